def matmul_kernel(
    a_ptr,
    b_ptr,
    c_ptr,
    M,
    N,
    K,
    stride_am,
    stride_ak,
    stride_bk,
    stride_bn,
    stride_cm,
    stride_cn,
    BLOCK_M: tl.constexpr,
    BLOCK_N: tl.constexpr,
    BLOCK_K: tl.constexpr,
    GROUP_M: tl.constexpr,
):
    pid = tl.program_id(axis=0)
    num_pid_m = tl.cdiv(M, BLOCK_M)
    num_pid_n = tl.cdiv(N, BLOCK_N)
    num_pid_in_group = GROUP_M * num_pid_n
    group_id = pid // num_pid_in_group
    first_pid_m = group_id * GROUP_M
    group_size_m = min(num_pid_m - first_pid_m, GROUP_M)
    pid_m = first_pid_m + ((pid % num_pid_in_group) % group_size_m)
    pid_n = (pid % num_pid_in_group) // group_size_m

    offs_am = (pid_m * BLOCK_M + tl.arange(0, BLOCK_M)) % M
    offs_bn = (pid_n * BLOCK_N + tl.arange(0, BLOCK_N)) % N
    offs_k = tl.arange(0, BLOCK_K)
    a_ptrs = a_ptr + offs_am[:, None] * stride_am + offs_k[None, :] * stride_ak
    b_ptrs = b_ptr + offs_k[:, None] * stride_bk + offs_bn[None, :] * stride_bn

    acc = tl.zeros((BLOCK_M, BLOCK_N), dtype=tl.float32)
    for kk in range(0, tl.cdiv(K, BLOCK_K)):
        a = tl.load(a_ptrs, mask=offs_k[None, :] < K - kk * BLOCK_K, other=0.0)
        b = tl.load(b_ptrs, mask=offs_k[:, None] < K - kk * BLOCK_K, other=0.0)
        acc = tl.dot(a, b, acc)
        a_ptrs += BLOCK_K * stride_ak
        b_ptrs += BLOCK_K * stride_bk

    c = acc.to(c_ptr.dtype.element_ty)
    offs_cm = pid_m * BLOCK_M + tl.arange(0, BLOCK_M)
    offs_cn = pid_n * BLOCK_N + tl.arange(0, BLOCK_N)
    c_ptrs = c_ptr + offs_cm[:, None] * stride_cm + offs_cn[None, :] * stride_cn
    mask = (offs_cm[:, None] < M) & (offs_cn[None, :] < N)
    tl.store(c_ptrs, c, mask=mask)

# config = {"BLOCK_K": 64, "BLOCK_M": 128, "BLOCK_N": 512, "GROUP_M": 8, "arch": "sm_90", "dtype": "fp8e5m2", "num_ctas": 1, "num_stages": 3, "num_warps": 2}
# arch = sm_90


// ===== COMPILED SASS (sm_90a) =====

	.target	sm_90a

	.elftype	@"ET_EXEC"


//--------------------- .note.nv.tkinfo           --------------------------
	.section	.note.nv.tkinfo,"",@"SHT_NOTE"
	.sectionflags	@"SHF_NOTE_NV_TKINFO"
	.tkinfo
        /*0018*/ 	.word	0x00000002
        /*0030*/ 	.string	""
        /*0030*/ 	.string	"ptxas"
        /*0030*/ 	.string	"Cuda compilation tools, release 13.0, V13.0.88"
        /*0030*/ 	.string	"Build cuda_13.0.r13.0/compiler.36424714_0"
        /*0030*/ 	.string	"-v  -suppress-debug-info  -lineinfo  -arch sm_90a "



//--------------------- .note.nv.cuinfo           --------------------------
	.section	.note.nv.cuinfo,"",@"SHT_NOTE"
	.sectionflags	@"SHF_NOTE_NV_CUINFO"
        /*0018*/ 	.short	0x0002
        /*001a*/ 	.short	0x005a
        /*001c*/ 	.short	0x0082
	.zero		2


//--------------------- .nv.info                  --------------------------
	.section	.nv.info,"",@"SHT_CUDA_INFO"
	.align	4


	//----- nvinfo : EIATTR_REGCOUNT
	.align		4
        /*0000*/ 	.byte	0x04, 0x2f
        /*0002*/ 	.short	(.L_1 - .L_0)
	.align		4
.L_0:
        /*0004*/ 	.word	index@(matmul_kernel)
        /*0008*/ 	.word	0x00000020


	//----- nvinfo : EIATTR_FRAME_SIZE
	.align		4
.L_1:
        /*000c*/ 	.byte	0x04, 0x11
        /*000e*/ 	.short	(.L_3 - .L_2)
	.align		4
.L_2:
        /*0010*/ 	.word	index@(matmul_kernel)
        /*0014*/ 	.word	0x00006ae8


	//----- nvinfo : EIATTR_MIN_STACK_SIZE
	.align		4
.L_3:
        /*0018*/ 	.byte	0x04, 0x12
        /*001a*/ 	.short	(.L_5 - .L_4)
	.align		4
.L_4:
        /*001c*/ 	.word	index@(matmul_kernel)
        /*0020*/ 	.word	0x00006ae8
.L_5:


//--------------------- .nv.compat                --------------------------
	.section	.nv.compat,"",@"SHT_CUDA_COMPAT_INFO"
	.align	4
        /*0000*/ 	.byte	0x02, 0x09, 0x01, 0x00, 0x02, 0x02, 0x02, 0x00, 0x02, 0x05, 0x05, 0x00, 0x03, 0x07, 0x01, 0x01
        /*0010*/ 	.byte	0x02, 0x03, 0x00, 0x00, 0x02, 0x06, 0x01, 0x00, 0x04, 0x0b, 0x08, 0x00, 0x00, 0x00, 0x00, 0x00
        /*0020*/ 	.byte	0x00, 0x00, 0x00, 0x00


//--------------------- .nv.info.matmul_kernel    --------------------------
	.section	.nv.info.matmul_kernel,"",@"SHT_CUDA_INFO"
	.sectionflags	@""
	.align	4


	//----- nvinfo : EIATTR_CUDA_API_VERSION
	.align		4
        /*0000*/ 	.byte	0x04, 0x37
        /*0002*/ 	.short	(.L_7 - .L_6)
.L_6:
        /*0004*/ 	.word	0x00000082


	//----- nvinfo : EIATTR_KPARAM_INFO
	.align		4
.L_7:
        /*0008*/ 	.byte	0x04, 0x17
        /*000a*/ 	.short	(.L_9 - .L_8)
.L_8:
        /*000c*/ 	.word	0x00000000
        /*0010*/ 	.short	0x000d
        /*0012*/ 	.short	0x0048
        /*0014*/ 	.byte	0x00, 0xf4, 0x21, 0x00


	//----- nvinfo : EIATTR_KPARAM_INFO
	.align		4
.L_9:
        /*0018*/ 	.byte	0x04, 0x17
        /*001a*/ 	.short	(.L_11 - .L_10)
.L_10:
        /*001c*/ 	.word	0x00000000
        /*0020*/ 	.short	0x000c
        /*0022*/ 	.short	0x0040
        /*0024*/ 	.byte	0x00, 0xf4, 0x21, 0x00


	//----- nvinfo : EIATTR_KPARAM_INFO
	.align		4
.L_11:
        /*0028*/ 	.byte	0x04, 0x17
        /*002a*/ 	.short	(.L_13 - .L_12)
.L_12:
        /*002c*/ 	.word	0x00000000
        /*0030*/ 	.short	0x000b
        /*0032*/ 	.short	0x0038
        /*0034*/ 	.byte	0x00, 0xf0, 0x11, 0x00


	//----- nvinfo : EIATTR_KPARAM_INFO
	.align		4
.L_13:
        /*0038*/ 	.byte	0x04, 0x17
        /*003a*/ 	.short	(.L_15 - .L_14)
.L_14:
        /*003c*/ 	.word	0x00000000
        /*0040*/ 	.short	0x000a
        /*0042*/ 	.short	0x0034
        /*0044*/ 	.byte	0x00, 0xf0, 0x11, 0x00


	//----- nvinfo : EIATTR_KPARAM_INFO
	.align		4
.L_15:
        /*0048*/ 	.byte	0x04, 0x17
        /*004a*/ 	.short	(.L_17 - .L_16)
.L_16:
        /*004c*/ 	.word	0x00000000
        /*0050*/ 	.short	0x0009
        /*0052*/ 	.short	0x0030
        /*0054*/ 	.byte	0x00, 0xf0, 0x11, 0x00


	//----- nvinfo : EIATTR_KPARAM_INFO
	.align		4
.L_17:
        /*0058*/ 	.byte	0x04, 0x17
        /*005a*/ 	.short	(.L_19 - .L_18)
.L_18:
        /*005c*/ 	.word	0x00000000
        /*0060*/ 	.short	0x0008
        /*0062*/ 	.short	0x002c
        /*0064*/ 	.byte	0x00, 0xf0, 0x11, 0x00


	//----- nvinfo : EIATTR_KPARAM_INFO
	.align		4
.L_19:
        /*0068*/ 	.byte	0x04, 0x17
        /*006a*/ 	.short	(.L_21 - .L_20)
.L_20:
        /*006c*/ 	.word	0x00000000
        /*0070*/ 	.short	0x0007
        /*0072*/ 	.short	0x0028
        /*0074*/ 	.byte	0x00, 0xf0, 0x11, 0x00


	//----- nvinfo : EIATTR_KPARAM_INFO
	.align		4
.L_21:
        /*0078*/ 	.byte	0x04, 0x17
        /*007a*/ 	.short	(.L_23 - .L_22)
.L_22:
        /*007c*/ 	.word	0x00000000
        /*0080*/ 	.short	0x0006
        /*0082*/ 	.short	0x0024
        /*0084*/ 	.byte	0x00, 0xf0, 0x11, 0x00


	//----- nvinfo : EIATTR_KPARAM_INFO
	.align		4
.L_23:
        /*0088*/ 	.byte	0x04, 0x17
        /*008a*/ 	.short	(.L_25 - .L_24)
.L_24:
        /*008c*/ 	.word	0x00000000
        /*0090*/ 	.short	0x0005
        /*0092*/ 	.short	0x0020
        /*0094*/ 	.byte	0x00, 0xf0, 0x11, 0x00


	//----- nvinfo : EIATTR_KPARAM_INFO
	.align		4
.L_25:
        /*0098*/ 	.byte	0x04, 0x17
        /*009a*/ 	.short	(.L_27 - .L_26)
.L_26:
        /*009c*/ 	.word	0x00000000
        /*00a0*/ 	.short	0x0004
        /*00a2*/ 	.short	0x001c
        /*00a4*/ 	.byte	0x00, 0xf0, 0x11, 0x00


	//----- nvinfo : EIATTR_KPARAM_INFO
	.align		4
.L_27:
        /*00a8*/ 	.byte	0x04, 0x17
        /*00aa*/ 	.short	(.L_29 - .L_28)
.L_28:
        /*00ac*/ 	.word	0x00000000
        /*00b0*/ 	.short	0x0003
        /*00b2*/ 	.short	0x0018
        /*00b4*/ 	.byte	0x00, 0xf0, 0x11, 0x00


	//----- nvinfo : EIATTR_KPARAM_INFO
	.align		4
.L_29:
        /*00b8*/ 	.byte	0x04, 0x17
        /*00ba*/ 	.short	(.L_31 - .L_30)
.L_30:
        /*00bc*/ 	.word	0x00000000
        /*00c0*/ 	.short	0x0002
        /*00c2*/ 	.short	0x0010
        /*00c4*/ 	.byte	0x00, 0xf4, 0x21, 0x00


	//----- nvinfo : EIATTR_KPARAM_INFO
	.align		4
.L_31:
        /*00c8*/ 	.byte	0x04, 0x17
        /*00ca*/ 	.short	(.L_33 - .L_32)
.L_32:
        /*00cc*/ 	.word	0x00000000
        /*00d0*/ 	.short	0x0001
        /*00d2*/ 	.short	0x0008
        /*00d4*/ 	.byte	0x00, 0xf4, 0x21, 0x00


	//----- nvinfo : EIATTR_KPARAM_INFO
	.align		4
.L_33:
        /*00d8*/ 	.byte	0x04, 0x17
        /*00da*/ 	.short	(.L_35 - .L_34)
.L_34:
        /*00dc*/ 	.word	0x00000000
        /*00e0*/ 	.short	0x0000
        /*00e2*/ 	.short	0x0000
        /*00e4*/ 	.byte	0x00, 0xf4, 0x21, 0x00


	//----- nvinfo : EIATTR_SPARSE_MMA_MASK
	.align		4
.L_35:
        /*00e8*/ 	.byte	0x03, 0x50
        /*00ea*/ 	.short	0x0000


	//----- nvinfo : EIATTR_MAXREG_COUNT
	.align		4
        /*00ec*/ 	.byte	0x03, 0x1b
        /*00ee*/ 	.short	0x00ff


	//----- nvinfo : EIATTR_NUM_BARRIERS
	.align		4
        /*00f0*/ 	.byte	0x02, 0x4c
        /*00f2*/ 	.byte	0x01
	.zero		1


	//----- nvinfo : EIATTR_ANNOTATIONS
	.align		4
        /*00f4*/ 	.byte	0x04, 0x55
        /*00f6*/ 	.short	(.L_37 - .L_36)


	//   ....[0]....
.L_36:
        /*00f8*/ 	.word	0x00000001
        /*00fc*/ 	.byte	0x10, 0x05, 0x00, 0x00, 0x01, 0x00, 0x00, 0x00, 0x60, 0x05, 0x00, 0x00, 0x01, 0x00, 0x00, 0x00
        /* <DEDUP_REMOVED lines=2680> */
        /*a88c*/ 	.byte	0xb0, 0x1c, 0x03, 0x00, 0x01, 0x00, 0x00, 0x00, 0xc0, 0x1c, 0x03, 0x00


	//----- nvinfo : EIATTR_MERCURY_ISA_VERSION
	.align		4
.L_37:
        /*a898*/ 	.byte	0x03, 0x5f
        /*a89a*/ 	.short	0x0101


	//----- nvinfo : EIATTR_EXIT_INSTR_OFFSETS
	.align		4
        /*a89c*/ 	.byte	0x04, 0x1c
        /*a89e*/ 	.short	(.L_39 - .L_38)


	//   ....[0]....
.L_38:
        /*a8a0*/ 	.word	0x001143b0


	//   ....[1]....
        /*a8a4*/ 	.word	0x001143e0


	//----- nvinfo : EIATTR_REQNTID
	.align		4
.L_39:
        /*a8a8*/ 	.byte	0x04, 0x10
        /*a8aa*/ 	.short	(.L_41 - .L_40)
.L_40:
        /*a8ac*/ 	.word	0x00000040
        /*a8b0*/ 	.word	0x00000001
        /*a8b4*/ 	.word	0x00000001


	//----- nvinfo : EIATTR_CBANK_PARAM_SIZE
	.align		4
.L_41:
        /*a8b8*/ 	.byte	0x03, 0x19
        /*a8ba*/ 	.short	0x0050


	//----- nvinfo : EIATTR_PARAM_CBANK
	.align		4
        /*a8bc*/ 	.byte	0x04, 0x0a
        /*a8be*/ 	.short	(.L_43 - .L_42)
	.align		4
.L_42:
        /*a8c0*/ 	.word	index@(.nv.constant0.matmul_kernel)
        /*a8c4*/ 	.short	0x0210
        /*a8c6*/ 	.short	0x0050


	//----- nvinfo : EIATTR_SW_WAR
	.align		4
.L_43:
        /*a8c8*/ 	.byte	0x04, 0x36
        /*a8ca*/ 	.short	(.L_45 - .L_44)
.L_44:
        /*a8cc*/ 	.word	0x00000008
.L_45:


//--------------------- .nv.callgraph             --------------------------
	.section	.nv.callgraph,"",@"SHT_CUDA_CALLGRAPH"
	.align	4
	.sectionentsize	8
	.align		4
        /*0000*/ 	.word	0x00000000
	.align		4
        /*0004*/ 	.word	0xffffffff
	.align		4
        /*0008*/ 	.word	0x00000000
	.align		4
        /*000c*/ 	.word	0xfffffffe
	.align		4
        /*0010*/ 	.word	0x00000000
	.align		4
        /*0014*/ 	.word	0xfffffffd
	.align		4
        /*0018*/ 	.word	0x00000000
	.align		4
        /*001c*/ 	.word	0xfffffffc


//--------------------- .text.matmul_kernel       --------------------------
	.section	.text.matmul_kernel,"ax",@progbits
	.align	128
        .global         matmul_kernel
        .type           matmul_kernel,@function
        .size           matmul_kernel,(.L_x_4 - matmul_kernel)
        .other          matmul_kernel,@"STO_CUDA_ENTRY STV_DEFAULT"
matmul_kernel:
.text.matmul_kernel:
[----:B------:R-:W0:Y:S08]  /*0000*/  LDC R1, c[0x0][0x28] ;  /* 0x00000a00ff017b82 */ /* 0x000e300000000800 */
[----:B------:R-:W1:Y:S01]  /*0010*/  LDC.64 R2, c[0x0][0x228] ;  /* 0x00008a00ff027b82 */ /* 0x000e620000000a00 */
[----:B0-----:R-:W-:Y:S01]  /*0020*/  VIADD R1, R1, 0xffff9518 ;  /* 0xffff951801017836 */ /* 0x001fe20000000000 */
[----:B------:R-:W0:Y:S01]  /*0030*/  S2R R14, SR_TID.X ;  /* 0x00000000000e7919 */ /* 0x000e220000002100 */
[----:B------:R-:W-:Y:S01]  /*0040*/  UMOV UR4, 0x400 ;  /* 0x0000040000047882 */ /* 0x000fe20000000000 */
[----:B------:R-:W-:-:S04]  /*0050*/  ULDC.64 UR46, c[0x0][0x208] ;  /* 0x00008200002e7ab9 */ /* 0x000fc80000000a00 */
[----:B------:R-:W2:Y:S01]  /*0060*/  S2UR UR5, SR_CgaCtaId ;  /* 0x00000000000579c3 */ /* 0x000ea20000008800 */
[----:B-1----:R-:W-:-:S05]  /*0070*/  VIADD R0, R3, 0x1ff ;  /* 0x000001ff03007836 */ /* 0x002fca0000000000 */
[----:B------:R-:W-:Y:S01]  /*0080*/  SHF.R.S32.HI R5, RZ, 0x1f, R0 ;  /* 0x0000001fff057819 */ /* 0x000fe20000011400 */
[----:B--2---:R-:W-:-:S03]  /*0090*/  ULEA UR4, UR5, UR4, 0x18 ;  /* 0x0000000405047291 */ /* 0x004fc6000f8ec03f */
[----:B------:R-:W-:Y:S02]  /*00a0*/  LEA.HI R5, R5, R0, RZ, 0x9 ;  /* 0x0000000005057211 */ /* 0x000fe400078f48ff */
[----:B0-----:R-:W-:Y:S02]  /*00b0*/  LOP3.LUT R16, R14, 0x3f, RZ, 0xc0, !PT ;  /* 0x0000003f0e107812 */ /* 0x001fe400078ec0ff */
[----:B------:R-:W-:Y:S02]  /*00c0*/  SHF.R.S32.HI R0, RZ, 0x9, R5 ;  /* 0x00000009ff007819 */ /* 0x000fe40000011405 */
[----:B------:R-:W0:Y:S03]  /*00d0*/  S2R R5, SR_CTAID.X ;  /* 0x0000000000057919 */ /* 0x000e260000002500 */
[----:B------:R-:W-:-:S05]  /*00e0*/  IMAD.SHL.U32 R0, R0, 0x8, RZ ;  /* 0x0000000800007824 */ /* 0x000fca00078e00ff */
[-C--:B------:R-:W-:Y:S02]  /*00f0*/  IABS R9, R0.reuse ;  /* 0x0000000000097213 */ /* 0x080fe40000000000 */
[----:B------:R-:W-:Y:S02]  /*0100*/  IABS R12, R0 ;  /* 0x00000000000c7213 */ /* 0x000fe40000000000 */
[----:B------:R-:W1:Y:S08]  /*0110*/  I2F.RP R4, R9 ;  /* 0x0000000900047306 */ /* 0x000e700000209400 */
[----:B-1----:R-:W1:Y:S01]  /*0120*/  MUFU.RCP R4, R4 ;  /* 0x0000000400047308 */ /* 0x002e620000001000 */
[----:B0-----:R-:W-:Y:S01]  /*0130*/  IABS R10, R5 ;  /* 0x00000005000a7213 */ /* 0x001fe20000000000 */
[----:B-1----:R-:W-:-:S02]  /*0140*/  VIADD R6, R4, 0xffffffe ;  /* 0x0ffffffe04067836 */ /* 0x002fc40000000000 */
[----:B------:R-:W-:-:S04]  /*0150*/  IMAD.MOV R4, RZ, RZ, -R12 ;  /* 0x000000ffff047224 */ /* 0x000fc800078e0a0c */
[----:B------:R0:W1:Y:S02]  /*0160*/  F2I.FTZ.U32.TRUNC.NTZ R7, R6 ;  /* 0x0000000600077305 */ /* 0x000064000021f000 */
[----:B0-----:R-:W-:Y:S02]  /*0170*/  IMAD.MOV.U32 R6, RZ, RZ, RZ ;  /* 0x000000ffff067224 */ /* 0x001fe400078e00ff */
[----:B-1----:R-:W-:-:S04]  /*0180*/  IMAD.MOV R8, RZ, RZ, -R7 ;  /* 0x000000ffff087224 */ /* 0x002fc800078e0a07 */
[----:B------:R-:W-:Y:S02]  /*0190*/  IMAD R11, R8, R9, RZ ;  /* 0x00000009080b7224 */ /* 0x000fe400078e02ff */
[----:B------:R-:W-:Y:S02]  /*01a0*/  IMAD.MOV.U32 R8, RZ, RZ, R10 ;  /* 0x000000ffff087224 */ /* 0x000fe400078e000a */
[----:B------:R-:W-:-:S06]  /*01b0*/  IMAD.HI.U32 R7, R7, R11, R6 ;  /* 0x0000000b07077227 */ /* 0x000fcc00078e0006 */
[----:B------:R-:W-:-:S04]  /*01c0*/  IMAD.HI.U32 R7, R7, R8, RZ ;  /* 0x0000000807077227 */ /* 0x000fc800078e00ff */
[----:B------:R-:W-:-:S05]  /*01d0*/  IMAD R4, R7, R4, R8 ;  /* 0x0000000407047224 */ /* 0x000fca00078e0208 */
[----:B------:R-:W-:-:S13]  /*01e0*/  ISETP.GT.U32.AND P1, PT, R9, R4, PT ;  /* 0x000000040900720c */ /* 0x000fda0003f24070 */
[----:B------:R-:W-:Y:S02]  /*01f0*/  @!P1 IMAD.IADD R4, R4, 0x1, -R9 ;  /* 0x0000000104049824 */ /* 0x000fe400078e0a09 */
[----:B------:R-:W-:Y:S01]  /*0200*/  @!P1 VIADD R7, R7, 0x1 ;  /* 0x0000000107079836 */ /* 0x000fe20000000000 */
[----:B------:R-:W-:Y:S02]  /*0210*/  ISETP.NE.AND P1, PT, R0, RZ, PT ;  /* 0x000000ff0000720c */ /* 0x000fe40003f25270 */
[----:B------:R-:W-:Y:S02]  /*0220*/  ISETP.GE.U32.AND P0, PT, R4, R9, PT ;  /* 0x000000090400720c */ /* 0x000fe40003f06070 */
[----:B------:R-:W-:-:S04]  /*0230*/  LOP3.LUT R4, R5, R0, RZ, 0x3c, !PT ;  /* 0x0000000005047212 */ /* 0x000fc800078e3cff */
[----:B------:R-:W-:Y:S01]  /*0240*/  ISETP.GE.AND P2, PT, R4, RZ, PT ;  /* 0x000000ff0400720c */ /* 0x000fe20003f46270 */
[----:B------:R-:W-:-:S06]  /*0250*/  VIADD R4, R2, 0x7f ;  /* 0x0000007f02047836 */ /* 0x000fcc0000000000 */
[----:B------:R-:W-:-:S04]  /*0260*/  @P0 VIADD R7, R7, 0x1 ;  /* 0x0000000107070836 */ /* 0x000fc80000000000 */
[----:B------:R-:W-:Y:S01]  /*0270*/  IMAD.MOV.U32 R6, RZ, RZ, R7 ;  /* 0x000000ffff067224 */ /* 0x000fe200078e0007 */
[----:B------:R-:W-:-:S03]  /*0280*/  SHF.R.S32.HI R7, RZ, 0x1f, R4 ;  /* 0x0000001fff077819 */ /* 0x000fc60000011404 */
[----:B------:R-:W-:Y:S01]  /*0290*/  @!P2 IMAD.MOV R6, RZ, RZ, -R6 ;  /* 0x000000ffff06a224 */ /* 0x000fe200078e0a06 */
[----:B------:R-:W-:Y:S02]  /*02a0*/  @!P1 LOP3.LUT R6, RZ, R0, RZ, 0x33, !PT ;  /* 0x00000000ff069212 */ /* 0x000fe400078e33ff */
[----:B------:R-:W-:-:S03]  /*02b0*/  LEA.HI R7, R7, R4, RZ, 0x7 ;  /* 0x0000000407077211 */ /* 0x000fc600078f38ff */
[----:B------:R-:W-:Y:S02]  /*02c0*/  IMAD.SHL.U32 R4, R6, 0x8, RZ ;  /* 0x0000000806047824 */ /* 0x000fe400078e00ff */
[----:B------:R-:W-:-:S03]  /*02d0*/  IMAD.MOV R6, RZ, RZ, -R6 ;  /* 0x000000ffff067224 */ /* 0x000fc600078e0a06 */
[----:B------:R-:W-:Y:S01]  /*02e0*/  LEA.HI.SX32 R7, R7, -R4, 0x19 ;  /* 0x8000000407077211 */ /* 0x000fe200078fcaff */
[----:B------:R-:W-:Y:S02]  /*02f0*/  IMAD R15, R0, R6, R5 ;  /* 0x00000006000f7224 */ /* 0x000fe400078e0205 */
[----:B------:R-:W-:Y:S01]  /*0300*/  IMAD.MOV.U32 R6, RZ, RZ, RZ ;  /* 0x000000ffff067224 */ /* 0x000fe200078e00ff */
[----:B------:R-:W-:Y:S02]  /*0310*/  VIMNMX R8, R7, 0x8, PT ;  /* 0x0000000807087848 */ /* 0x000fe40003fe0100 */
[----:B------:R-:W-:Y:S02]  /*0320*/  IABS R13, R15 ;  /* 0x0000000f000d7213 */ /* 0x000fe40000000000 */
[----:B------:R-:W-:-:S04]  /*0330*/  IABS R11, R8 ;  /* 0x00000008000b7213 */ /* 0x000fc80000000000 */
[----:B------:R-:W0:Y:S08]  /*0340*/  I2F.RP R9, R11 ;  /* 0x0000000b00097306 */ /* 0x000e300000209400 */
[----:B0-----:R-:W0:Y:S02]  /*0350*/  MUFU.RCP R9, R9 ;  /* 0x0000000900097308 */ /* 0x001e240000001000 */
[----:B0-----:R-:W-:-:S06]  /*0360*/  VIADD R7, R9, 0xffffffe ;  /* 0x0ffffffe09077836 */ /* 0x001fcc0000000000 */
[----:B------:R-:W0:Y:S02]  /*0370*/  F2I.FTZ.U32.TRUNC.NTZ R7, R7 ;  /* 0x0000000700077305 */ /* 0x000e24000021f000 */
[----:B0-----:R-:W-:-:S04]  /*0380*/  IMAD.MOV R10, RZ, RZ, -R7 ;  /* 0x000000ffff0a7224 */ /* 0x001fc800078e0a07 */
[----:B------:R-:W-:-:S04]  /*0390*/  IMAD.MOV.U32 R0, RZ, RZ, R10 ;  /* 0x000000ffff007224 */ /* 0x000fc800078e000a */
[----:B------:R-:W-:Y:S01]  /*03a0*/  IMAD R5, R0, R11, RZ ;  /* 0x0000000b00057224 */ /* 0x000fe200078e02ff */
[----:B------:R-:W-:-:S03]  /*03b0*/  IABS R0, R8 ;  /* 0x0000000800007213 */ /* 0x000fc60000000000 */
[----:B------:R-:W-:Y:S02]  /*03c0*/  IMAD.HI.U32 R6, R7, R5, R6 ;  /* 0x0000000507067227 */ /* 0x000fe400078e0006 */
[----:B------:R-:W0:Y:S02]  /*03d0*/  LDC R7, c[0x0][0x230] ;  /* 0x00008c00ff077b82 */ /* 0x000e240000000800 */
[----:B------:R-:W-:Y:S02]  /*03e0*/  IMAD.MOV R0, RZ, RZ, -R0 ;  /* 0x000000ffff007224 */ /* 0x000fe400078e0a00 */
[----:B------:R-:W-:-:S04]  /*03f0*/  IMAD.HI.U32 R6, R6, R13, RZ ;  /* 0x0000000d06067227 */ /* 0x000fc800078e00ff */
[----:B------:R-:W-:-:S05]  /*0400*/  IMAD R0, R6, R0, R13 ;  /* 0x0000000006007224 */ /* 0x000fca00078e020d */
[----:B------:R-:W-:Y:S01]  /*0410*/  ISETP.GT.U32.AND P1, PT, R11, R0, PT ;  /* 0x000000000b00720c */ /* 0x000fe20003f24070 */
[----:B0-----:R-:W-:-:S12]  /*0420*/  VIADD R17, R7, 0x3f ;  /* 0x0000003f07117836 */ /* 0x001fd80000000000 */
[----:B------:R-:W-:Y:S02]  /*0430*/  @!P1 IMAD.IADD R0, R0, 0x1, -R11 ;  /* 0x0000000100009824 */ /* 0x000fe400078e0a0b */
[----:B------:R-:W-:Y:S01]  /*0440*/  @!P1 VIADD R6, R6, 0x1 ;  /* 0x0000000106069836 */ /* 0x000fe20000000000 */
[----:B------:R-:W-:Y:S02]  /*0450*/  ISETP.NE.AND P1, PT, R8, RZ, PT ;  /* 0x000000ff0800720c */ /* 0x000fe40003f25270 */
[----:B------:R-:W-:Y:S02]  /*0460*/  ISETP.GE.U32.AND P0, PT, R0, R11, PT ;  /* 0x0000000b0000720c */ /* 0x000fe40003f06070 */
[----:B------:R-:W-:-:S04]  /*0470*/  LOP3.LUT R0, R15, R8, RZ, 0x3c, !PT ;  /* 0x000000080f007212 */ /* 0x000fc800078e3cff */
[----:B------:R-:W-:-:S07]  /*0480*/  ISETP.GE.AND P2, PT, R0, RZ, PT ;  /* 0x000000ff0000720c */ /* 0x000fce0003f46270 */
[----:B------:R-:W-:Y:S01]  /*0490*/  @P0 VIADD R6, R6, 0x1 ;  /* 0x0000000106060836 */ /* 0x000fe20000000000 */
[----:B------:R-:W-:-:S05]  /*04a0*/  ISETP.GT.AND P0, PT, R17, 0x3f, PT ;  /* 0x0000003f1100780c */ /* 0x000fca0003f04270 */
[----:B------:R-:W-:Y:S01]  /*04b0*/  @!P2 IMAD.MOV R6, RZ, RZ, -R6 ;  /* 0x000000ffff06a224 */ /* 0x000fe200078e0a06 */
[----:B------:R-:W-:-:S05]  /*04c0*/  @!P1 LOP3.LUT R6, RZ, R8, RZ, 0x33, !PT ;  /* 0x00000008ff069212 */ /* 0x000fca00078e33ff */
[----:B------:R-:W-:Y:S02]  /*04d0*/  IMAD.MOV R5, RZ, RZ, -R6 ;  /* 0x000000ffff057224 */ /* 0x000fe400078e0a06 */
[----:B------:R-:W-:Y:S02]  /*04e0*/  IMAD.SHL.U32 R25, R6, 0x200, RZ ;  /* 0x0000020006197824 */ /* 0x000fe400078e00ff */
[----:B------:R-:W-:Y:S02]  /*04f0*/  IMAD R5, R8, R5, R15 ;  /* 0x0000000508057224 */ /* 0x000fe400078e020f */
[C---:B------:R-:W-:Y:S01]  /*0500*/  VIADD R6, R25.reuse, 0x3 ;  /* 0x0000000319067836 */ /* 0x040fe20000000000 */
[----:B------:R-:W-:Y:S01]  /*0510*/  STL [R1+0xb8], R25 ;  /* 0x0000b81901007387 */ /* 0x000fe20000100800 */
[----:B------:R-:W-:Y:S02]  /*0520*/  IMAD.IADD R0, R4, 0x1, R5 ;  /* 0x0000000104007824 */ /* 0x000fe400078e0205 */
[----:B------:R-:W-:-:S02]  /*0530*/  VIADD R5, R25, 0x1 ;  /* 0x0000000119057836 */ /* 0x000fc40000000000 */
[C---:B------:R-:W-:Y:S02]  /*0540*/  VIADD R4, R25.reuse, 0x2 ;  /* 0x0000000219047836 */ /* 0x040fe40000000000 */
[C---:B------:R-:W-:Y:S01]  /*0550*/  VIADD R13, R25.reuse, 0x9 ;  /* 0x00000009190d7836 */ /* 0x040fe20000000000 */
[----:B------:R0:W-:Y:S01]  /*0560*/  STL [R1+0xc6c], R5 ;  /* 0x000c6c0501007387 */ /* 0x0001e20000100800 */
[C---:B------:R-:W-:Y:S02]  /*0570*/  VIADD R7, R25.reuse, 0x19 ;  /* 0x0000001919077836 */ /* 0x040fe40000000000 */
[----:B------:R-:W-:Y:S01]  /*0580*/  IMAD R0, R0, 0x80, R16 ;  /* 0x0000008000007824 */ /* 0x000fe200078e0210 */
[----:B------:R1:W-:Y:S01]  /*0590*/  STL [R1+0xc68], R4 ;  /* 0x000c680401007387 */ /* 0x0003e20000100800 */
[C---:B------:R-:W-:Y:S02]  /*05a0*/  VIADD R11, R25.reuse, 0x11 ;  /* 0x00000011190b7836 */ /* 0x040fe40000000000 */
[C---:B------:R-:W-:Y:S01]  /*05b0*/  VIADD R28, R25.reuse, 0x1ee ;  /* 0x000001ee191c7836 */ /* 0x040fe20000000000 */
[----:B------:R2:W-:Y:S01]  /*05c0*/  STL [R1+0xc64], R6 ;  /* 0x000c640601007387 */ /* 0x0005e20000100800 */
[----:B------:R-:W-:-:S02]  /*05d0*/  VIADD R24, R25, 0x1ef ;  /* 0x000001ef19187836 */ /* 0x000fc40000000000 */
[C---:B0-----:R-:W-:Y:S02]  /*05e0*/  VIADD R5, R25.reuse, 0x4 ;  /* 0x0000000419057836 */ /* 0x041fe40000000000 */
[C---:B------:R-:W-:Y:S02]  /*05f0*/  VIADD R23, R25.reuse, 0x1f0 ;  /* 0x000001f019177836 */ /* 0x040fe40000000000 */
[C---:B-1----:R-:W-:Y:S01]  /*0600*/  VIADD R4, R25.reuse, 0x5 ;  /* 0x0000000519047836 */ /* 0x042fe20000000000 */
[----:B------:R0:W-:Y:S01]  /*0610*/  STL [R1+0xc60], R5 ;  /* 0x000c600501007387 */ /* 0x0001e20000100800 */
[C---:B------:R-:W-:Y:S02]  /*0620*/  VIADD R22, R25.reuse, 0x1f1 ;  /* 0x000001f119167836 */ /* 0x040fe40000000000 */
[C---:B--2---:R-:W-:Y:S01]  /*0630*/  VIADD R6, R25.reuse, 0x6 ;  /* 0x0000000619067836 */ /* 0x044fe20000000000 */
[----:B------:R1:W-:Y:S01]  /*0640*/  STL [R1+0xc5c], R4 ;  /* 0x000c5c0401007387 */ /* 0x0003e20000100800 */
[----:B------:R-:W-:-:S02]  /*0650*/  VIADD R21, R25, 0x1f2 ;  /* 0x000001f219157836 */ /* 0x000fc40000000000 */
[C---:B------:R-:W-:Y:S01]  /*0660*/  VIADD R20, R25.reuse, 0x1f3 ;  /* 0x000001f319147836 */ /* 0x040fe20000000000 */
[----:B------:R2:W-:Y:S01]  /*0670*/  STL [R1+0xc58], R6 ;  /* 0x000c580601007387 */ /* 0x0005e20000100800 */
[C---:B------:R-:W-:Y:S02]  /*0680*/  VIADD R19, R25.reuse, 0x1f4 ;  /* 0x000001f419137836 */ /* 0x040fe40000000000 */
[C---:B0-----:R-:W-:Y:S02]  /*0690*/  VIADD R5, R25.reuse, 0x7 ;  /* 0x0000000719057836 */ /* 0x041fe40000000000 */
[C---:B------:R-:W-:Y:S02]  /*06a0*/  VIADD R18, R25.reuse, 0x1f5 ;  /* 0x000001f519127836 */ /* 0x040fe40000000000 */
[C---:B-1----:R-:W-:Y:S01]  /*06b0*/  VIADD R4, R25.reuse, 0x8 ;  /* 0x0000000819047836 */ /* 0x042fe20000000000 */
[----:B------:R0:W-:Y:S01]  /*06c0*/  STL [R1+0xc54], R5 ;  /* 0x000c540501007387 */ /* 0x0001e20000100800 */
[----:B------:R-:W-:-:S02]  /*06d0*/  VIADD R17, R25, 0x1f6 ;  /* 0x000001f619117836 */ /* 0x000fc40000000000 */
[C---:B--2---:R-:W-:Y:S01]  /*06e0*/  VIADD R6, R25.reuse, 0xa ;  /* 0x0000000a19067836 */ /* 0x044fe20000000000 */
[----:B------:R1:W-:Y:S01]  /*06f0*/  STL [R1+0xc48], R4 ;  /* 0x000c480401007387 */ /* 0x0003e20000100800 */
[C---:B------:R-:W-:Y:S02]  /*0700*/  VIADD R16, R25.reuse, 0x1f7 ;  /* 0x000001f719107836 */ /* 0x040fe40000000000 */
[C---:B------:R-:W-:Y:S01]  /*0710*/  VIADD R10, R25.reuse, 0x1f8 ;  /* 0x000001f8190a7836 */ /* 0x040fe20000000000 */
[----:B------:R2:W-:Y:S01]  /*0720*/  STL [R1+0xc40], R6 ;  /* 0x000c400601007387 */ /* 0x0005e20000100800 */
[C---:B------:R-:W-:Y:S02]  /*0730*/  VIADD R29, R25.reuse, 0x1fa ;  /* 0x000001fa191d7836 */ /* 0x040fe40000000000 */
[C---:B0-----:R-:W-:Y:S01]  /*0740*/  VIADD R5, R25.reuse, 0xc ;  /* 0x0000000c19057836 */ /* 0x041fe20000000000 */
[----:B------:R-:W-:Y:S01]  /*0750*/  STL [R1+0xc44], R13 ;  /* 0x000c440d01007387 */ /* 0x000fe20000100800 */
[----:B------:R-:W-:-:S02]  /*0760*/  VIADD R9, R25, 0x1fb ;  /* 0x000001fb19097836 */ /* 0x000fc40000000000 */
[C---:B-1----:R-:W-:Y:S02]  /*0770*/  VIADD R4, R25.reuse, 0xb ;  /* 0x0000000b19047836 */ /* 0x042fe40000000000 */
[C---:B------:R-:W-:Y:S02]  /*0780*/  VIADD R8, R25.reuse, 0x1fc ;  /* 0x000001fc19087836 */ /* 0x040fe40000000000 */
[C---:B--2---:R-:W-:Y:S01]  /*0790*/  VIADD R6, R25.reuse, 0xe ;  /* 0x0000000e19067836 */ /* 0x044fe20000000000 */
[----:B------:R0:W-:Y:S04]  /*07a0*/  STL [R1+0xc3c], R4 ;  /* 0x000c3c0401007387 */ /* 0x0001e80000100800 */
[----:B------:R1:W-:Y:S01]  /*07b0*/  STL [R1+0xc30], R5 ;  /* 0x000c300501007387 */ /* 0x0003e20000100800 */
[----:B0-----:R-:W-:-:S02]  /*07c0*/  VIADD R4, R25, 0xd ;  /* 0x0000000d19047836 */ /* 0x001fc40000000000 */
[----:B-1----:R-:W-:-:S03]  /*07d0*/  VIADD R5, R25, 0xf ;  /* 0x0000000f19057836 */ /* 0x002fc60000000000 */
[----:B------:R0:W-:Y:S04]  /*07e0*/  STL [R1+0xc50], R4 ;  /* 0x000c500401007387 */ /* 0x0001e80000100800 */
[----:B------:R1:W-:Y:S04]  /*07f0*/  STL [R1+0xc4c], R6 ;  /* 0x000c4c0601007387 */ /* 0x0003e80000100800 */
[----:B------:R2:W-:Y:S01]  /*0800*/  STL [R1+0xc2c], R5 ;  /* 0x000c2c0501007387 */ /* 0x0005e20000100800 */
[C---:B0-----:R-:W-:Y:S02]  /*0810*/  VIADD R4, R25.reuse, 0x10 ;  /* 0x0000001019047836 */ /* 0x041fe40000000000 */
[----:B-1----:R-:W-:-:S03]  /*0820*/  VIADD R6, R25, 0x12 ;  /* 0x0000001219067836 */ /* 0x002fc60000000000 */
[----:B------:R0:W-:Y:S01]  /*0830*/  STL [R1+0xc28], R4 ;  /* 0x000c280401007387 */ /* 0x0001e20000100800 */
[----:B--2---:R-:W-:-:S03]  /*0840*/  VIADD R5, R25, 0x14 ;  /* 0x0000001419057836 */ /* 0x004fc60000000000 */
[----:B------:R1:W-:Y:S01]  /*0850*/  STL [R1+0xc20], R6 ;  /* 0x000c200601007387 */ /* 0x0003e20000100800 */
[C---:B0-----:R-:W-:Y:S02]  /*0860*/  VIADD R4, R25.reuse, 0x13 ;  /* 0x0000001319047836 */ /* 0x041fe40000000000 */
[----:B-1----:R-:W-:-:S03]  /*0870*/  VIADD R6, R25, 0x16 ;  /* 0x0000001619067836 */ /* 0x002fc60000000000 */
[----:B------:R0:W-:Y:S04]  /*0880*/  STL [R1+0xc1c], R4 ;  /* 0x000c1c0401007387 */ /* 0x0001e80000100800 */
[----:B------:R1:W-:Y:S01]  /*0890*/  STL [R1+0xc18], R5 ;  /* 0x000c180501007387 */ /* 0x0003e20000100800 */
[C---:B0-----:R-:W-:Y:S02]  /*08a0*/  VIADD R4, R25.reuse, 0x15 ;  /* 0x0000001519047836 */ /* 0x041fe40000000000 */
[----:B-1----:R-:W-:-:S03]  /*08b0*/  VIADD R5, R25, 0x17 ;  /* 0x0000001719057836 */ /* 0x002fc60000000000 */
[----:B------:R0:W-:Y:S04]  /*08c0*/  STL [R1+0xc14], R4 ;  /* 0x000c140401007387 */ /* 0x0001e80000100800 */
[----:B------:R1:W-:Y:S04]  /*08d0*/  STL [R1+0xc10], R6 ;  /* 0x000c100601007387 */ /* 0x0003e80000100800 */
[----:B------:R2:W-:Y:S01]  /*08e0*/  STL [R1+0xc0c], R5 ;  /* 0x000c0c0501007387 */ /* 0x0005e20000100800 */
[----:B0-----:R-:W-:-:S03]  /*08f0*/  VIADD R4, R25, 0x18 ;  /* 0x0000001819047836 */ /* 0x001fc60000000000 */
[----:B------:R0:W-:Y:S01]  /*0900*/  STL [R1+0xc34], R7 ;  /* 0x000c340701007387 */ /* 0x0001e20000100800 */
[C---:B-1----:R-:W-:Y:S02]  /*0910*/  VIADD R6, R25.reuse, 0x1a ;  /* 0x0000001a19067836 */ /* 0x042fe40000000000 */
[----:B--2---:R-:W-:-:S03]  /*0920*/  VIADD R5, R25, 0x1b ;  /* 0x0000001b19057836 */ /* 0x004fc60000000000 */
[----:B------:R1:W-:Y:S01]  /*0930*/  STL [R1+0xc04], R6 ;  /* 0x000c040601007387 */ /* 0x0003e20000100800 */
[----:B0-----:R-:W-:-:S03]  /*0940*/  VIADD R7, R25, 0x1c ;  /* 0x0000001c19077836 */ /* 0x001fc60000000000 */
[----:B------:R0:W-:Y:S04]  /*0950*/  STL [R1+0xc00], R5 ;  /* 0x000c000501007387 */ /* 0x0001e80000100800 */
[----:B------:R2:W-:Y:S01]  /*0960*/  STL [R1+0xbf8], R7 ;  /* 0x000bf80701007387 */ /* 0x0005e20000100800 */
[C---:B-1----:R-:W-:Y:S02]  /*0970*/  VIADD R6, R25.reuse, 0x1d ;  /* 0x0000001d19067836 */ /* 0x042fe40000000000 */
[----:B0-----:R-:W-:-:S03]  /*0980*/  VIADD R5, R25, 0x1e ;  /* 0x0000001e19057836 */ /* 0x001fc60000000000 */
[----:B------:R0:W-:Y:S01]  /*0990*/  STL [R1+0xbf4], R6 ;  /* 0x000bf40601007387 */ /* 0x0001e20000100800 */
[----:B--2---:R-:W-:-:S03]  /*09a0*/  VIADD R7, R25, 0x1f ;  /* 0x0000001f19077836 */ /* 0x004fc60000000000 */
[----:B------:R1:W-:Y:S04]  /*09b0*/  STL [R1+0xbf0], R5 ;  /* 0x000bf00501007387 */ /* 0x0003e80000100800 */
[----:B------:R2:W-:Y:S01]  /*09c0*/  STL [R1+0xbec], R7 ;  /* 0x000bec0701007387 */ /* 0x0005e20000100800 */
[C---:B0-----:R-:W-:Y:S02]  /*09d0*/  VIADD R6, R25.reuse, 0x20 ;  /* 0x0000002019067836 */ /* 0x041fe40000000000 */
[----:B-1----:R-:W-:-:S03]  /*09e0*/  VIADD R5, R25, 0x21 ;  /* 0x0000002119057836 */ /* 0x002fc60000000000 */
        /* <DEDUP_REMOVED lines=904> */
[----:B------:R0:W-:Y:S01]  /*4270*/  STL [R1+0x24], R6 ;  /* 0x0000240601007387 */ /* 0x0001e20000100800 */
[C---:B-1----:R-:W-:Y:S02]  /*4280*/  VIADD R5, R25.reuse, 0x1e4 ;  /* 0x000001e419057836 */ /* 0x042fe40000000000 */
[----:B0-----:R-:W-:-:S03]  /*4290*/  VIADD R6, R25, 0x1e6 ;  /* 0x000001e619067836 */ /* 0x001fc60000000000 */
[----:B------:R0:W-:Y:S04]  /*42a0*/  STL [R1+0x20], R5 ;  /* 0x0000200501007387 */ /* 0x0001e80000100800 */
        /* <DEDUP_REMOVED lines=17> */
[C---:B--2---:R-:W-:Y:S02]  /*43c0*/  VIADD R6, R25.reuse, 0x1fe ;  /* 0x000001fe19067836 */ /* 0x044fe40000000000 */
[----:B0-----:R-:W-:-:S05]  /*43d0*/  VIADD R5, R25, 0x1f9 ;  /* 0x000001f919057836 */ /* 0x001fca0000000000 */
[----:B------:R0:W-:Y:S04]  /*43e0*/  STL [R1], R5 ;  /* 0x0000000501007387 */ /* 0x0001e80000100800 */
[----:B------:R1:W-:Y:S01]  /*43f0*/  STL [R1+0x184], R0 ;  /* 0x0001840001007387 */ /* 0x0003e20000100800 */
[----:B0-----:R-:W-:Y:S01]  /*4400*/  VIADD R5, R25, 0x1ff ;  /* 0x000001ff19057836 */ /* 0x001fe20000000000 */
[----:B------:R-:W-:Y:S06]  /*4410*/  @P0 BRA `(.L_x_0) ;  /* 0x00000040000c0947 */ /* 0x000fec0003800000 */
[----:B-1----:R-:W-:Y:S01]  /*4420*/  IMAD.SHL.U32 R0, R14, 0x10, RZ ;  /* 0x000000100e007824 */ /* 0x002fe200078e00ff */
[----:B------:R0:W-:Y:S04]  /*4430*/  STL [R1+0xc0], RZ ;  /* 0x0000c0ff01007387 */ /* 0x0001e80000100800 */
[----:B------:R0:W-:Y:S04]  /*4440*/  STL [R1+0x35ec], R0 ;  /* 0x0035ec0001007387 */ /* 0x0001e80000100800 */
[----:B------:R0:W-:Y:S04]  /*4450*/  STL [R1+0xc4], RZ ;  /* 0x0000c4ff01007387 */ /* 0x0001e80000100800 */
        /* <DEDUP_REMOVED lines=1021> */
[----:B------:R0:W-:Y:S01]  /*8430*/  STL [R1+0x2ac], RZ ;  /* 0x0002acff01007387 */ /* 0x0001e20000100800 */
[----:B------:R-:W-:Y:S05]  /*8440*/  BRA `(.L_x_1) ;  /* 0x00000a0400807947 */ /* 0x000fea0003800000 */
.L_x_0:
[----:B------:R0:W-:Y:S01]  /*8450*/  STL [R1+0x38a4], R22 ;  /* 0x0038a41601007387 */ /* 0x0001e20000100800 */
[----:B------:R-:W-:Y:S01]  /*8460*/  IMAD.MOV.U32 R12, RZ, RZ, RZ ;  /* 0x000000ffff0c7224 */ /* 0x000fe200078e00ff */
[----:B------:R-:W-:Y:S01]  /*8470*/  IABS R26, R5 ;  /* 0x00000005001a7213 */ /* 0x000fe20000000000 */
[----:B------:R-:W-:Y:S01]  /*8480*/  ULDC UR5, c[0x0][0x23c] ;  /* 0x00008f0000057ab9 */ /* 0x000fe20000000800 */
[----:B------:R-:W-:Y:S01]  /*8490*/  ISETP.GE.AND P6, PT, R6, RZ, PT ;  /* 0x000000ff0600720c */ /* 0x000fe20003fc6270 */
[----:B------:R-:W-:Y:S01]  /*84a0*/  ULDC.64 UR6, c[0x0][0x218] ;  /* 0x0000860000067ab9 */ /* 0x000fe20000000a00 */
[----:B------:R-:W-:Y:S01]  /*84b0*/  ULDC.64 UR8, c[0x0][0x210] ;  /* 0x0000840000087ab9 */ /* 0x000fe20000000a00 */
[----:B0-----:R-:W2:Y:S04]  /*84c0*/  LDL R22, [R1+0xbc] ;  /* 0x0000bc0001167983 */ /* 0x001ea80000100800 */
[----:B------:R0:W-:Y:S04]  /*84d0*/  STL [R1+0x38a0], R23 ;  /* 0x0038a01701007387 */ /* 0x0001e80000100800 */
[----:B0-----:R-:W3:Y:S04]  /*84e0*/  LDL R23, [R1+0x184] ;  /* 0x0001840001177983 */ /* 0x001ee80000100800 */
[----:B------:R0:W-:Y:S04]  /*84f0*/  STL [R1+0x389c], R24 ;  /* 0x00389c1801007387 */ /* 0x0001e80000100800 */
[----:B------:R4:W-:Y:S04]  /*8500*/  STL [R1+0x3898], R28 ;  /* 0x0038981c01007387 */ /* 0x0009e80000100800 */
[----:B------:R5:W-:Y:S01]  /*8510*/  STL [R1+0x3778], R3 ;  /* 0x0037780301007387 */ /* 0x000be20000100800 */
[----:B0-----:R-:W-:Y:S01]  /*8520*/  IMAD.MOV.U32 R24, RZ, RZ, R11 ;  /* 0x000000ffff187224 */ /* 0x001fe200078e000b */
[----:B------:R-:W-:Y:S01]  /*8530*/  IABS R11, R3 ;  /* 0x00000003000b7213 */ /* 0x000fe20000000000 */
[----:B----4-:R-:W-:Y:S01]  /*8540*/  IMAD.MOV.U32 R28, RZ, RZ, R4 ;  /* 0x000000ffff1c7224 */ /* 0x010fe200078e0004 */
[----:B------:R-:W-:-:S02]  /*8550*/  IABS R4, R2 ;  /* 0x0000000200047213 */ /* 0x000fc40000000000 */
[----:B------:R-:W0:Y:S01]  /*8560*/  I2F.RP R14, R11 ;  /* 0x0000000b000e7306 */ /* 0x000e220000209400 */
[----:B-----5:R-:W-:-:S07]  /*8570*/  IMAD.MOV.U32 R3, RZ, RZ, R13 ;  /* 0x000000ffff037224 */ /* 0x020fce00078e000d */
[----:B-1----:R-:W1:Y:S08]  /*8580*/  I2F.RP R0, R4 ;  /* 0x0000000400007306 */ /* 0x002e700000209400 */
[----:B0-----:R-:W0:Y:S08]  /*8590*/  MUFU.RCP R14, R14 ;  /* 0x0000000e000e7308 */ /* 0x001e300000001000 */
[----:B-1----:R-:W1:Y:S01]  /*85a0*/  MUFU.RCP R0, R0 ;  /* 0x0000000000007308 */ /* 0x002e620000001000 */
[----:B0-----:R-:W-:-:S07]  /*85b0*/  VIADD R14, R14, 0xffffffe ;  /* 0x0ffffffe0e0e7836 */ /* 0x001fce0000000000 */
[----:B------:R-:W-:Y:S01]  /*85c0*/  F2I.FTZ.U32.TRUNC.NTZ R15, R14 ;  /* 0x0000000e000f7305 */ /* 0x000fe2000021f000 */
[----:B-1----:R-:W-:-:S07]  /*85d0*/  VIADD R0, R0, 0xffffffe ;  /* 0x0ffffffe00007836 */ /* 0x002fce0000000000 */
[----:B------:R-:W0:Y:S02]  /*85e0*/  F2I.FTZ.U32.TRUNC.NTZ R13, R0 ;  /* 0x00000000000d7305 */ /* 0x000e24000021f000 */
[----:B0-----:R-:W-:-:S04]  /*85f0*/  IMAD.MOV R25, RZ, RZ, -R13 ;  /* 0x000000ffff197224 */ /* 0x001fc800078e0a0d */
[----:B------:R-:W-:-:S04]  /*8600*/  IMAD R25, R25, R4, RZ ;  /* 0x0000000419197224 */ /* 0x000fc800078e02ff */
[----:B------:R-:W-:Y:S01]  /*8610*/  IMAD.HI.U32 R25, R13, R25, R12 ;  /* 0x000000190d197227 */ /* 0x000fe200078e000c */
[----:B--2---:R-:W-:-:S05]  /*8620*/  IABS R14, R22 ;  /* 0x00000016000e7213 */ /* 0x004fca0000000000 */
[----:B------:R-:W-:Y:S02]  /*8630*/  IMAD.MOV.U32 R13, RZ, RZ, R14 ;  /* 0x000000ffff0d7224 */ /* 0x000fe400078e000e */
[----:B------:R-:W-:Y:S01]  /*8640*/  IMAD.MOV R14, RZ, RZ, -R15 ;  /* 0x000000ffff0e7224 */ /* 0x000fe200078e0a0f */
[----:B---3--:R-:W-:-:S05]  /*8650*/  IABS R0, R23 ;  /* 0x0000001700007213 */ /* 0x008fca0000000000 */
[----:B------:R-:W-:Y:S02]  /*8660*/  IMAD.MOV.U32 R12, RZ, RZ, R0 ;  /* 0x000000ffff0c7224 */ /* 0x000fe400078e0000 */
[----:B------:R-:W-:-:S04]  /*8670*/  IMAD.HI.U32 R0, R25, R13, RZ ;  /* 0x0000000d19007227 */ /* 0x000fc800078e00ff */
[----:B------:R-:W-:-:S04]  /*8680*/  IMAD.HI.U32 R25, R25, R12, RZ ;  /* 0x0000000c19197227 */ /* 0x000fc800078e00ff */
[----:B------:R-:W-:Y:S02]  /*8690*/  IMAD.MOV R0, RZ, RZ, -R0 ;  /* 0x000000ffff007224 */ /* 0x000fe400078e0a00 */
[----:B------:R-:W-:Y:S02]  /*86a0*/  IMAD.MOV R25, RZ, RZ, -R25 ;  /* 0x000000ffff197224 */ /* 0x000fe400078e0a19 */
[----:B------:R-:W-:Y:S02]  /*86b0*/  IMAD R13, R4, R0, R13 ;  /* 0x00000000040d7224 */ /* 0x000fe400078e020d */
[----:B------:R-:W-:Y:S02]  /*86c0*/  IMAD R0, R14, R11, RZ ;  /* 0x0000000b0e007224 */ /* 0x000fe400078e02ff */
[----:B------:R-:W-:Y:S01]  /*86d0*/  IMAD.MOV.U32 R14, RZ, RZ, RZ ;  /* 0x000000ffff0e7224 */ /* 0x000fe200078e00ff */
[C---:B------:R-:W-:Y:S01]  /*86e0*/  ISETP.GT.U32.AND P0, PT, R4.reuse, R13, PT ;  /* 0x0000000d0400720c */ /* 0x040fe20003f04070 */
[----:B------:R-:W-:-:S02]  /*86f0*/  IMAD R12, R4, R25, R12 ;  /* 0x00000019040c7224 */ /* 0x000fc400078e020c */
[----:B------:R-:W-:Y:S01]  /*8700*/  IMAD.HI.U32 R0, R15, R0, R14 ;  /* 0x000000000f007227 */ /* 0x000fe200078e000e */
[----:B------:R-:W-:Y:S02]  /*8710*/  IABS R14, R6 ;  /* 0x00000006000e7213 */ /* 0x000fe40000000000 */
[----:B------:R-:W-:Y:S02]  /*8720*/  ISETP.GT.U32.AND P1, PT, R4, R12, PT ;  /* 0x0000000c0400720c */ /* 0x000fe40003f24070 */
[----:B------:R-:W-:Y:S01]  /*8730*/  IABS R15, R7 ;  /* 0x00000007000f7213 */ /* 0x000fe20000000000 */
[----:B------:R-:W-:-:S04]  /*8740*/  IMAD.HI.U32 R27, R0, R14, RZ ;  /* 0x0000000e001b7227 */ /* 0x000fc800078e00ff */
[----:B------:R-:W-:Y:S02]  /*8750*/  IMAD.MOV R27, RZ, RZ, -R27 ;  /* 0x000000ffff1b7224 */ /* 0x000fe400078e0a1b */
[----:B------:R-:W-:-:S04]  /*8760*/  IMAD.HI.U32 R25, R0, R26, RZ ;  /* 0x0000001a00197227 */ /* 0x000fc800078e00ff */
[----:B------:R-:W-:Y:S01]  /*8770*/  @!P1 IMAD.IADD R12, R12, 0x1, -R4 ;  /* 0x000000010c0c9824 */ /* 0x000fe200078e0a04 */
[----:B------:R-:W-:Y:S01]  /*8780*/  ISETP.GE.AND P1, PT, R5, RZ, PT ;  /* 0x000000ff0500720c */ /* 0x000fe20003f26270 */
[----:B------:R-:W-:Y:S02]  /*8790*/  IMAD R14, R11, R27, R14 ;  /* 0x0000001b0b0e7224 */ /* 0x000fe400078e020e */
[----:B------:R-:W2:Y:S01]  /*87a0*/  LDL.LU R27, [R1+0xc1c] ;  /* 0x000c1c00011b7983 */ /* 0x000ea20000300800 */
[----:B------:R-:W-:Y:S01]  /*87b0*/  @!P0 IMAD.IADD R13, R13, 0x1, -R4 ;  /* 0x000000010d0d8824 */ /* 0x000fe200078e0a04 */
[C---:B------:R-:W-:Y:S01]  /*87c0*/  ISETP.GT.U32.AND P2, PT, R4.reuse, R12, PT ;  /* 0x0000000c0400720c */ /* 0x040fe20003f44070 */
[----:B------:R-:W-:Y:S01]  /*87d0*/  IMAD.MOV R25, RZ, RZ, -R25 ;  /* 0x000000ffff197224 */ /* 0x000fe200078e0a19 */
[----:B------:R-:W3:Y:S02]  /*87e0*/  LDL R5, [R1+0xc40] ;  /* 0x000c400001057983 */ /* 0x000ee40000100800 */
[----:B------:R-:W-:Y:S01]  /*87f0*/  ISETP.GT.U32.AND P3, PT, R4, R13, PT ;  /* 0x0000000d0400720c */ /* 0x000fe20003f64070 */
[C---:B------:R-:W-:Y:S01]  /*8800*/  IMAD R25, R11.reuse, R25, R26 ;  /* 0x000000190b197224 */ /* 0x040fe200078e021a */
[----:B------:R-:W-:Y:S01]  /*8810*/  ISETP.GE.AND P0, PT, R22, RZ, PT ;  /* 0x000000ff1600720c */ /* 0x000fe20003f06270 */
[----:B------:R-:W-:Y:S01]  /*8820*/  IMAD.HI.U32 R26, R0, R15, RZ ;  /* 0x0000000f001a7227 */ /* 0x000fe200078e00ff */
[----:B------:R-:W4:Y:S02]  /*8830*/  LDL.LU R22, [R1+0x38a4] ;  /* 0x0038a40001167983 */ /* 0x000f240000300800 */
[----:B------:R-:W-:-:S07]  /*8840*/  ISETP.GT.U32.AND P4, PT, R11, R25, PT ;  /* 0x000000190b00720c */ /* 0x000fce0003f84070 */
[--C-:B------:R-:W-:Y:S01]  /*8850*/  @!P3 IMAD.IADD R13, R13, 0x1, -R4.reuse ;  /* 0x000000010d0db824 */ /* 0x100fe200078e0a04 */
[----:B------:R-:W-:Y:S02]  /*8860*/  ISETP.GE.AND P3, PT, R7, RZ, PT ;  /* 0x000000ff0700720c */ /* 0x000fe40003f66270 */
[----:B------:R-:W-:Y:S01]  /*8870*/  LOP3.LUT R7, RZ, R2, RZ, 0x33, !PT ;  /* 0x00000002ff077212 */ /* 0x000fe200078e33ff */
[----:B------:R-:W-:Y:S02]  /*8880*/  @!P0 IMAD.MOV R13, RZ, RZ, -R13 ;  /* 0x000000ffff0d8224 */ /* 0x000fe400078e0a0d */
[----:B------:R-:W-:Y:S01]  /*8890*/  @!P4 IMAD.IADD R25, R25, 0x1, -R11 ;  /* 0x000000011919c824 */ /* 0x000fe200078e0a0b */
[----:B------:R-:W-:Y:S01]  /*88a0*/  ISETP.NE.AND P4, PT, R2, RZ, PT ;  /* 0x000000ff0200720c */ /* 0x000fe20003f85270 */
[----:B------:R-:W-:-:S03]  /*88b0*/  @!P2 IMAD.IADD R12, R12, 0x1, -R4 ;  /* 0x000000010c0ca824 */ /* 0x000fc600078e0a04 */
[----:B------:R-:W-:Y:S02]  /*88c0*/  SEL R13, R7, R13, !P4 ;  /* 0x0000000d070d7207 */ /* 0x000fe40006000000 */
[----:B------:R-:W-:Y:S02]  /*88d0*/  ISETP.GE.AND P2, PT, R23, RZ, PT ;  /* 0x000000ff1700720c */ /* 0x000fe40003f46270 */
[----:B------:R-:W5:Y:S04]  /*88e0*/  LDL.LU R23, [R1+0x38a0] ;  /* 0x0038a00001177983 */ /* 0x000f680000300800 */
[----:B------:R0:W-:Y:S04]  /*88f0*/  STL [R1+0xc74], R13 ;  /* 0x000c740d01007387 */ /* 0x0001e80000100800 */
[----:B0-----:R-:W2:Y:S01]  /*8900*/  LDL.LU R13, [R1] ;  /* 0x00000000010d7983 */ /* 0x001ea20000300800 */
[----:B------:R-:W-:Y:S01]  /*8910*/  ISETP.GT.U32.AND P5, PT, R11, R14, PT ;  /* 0x0000000e0b00720c */ /* 0x000fe20003fa4070 */
[----:B------:R-:W-:-:S04]  /*8920*/  IMAD.MOV R26, RZ, RZ, -R26 ;  /* 0x000000ffff1a7224 */ /* 0x000fc800078e0a1a */
[----:B------:R-:W-:Y:S02]  /*8930*/  IMAD R15, R11, R26, R15 ;  /* 0x0000001a0b0f7224 */ /* 0x000fe400078e020f */
[----:B------:R-:W-:-:S06]  /*8940*/  @!P2 IMAD.MOV R12, RZ, RZ, -R12 ;  /* 0x000000ffff0ca224 */ /* 0x000fcc00078e0a0c */
[----:B------:R-:W-:Y:S01]  /*8950*/  @!P5 IMAD.IADD R14, R14, 0x1, -R11 ;  /* 0x000000010e0ed824 */ /* 0x000fe200078e0a0b */
[C---:B------:R-:W-:Y:S02]  /*8960*/  ISETP.GT.U32.AND P5, PT, R11.reuse, R25, PT ;  /* 0x000000190b00720c */ /* 0x040fe40003fa4070 */
[C---:B------:R-:W-:Y:S02]  /*8970*/  ISETP.GT.U32.AND P2, PT, R11.reuse, R15, PT ;  /* 0x0000000f0b00720c */ /* 0x040fe40003f44070 */
[----:B------:R-:W-:Y:S02]  /*8980*/  ISETP.GT.U32.AND P0, PT, R11, R14, PT ;  /* 0x0000000e0b00720c */ /* 0x000fe40003f04070 */
[----:B------:R-:W-:Y:S02]  /*8990*/  SEL R7, R7, R12, !P4 ;  /* 0x0000000c07077207 */ /* 0x000fe40006000000 */
[----:B------:R-:W-:-:S05]  /*89a0*/  IABS R4, R9 ;  /* 0x0000000900047213 */ /* 0x000fca0000000000 */
[--C-:B------:R-:W-:Y:S02]  /*89b0*/  @!P5 IMAD.IADD R25, R25, 0x1, -R11.reuse ;  /* 0x000000011919d824 */ /* 0x100fe400078e0a0b */
[----:B------:R-:W-:Y:S02]  /*89c0*/  @!P2 IMAD.IADD R15, R15, 0x1, -R11 ;  /* 0x000000010f0fa824 */ /* 0x000fe400078e0a0b */
[----:B------:R-:W-:Y:S02]  /*89d0*/  IMAD.MOV.U32 R12, RZ, RZ, R25 ;  /* 0x000000ffff0c7224 */ /* 0x000fe400078e0019 */
[----:B------:R-:W-:-:S04]  /*89e0*/  IMAD.HI.U32 R6, R0, R4, RZ ;  /* 0x0000000400067227 */ /* 0x000fc800078e00ff */
[----:B------:R-:W-:Y:S01]  /*89f0*/  @!P1 IMAD.MOV R12, RZ, RZ, -R12 ;  /* 0x000000ffff0c9224 */ /* 0x000fe200078e0a0c */
[C---:B------:R-:W-:Y:S01]  /*8a00*/  ISETP.GT.U32.AND P1, PT, R11.reuse, R15, PT ;  /* 0x0000000f0b00720c */ /* 0x040fe20003f24070 */
[----:B------:R-:W-:Y:S02]  /*8a10*/  IMAD.MOV R6, RZ, RZ, -R6 ;  /* 0x000000ffff067224 */ /* 0x000fe400078e0a06 */
[----:B------:R-:W-:Y:S02]  /*8a20*/  @!P0 IMAD.IADD R14, R14, 0x1, -R11 ;  /* 0x000000010e0e8824 */ /* 0x000fe400078e0a0b */
[----:B------:R-:W-:Y:S02]  /*8a30*/  IMAD R4, R11, R6, R4 ;  /* 0x000000060b047224 */ /* 0x000fe400078e0204 */
[----:B------:R-:W-:-:S06]  /*8a40*/  @!P6 IMAD.MOV R14, RZ, RZ, -R14 ;  /* 0x000000ffff0ee224 */ /* 0x000fcc00078e0a0e */
[--C-:B------:R-:W-:Y:S01]  /*8a50*/  @!P1 IMAD.IADD R15, R15, 0x1, -R11.reuse ;  /* 0x000000010f0f9824 */ /* 0x100fe200078e0a0b */
[----:B------:R-:W-:Y:S02]  /*8a60*/  ISETP.GT.U32.AND P1, PT, R11, R4, PT ;  /* 0x000000040b00720c */ /* 0x000fe40003f24070 */
[----:B------:R-:W-:Y:S01]  /*8a70*/  ISETP.GE.AND P4, PT, R8, RZ, PT ;  /* 0x000000ff0800720c */ /* 0x000fe20003f86270 */
[----:B------:R0:W-:Y:S04]  /*8a80*/  STL [R1+0xc70], R7 ;  /* 0x000c700701007387 */ /* 0x0001e80000100800 */
[----:B------:R-:W-:Y:S06]  /*8a90*/  STL [R1+0xa34], R12 ;  /* 0x000a340c01007387 */ /* 0x000fec0000100800 */
[----:B------:R-:W-:Y:S01]  /*8aa0*/  @!P1 IMAD.IADD R4, R4, 0x1, -R11 ;  /* 0x0000000104049824 */ /* 0x000fe200078e0a0b */
[----:B0-----:R-:W-:-:S02]  /*8ab0*/  IABS R7, R10 ;  /* 0x0000000a00077213 */ /* 0x001fc40000000000 */
[----:B------:R-:W-:Y:S01]  /*8ac0*/  ISETP.GE.AND P5, PT, R9, RZ, PT ;  /* 0x000000ff0900720c */ /* 0x000fe20003fa6270 */
[----:B------:R0:W-:Y:S01]  /*8ad0*/  STL [R1+0xa30], R14 ;  /* 0x000a300e01007387 */ /* 0x0001e20000100800 */
[----:B------:R-:W-:Y:S02]  /*8ae0*/  ISETP.GE.AND P0, PT, R29, RZ, PT ;  /* 0x000000ff1d00720c */ /* 0x000fe40003f06270 */
[----:B------:R-:W-:Y:S01]  /*8af0*/  IABS R9, R29 ;  /* 0x0000001d00097213 */ /* 0x000fe20000000000 */
[----:B------:R-:W-:Y:S02]  /*8b00*/  IMAD.MOV.U32 R25, RZ, RZ, R15 ;  /* 0x000000ffff197224 */ /* 0x000fe400078e000f */
[----:B0-----:R-:W-:-:S04]  /*8b10*/  IMAD.HI.U32 R14, R0, R7, RZ ;  /* 0x00000007000e7227 */ /* 0x001fc800078e00ff */
[----:B------:R-:W-:Y:S02]  /*8b20*/  IMAD.MOV R14, RZ, RZ, -R14 ;  /* 0x000000ffff0e7224 */ /* 0x000fe400078e0a0e */
[----:B------:R-:W-:Y:S02]  /*8b30*/  @!P3 IMAD.MOV R25, RZ, RZ, -R25 ;  /* 0x000000ffff19b224 */ /* 0x000fe400078e0a19 */
[----:B------:R-:W-:Y:S01]  /*8b40*/  IMAD R7, R11, R14, R7 ;  /* 0x0000000e0b077224 */ /* 0x000fe200078e0207 */
[----:B------:R-:W-:Y:S02]  /*8b50*/  IABS R14, R18 ;  /* 0x00000012000e7213 */ /* 0x000fe40000000000 */
[----:B------:R-:W-:Y:S01]  /*8b60*/  STL [R1+0xa24], R25 ;  /* 0x000a241901007387 */ /* 0x000fe20000100800 */
[----:B---3--:R-:W-:Y:S01]  /*8b70*/  IMAD.MOV.U32 R26, RZ, RZ, R5 ;  /* 0x000000ffff1a7224 */ /* 0x008fe200078e0005 */
[----:B------:R-:W-:-:S05]  /*8b80*/  IABS R5, R8 ;  /* 0x0000000800057213 */ /* 0x000fca0000000000 */
[----:B------:R-:W-:-:S04]  /*8b90*/  IMAD.HI.U32 R2, R0, R5, RZ ;  /* 0x0000000500027227 */ /* 0x000fc800078e00ff */
[----:B------:R-:W-:-:S04]  /*8ba0*/  IMAD.MOV R2, RZ, RZ, -R2 ;  /* 0x000000ffff027224 */ /* 0x000fc800078e0a02 */
[----:B------:R-:W-:-:S05]  /*8bb0*/  IMAD R5, R11, R2, R5 ;  /* 0x000000020b057224 */ /* 0x000fca00078e0205 */
[----:B------:R-:W-:-:S13]  /*8bc0*/  ISETP.GT.U32.AND P6, PT, R11, R5, PT ;  /* 0x000000050b00720c */ /* 0x000fda0003fc4070 */
[----:B------:R-:W-:-:S05]  /*8bd0*/  @!P6 IMAD.IADD R5, R5, 0x1, -R11 ;  /* 0x000000010505e824 */ /* 0x000fca00078e0a0b */
[----:B------:R-:W-:Y:S02]  /*8be0*/  ISETP.GT.U32.AND P1, PT, R11, R5, PT ;  /* 0x000000050b00720c */ /* 0x000fe40003f24070 */
[----:B--2---:R-:W-:-:S05]  /*8bf0*/  IABS R8, R13 ;  /* 0x0000000d00087213 */ /* 0x004fca0000000000 */
[----:B------:R-:W-:-:S04]  /*8c00*/  IMAD.HI.U32 R12, R0, R8, RZ ;  /* 0x00000008000c7227 */ /* 0x000fc800078e00ff */
[----:B------:R-:W-:-:S04]  /*8c10*/  IMAD.MOV R12, RZ, RZ, -R12 ;  /* 0x000000ffff0c7224 */ /* 0x000fc800078e0a0c */
[----:B------:R-:W-:Y:S02]  /*8c20*/  IMAD R8, R11, R12, R8 ;  /* 0x0000000c0b087224 */ /* 0x000fe400078e0208 */
[----:B------:R-:W-:Y:S02]  /*8c30*/  @!P1 IMAD.IADD R5, R5, 0x1, -R11 ;  /* 0x0000000105059824 */ /* 0x000fe400078e0a0b */
[----:B------:R-:W-:Y:S01]  /*8c40*/  IMAD.MOV.U32 R29, RZ, RZ, R26 ;  /* 0x000000ffff1d7224 */ /* 0x000fe200078e001a */
[----:B------:R-:W-:Y:S01]  /*8c50*/  ISETP.GT.U32.AND P1, PT, R11, R8, PT ;  /* 0x000000080b00720c */ /* 0x000fe20003f24070 */
[----:B------:R-:W-:Y:S02]  /*8c60*/  IMAD.MOV.U32 R26, RZ, RZ, R28 ;  /* 0x000000ffff1a7224 */ /* 0x000fe400078e001c */
[----:B------:R-:W-:Y:S02]  /*8c70*/  IMAD.MOV.U32 R28, RZ, RZ, R24 ;  /* 0x000000ffff1c7224 */ /* 0x000fe400078e0018 */
[----:B------:R-:W-:-:S04]  /*8c80*/  IMAD.MOV.U32 R24, RZ, RZ, R5 ;  /* 0x000000ffff187224 */ /* 0x000fc800078e0005 */
[----:B------:R-:W-:-:S04]  /*8c90*/  @!P4 IMAD.MOV R24, RZ, RZ, -R24 ;  /* 0x000000ffff18c224 */ /* 0x000fc800078e0a18 */
[----:B------:R-:W-:Y:S01]  /*8ca0*/  @!P1 IMAD.IADD R8, R8, 0x1, -R11 ;  /* 0x0000000108089824 */ /* 0x000fe200078e0a0b */
[----:B------:R0:W-:Y:S01]  /*8cb0*/  STL [R1+0xa20], R24 ;  /* 0x000a201801007387 */ /* 0x0001e20000100800 */
[----:B------:R-:W-:Y:S01]  /*8cc0*/  ISETP.GE.AND P1, PT, R10, RZ, PT ;  /* 0x000000ff0a00720c */ /* 0x000fe20003f26270 */
[----:B------:R-:W-:Y:S02]  /*8cd0*/  IMAD.HI.U32 R5, R0, R14, RZ ;  /* 0x0000000e00057227 */ /* 0x000fe400078e00ff */
[----:B0-----:R-:W2:Y:S04]  /*8ce0*/  LDL.LU R24, [R1+0x389c] ;  /* 0x00389c0001187983 */ /* 0x001ea80000300800 */
[----:B------:R-:W3:Y:S01]  /*8cf0*/  LDL.LU R10, [R1+0xc34] ;  /* 0x000c3400010a7983 */ /* 0x000ee20000300800 */
[----:B------:R-:W-:-:S04]  /*8d00*/  IMAD.MOV R5, RZ, RZ, -R5 ;  /* 0x000000ffff057224 */ /* 0x000fc800078e0a05 */
[----:B------:R-:W-:Y:S02]  /*8d10*/  IMAD R5, R11, R5, R14 ;  /* 0x000000050b057224 */ /* 0x000fe400078e020e */
[----:B------:R-:W5:Y:S01]  /*8d20*/  LDL.LU R14, [R1+0xba0] ;  /* 0x000ba000010e7983 */ /* 0x000f620000300800 */
[----:B------:R-:W-:Y:S01]  /*8d30*/  ISETP.GE.AND P2, PT, R13, RZ, PT ;  /* 0x000000ff0d00720c */ /* 0x000fe20003f46270 */
[----:B------:R-:W-:-:S04]  /*8d40*/  IMAD.HI.U32 R13, R0, R9, RZ ;  /* 0x00000009000d7227 */ /* 0x000fc800078e00ff */
[----:B------:R-:W-:-:S04]  /*8d50*/  IMAD.MOV R13, RZ, RZ, -R13 ;  /* 0x000000ffff0d7224 */ /* 0x000fc800078e0a0d */
[----:B------:R-:W-:-:S05]  /*8d60*/  IMAD R9, R11, R13, R9 ;  /* 0x0000000d0b097224 */ /* 0x000fca00078e0209 */
[----:B------:R-:W-:Y:S02]  /*8d70*/  ISETP.GT.U32.AND P6, PT, R11, R9, PT ;  /* 0x000000090b00720c */ /* 0x000fe40003fc4070 */
[----:B------:R-:W-:-:S05]  /*8d80*/  IABS R2, R17 ;  /* 0x0000001100027213 */ /* 0x000fca0000000000 */
[----:B------:R-:W-:Y:S01]  /*8d90*/  IMAD.HI.U32 R12, R0, R2, RZ ;  /* 0x00000002000c7227 */ /* 0x000fe200078e00ff */
[----:B------:R-:W-:-:S03]  /*8da0*/  IABS R6, R16 ;  /* 0x0000001000067213 */ /* 0x000fc60000000000 */
[----:B------:R-:W-:Y:S02]  /*8db0*/  IMAD.MOV R12, RZ, RZ, -R12 ;  /* 0x000000ffff0c7224 */ /* 0x000fe400078e0a0c */
[----:B------:R-:W-:Y:S01]  /*8dc0*/  @!P6 IMAD.IADD R9, R9, 0x1, -R11 ;  /* 0x000000010909e824 */ /* 0x000fe200078e0a0b */
[C---:B------:R-:W-:Y:S01]  /*8dd0*/  ISETP.GT.U32.AND P3, PT, R11.reuse, R4, PT ;  /* 0x000000040b00720c */ /* 0x040fe20003f64070 */
[C---:B------:R-:W-:Y:S01]  /*8de0*/  IMAD R2, R11.reuse, R12, R2 ;  /* 0x0000000c0b027224 */ /* 0x040fe200078e0202 */
[----:B------:R-:W-:Y:S02]  /*8df0*/  IABS R12, R20 ;  /* 0x00000014000c7213 */ /* 0x000fe40000000000 */
[C---:B------:R-:W-:Y:S01]  /*8e00*/  ISETP.GT.U32.AND P6, PT, R11.reuse, R9, PT ;  /* 0x000000090b00720c */ /* 0x040fe20003fc4070 */
[----:B------:R-:W-:Y:S01]  /*8e10*/  IMAD.HI.U32 R13, R0, R6, RZ ;  /* 0x00000006000d7227 */ /* 0x000fe200078e00ff */
[----:B------:R-:W-:-:S03]  /*8e20*/  ISETP.GT.U32.AND P4, PT, R11, R7, PT ;  /* 0x000000070b00720c */ /* 0x000fc60003f84070 */
[----:B------:R-:W-:Y:S02]  /*8e30*/  IMAD.MOV R13, RZ, RZ, -R13 ;  /* 0x000000ffff0d7224 */ /* 0x000fe400078e0a0d */
[----:B------:R-:W-:-:S04]  /*8e40*/  IMAD.HI.U32 R15, R0, R12, RZ ;  /* 0x0000000c000f7227 */ /* 0x000fc800078e00ff */
[----:B------:R-:W-:Y:S01]  /*8e50*/  IMAD R6, R11, R13, R6 ;  /* 0x0000000d0b067224 */ /* 0x000fe200078e0206 */
[----:B------:R-:W-:Y:S01]  /*8e60*/  IABS R13, R19 ;  /* 0x00000013000d7213 */ /* 0x000fe20000000000 */
[----:B------:R-:W-:Y:S02]  /*8e70*/  IMAD.MOV R15, RZ, RZ, -R15 ;  /* 0x000000ffff0f7224 */ /* 0x000fe400078e0a0f */
[--C-:B------:R-:W-:Y:S01]  /*8e80*/  @!P6 IMAD.IADD R9, R9, 0x1, -R11.reuse ;  /* 0x000000010909e824 */ /* 0x100fe200078e0a0b */
[C---:B------:R-:W-:Y:S01]  /*8e90*/  ISETP.GT.U32.AND P6, PT, R11.reuse, R2, PT ;  /* 0x000000020b00720c */ /* 0x040fe20003fc4070 */
[--C-:B------:R-:W-:Y:S01]  /*8ea0*/  @!P3 IMAD.IADD R4, R4, 0x1, -R11.reuse ;  /* 0x000000010404b824 */ /* 0x100fe200078e0a0b */
[C---:B------:R-:W-:Y:S01]  /*8eb0*/  ISETP.GT.U32.AND P3, PT, R11.reuse, R6, PT ;  /* 0x000000060b00720c */ /* 0x040fe20003f64070 */
[----:B------:R-:W-:Y:S02]  /*8ec0*/  IMAD R12, R11, R15, R12 ;  /* 0x0000000f0b0c7224 */ /* 0x000fe400078e020c */
[----:B------:R-:W-:Y:S01]  /*8ed0*/  @!P4 IMAD.IADD R7, R7, 0x1, -R11 ;  /* 0x000000010707c824 */ /* 0x000fe200078e0a0b */
[----:B------:R-:W-:Y:S01]  /*8ee0*/  ISETP.GT.U32.AND P4, PT, R11, R8, PT ;  /* 0x000000080b00720c */ /* 0x000fe20003f84070 */
[----:B------:R-:W-:-:S02]  /*8ef0*/  IMAD.MOV.U32 R15, RZ, RZ, R28 ;  /* 0x000000ffff0f7224 */ /* 0x000fc400078e001c */
[----:B------:R-:W-:-:S04]  /*8f00*/  IMAD.HI.U32 R25, R0, R13, RZ ;  /* 0x0000000d00197227 */ /* 0x000fc800078e00ff */
[----:B------:R-:W-:Y:S02]  /*8f10*/  IMAD.MOV.U32 R28, RZ, RZ, R9 ;  /* 0x000000ffff1c7224 */ /* 0x000fe400078e0009 */
[----:B------:R-:W-:Y:S02]  /*8f20*/  IMAD.MOV R25, RZ, RZ, -R25 ;  /* 0x000000ffff197224 */ /* 0x000fe400078e0a19 */
[----:B------:R-:W-:Y:S01]  /*8f30*/  @!P0 IMAD.MOV R28, RZ, RZ, -R28 ;  /* 0x000000ffff1c8224 */ /* 0x000fe200078e0a1c */
[C---:B------:R-:W-:Y:S01]  /*8f40*/  ISETP.GT.U32.AND P0, PT, R11.reuse, R5, PT ;  /* 0x000000050b00720c */ /* 0x040fe20003f04070 */
[C---:B------:R-:W-:Y:S02]  /*8f50*/  IMAD R13, R11.reuse, R25, R13 ;  /* 0x000000190b0d7224 */ /* 0x040fe400078e020d */
[--C-:B------:R-:W-:Y:S01]  /*8f60*/  @!P6 IMAD.IADD R2, R2, 0x1, -R11.reuse ;  /* 0x000000010202e824 */ /* 0x100fe200078e0a0b */
[----:B------:R-:W2:Y:S01]  /*8f70*/  LDL.LU R25, [R1+0xc28] ;  /* 0x000c280001197983 */ /* 0x000ea20000300800 */
[--C-:B------:R-:W-:Y:S01]  /*8f80*/  @!P3 IMAD.IADD R6, R6, 0x1, -R11.reuse ;  /* 0x000000010606b824 */ /* 0x100fe200078e0a0b */
[C---:B------:R-:W-:Y:S01]  /*8f90*/  ISETP.GT.U32.AND P3, PT, R11.reuse, R7, PT ;  /* 0x000000070b00720c */ /* 0x040fe20003f64070 */
[----:B------:R-:W-:Y:S01]  /*8fa0*/  @!P4 IMAD.IADD R8, R8, 0x1, -R11 ;  /* 0x000000010808c824 */ /* 0x000fe200078e0a0b */
[C---:B------:R-:W-:Y:S01]  /*8fb0*/  ISETP.GT.U32.AND P4, PT, R11.reuse, R13, PT ;  /* 0x0000000d0b00720c */ /* 0x040fe20003f84070 */
[----:B------:R-:W-:Y:S01]  /*8fc0*/  @!P5 IMAD.MOV R4, RZ, RZ, -R4 ;  /* 0x000000ffff04d224 */ /* 0x000fe200078e0a04 */
[----:B------:R-:W-:-:S03]  /*8fd0*/  ISETP.GT.U32.AND P5, PT, R11, R2, PT ;  /* 0x000000020b00720c */ /* 0x000fc60003fa4070 */
[--C-:B------:R-:W-:Y:S01]  /*8fe0*/  @!P0 IMAD.IADD R5, R5, 0x1, -R11.reuse ;  /* 0x0000000105058824 */ /* 0x100fe200078e0a0b */
[----:B------:R-:W-:Y:S01]  /*8ff0*/  STL [R1+0xa10], R4 ;  /* 0x000a100401007387 */ /* 0x000fe20000100800 */
[C---:B------:R-:W-:Y:S01]  /*9000*/  ISETP.GT.U32.AND P6, PT, R11.reuse, R6, PT ;  /* 0x000000060b00720c */ /* 0x040fe20003fc4070 */
[----:B------:R-:W-:Y:S02]  /*9010*/  @!P2 IMAD.MOV R8, RZ, RZ, -R8 ;  /* 0x000000ffff08a224 */ /* 0x000fe400078e0a08 */
[----:B------:R0:W-:Y:S01]  /*9020*/  STL [R1+0xa0c], R28 ;  /* 0x000a0c1c01007387 */ /* 0x0001e20000100800 */
[----:B------:R-:W-:Y:S01]  /*9030*/  ISETP.GT.U32.AND P2, PT, R11, R5, PT ;  /* 0x000000050b00720c */ /* 0x000fe20003f44070 */
[--C-:B------:R-:W-:Y:S01]  /*9040*/  @!P3 IMAD.IADD R7, R7, 0x1, -R11.reuse ;  /* 0x000000010707b824 */ /* 0x100fe200078e0a0b */
[----:B------:R-:W-:Y:S01]  /*9050*/  IABS R9, R21 ;  /* 0x0000001500097213 */ /* 0x000fe20000000000 */
[--C-:B------:R-:W-:Y:S01]  /*9060*/  @!P4 IMAD.IADD R13, R13, 0x1, -R11.reuse ;  /* 0x000000010d0dc824 */ /* 0x100fe200078e0a0b */
[----:B0-----:R-:W2:Y:S01]  /*9070*/  LDL.LU R28, [R1+0x3898] ;  /* 0x00389800011c7983 */ /* 0x001ea20000300800 */
[----:B------:R-:W-:Y:S01]  /*9080*/  ISETP.GE.AND P3, PT, R16, RZ, PT ;  /* 0x000000ff1000720c */ /* 0x000fe20003f66270 */
[----:B------:R-:W-:Y:S01]  /*9090*/  @!P5 IMAD.IADD R2, R2, 0x1, -R11 ;  /* 0x000000010202d824 */ /* 0x000fe200078e0a0b */
[----:B------:R-:W-:Y:S01]  /*90a0*/  ISETP.GE.AND P5, PT, R17, RZ, PT ;  /* 0x000000ff1100720c */ /* 0x000fe20003fa6270 */
[----:B------:R-:W-:Y:S01]  /*90b0*/  @!P1 IMAD.MOV R7, RZ, RZ, -R7 ;  /* 0x000000ffff079224 */ /* 0x000fe200078e0a07 */
[----:B------:R-:W-:Y:S01]  /*90c0*/  ISETP.GE.AND P0, PT, R18, RZ, PT ;  /* 0x000000ff1200720c */ /* 0x000fe20003f06270 */
[--C-:B------:R-:W-:Y:S01]  /*90d0*/  @!P6 IMAD.IADD R6, R6, 0x1, -R11.reuse ;  /* 0x000000010606e824 */ /* 0x100fe200078e0a0b */
[----:B------:R-:W-:Y:S01]  /*90e0*/  ISETP.GT.U32.AND P1, PT, R11, R13, PT ;  /* 0x0000000d0b00720c */ /* 0x000fe20003f24070 */
[----:B------:R-:W2:Y:S01]  /*90f0*/  LDL.LU R17, [R1+0xc04] ;  /* 0x000c040001117983 */ /* 0x000ea20000300800 */
[----:B------:R-:W-:Y:S01]  /*9100*/  ISETP.GE.AND P4, PT, R19, RZ, PT ;  /* 0x000000ff1300720c */ /* 0x000fe20003f86270 */
[----:B------:R-:W-:Y:S01]  /*9110*/  @!P2 IMAD.IADD R5, R5, 0x1, -R11 ;  /* 0x000000010505a824 */ /* 0x000fe200078e0a0b */
[----:B----4-:R-:W-:Y:S01]  /*9120*/  IABS R4, R22 ;  /* 0x0000001600047213 */ /* 0x010fe20000000000 */
[----:B------:R-:W-:Y:S04]  /*9130*/  STL [R1+0x9fc], R8 ;  /* 0x0009fc0801007387 */ /* 0x000fe80000100800 */
[----:B------:R0:W-:Y:S01]  /*9140*/  STL [R1+0x9f8], R7 ;  /* 0x0009f80701007387 */ /* 0x0001e20000100800 */
[----:B------:R-:W-:-:S02]  /*9150*/  @!P5 IMAD.MOV R2, RZ, RZ, -R2 ;  /* 0x000000ffff02d224 */ /* 0x000fc400078e0a02 */
[----:B0-----:R-:W-:-:S04]  /*9160*/  IMAD.MOV.U32 R7, RZ, RZ, R6 ;  /* 0x000000ffff077224 */ /* 0x001fc800078e0006 */
[----:B------:R-:W-:Y:S02]  /*9170*/  @!P3 IMAD.MOV R7, RZ, RZ, -R7 ;  /* 0x000000ffff07b224 */ /* 0x000fe400078e0a07 */
[----:B------:R-:W-:Y:S01]  /*9180*/  @!P1 IMAD.IADD R13, R13, 0x1, -R11 ;  /* 0x000000010d0d9824 */ /* 0x000fe200078e0a0b */
[----:B------:R-:W-:Y:S02]  /*9190*/  ISETP.GE.AND P5, PT, R20, RZ, PT ;  /* 0x000000ff1400720c */ /* 0x000fe40003fa6270 */
[----:B------:R-:W-:Y:S01]  /*91a0*/  STL [R1+0x9f4], R7 ;  /* 0x0009f40701007387 */ /* 0x000fe20000100800 */
[----:B------:R-:W-:-:S03]  /*91b0*/  @!P4 IMAD.MOV R13, RZ, RZ, -R13 ;  /* 0x000000ffff0dc224 */ /* 0x000fc600078e0a0d */
[----:B------:R-:W-:Y:S01]  /*91c0*/  STL [R1+0x9f0], R2 ;  /* 0x0009f00201007387 */ /* 0x000fe20000100800 */
[----:B------:R-:W-:-:S03]  /*91d0*/  ISETP.GE.AND P1, PT, R21, RZ, PT ;  /* 0x000000ff1500720c */ /* 0x000fc60003f26270 */
[----:B------:R-:W4:Y:S01]  /*91e0*/  LDL.LU R20, [R1+0x4] ;  /* 0x0000040001147983 */ /* 0x000f220000300800 */
[----:B---3--:R-:W-:Y:S02]  /*91f0*/  IMAD.MOV.U32 R16, RZ, RZ, R10 ;  /* 0x000000ffff107224 */ /* 0x008fe400078e000a */
[----:B------:R-:W-:-:S04]  /*9200*/  IMAD.HI.U32 R10, R0, R9, RZ ;  /* 0x00000009000a7227 */ /* 0x000fc800078e00ff */
[----:B------:R-:W-:Y:S02]  /*9210*/  IMAD.MOV R10, RZ, RZ, -R10 ;  /* 0x000000ffff0a7224 */ /* 0x000fe400078e0a0a */
[----:B-----5:R-:W-:Y:S02]  /*9220*/  IMAD.MOV.U32 R18, RZ, RZ, R14 ;  /* 0x000000ffff127224 */ /* 0x020fe400078e000e */
[----:B------:R-:W-:Y:S02]  /*9230*/  IMAD R9, R11, R10, R9 ;  /* 0x0000000a0b097224 */ /* 0x000fe400078e0209 */
[----:B------:R-:W-:Y:S02]  /*9240*/  IMAD.MOV.U32 R10, RZ, RZ, R5 ;  /* 0x000000ffff0a7224 */ /* 0x000fe400078e0005 */
[----:B------:R-:W-:-:S04]  /*9250*/  IMAD.HI.U32 R14, R0, R4, RZ ;  /* 0x00000004000e7227 */ /* 0x000fc800078e00ff */
[----:B------:R-:W-:Y:S02]  /*9260*/  @!P0 IMAD.MOV R10, RZ, RZ, -R10 ;  /* 0x000000ffff0a8224 */ /* 0x000fe400078e0a0a */
[----:B------:R-:W-:-:S03]  /*9270*/  IMAD.MOV R14, RZ, RZ, -R14 ;  /* 0x000000ffff0e7224 */ /* 0x000fc600078e0a0e */
[----:B------:R0:W-:Y:S01]  /*9280*/  STL [R1+0x9e4], R10 ;  /* 0x0009e40a01007387 */ /* 0x0001e20000100800 */
[----:B------:R-:W-:-:S03]  /*9290*/  IMAD R4, R11, R14, R4 ;  /* 0x0000000e0b047224 */ /* 0x000fc600078e0204 */
[----:B0-----:R-:W3:Y:S04]  /*92a0*/  LDL.LU R10, [R1+0x2c] ;  /* 0x00002c00010a7983 */ /* 0x001ee80000300800 */
[----:B------:R-:W5:Y:S04]  /*92b0*/  LDL.LU R14, [R1+0x30] ;  /* 0x00003000010e7983 */ /* 0x000f680000300800 */
[----:B------:R-:W3:Y:S04]  /*92c0*/  LDL.LU R21, [R1+0x8] ;  /* 0x0000080001157983 */ /* 0x000ee80000300800 */
[----:B------:R-:W-:Y:S04]  /*92d0*/  STL [R1+0x9d8], R13 ;  /* 0x0009d80d01007387 */ /* 0x000fe80000100800 */
[----:B------:R-:W3:Y:S01]  /*92e0*/  LDL R19, [R1+0xc] ;  /* 0x00000c0001137983 */ /* 0x000ee20000100800 */
[----:B------:R-:W-:-:S02]  /*92f0*/  ISETP.GT.U32.AND P6, PT, R11, R12, PT ;  /* 0x0000000c0b00720c */ /* 0x000fc40003fc4070 */
[C---:B------:R-:W-:Y:S02]  /*9300*/  ISETP.GT.U32.AND P3, PT, R11.reuse, R9, PT ;  /* 0x000000090b00720c */ /* 0x040fe40003f64070 */
[----:B------:R-:W-:Y:S02]  /*9310*/  IABS R6, R23 ;  /* 0x0000001700067213 */ /* 0x000fe40000000000 */
[----:B------:R-:W-:-:S03]  /*9320*/  ISETP.GT.U32.AND P2, PT, R11, R4, PT ;  /* 0x000000040b00720c */ /* 0x000fc60003f44070 */
[----:B------:R-:W-:-:S04]  /*9330*/  IMAD.HI.U32 R2, R0, R6, RZ ;  /* 0x0000000600027227 */ /* 0x000fc800078e00ff */
[--C-:B------:R-:W-:Y:S02]  /*9340*/  @!P6 IMAD.IADD R12, R12, 0x1, -R11.reuse ;  /* 0x000000010c0ce824 */ /* 0x100fe400078e0a0b */
[--C-:B------:R-:W-:Y:S02]  /*9350*/  @!P3 IMAD.IADD R9, R9, 0x1, -R11.reuse ;  /* 0x000000010909b824 */ /* 0x100fe400078e0a0b */
[----:B------:R-:W-:Y:S01]  /*9360*/  IMAD.MOV R2, RZ, RZ, -R2 ;  /* 0x000000ffff027224 */ /* 0x000fe200078e0a02 */
[C---:B------:R-:W-:Y:S01]  /*9370*/  ISETP.GT.U32.AND P6, PT, R11.reuse, R12, PT ;  /* 0x0000000c0b00720c */ /* 0x040fe20003fc4070 */
[----:B------:R-:W-:Y:S01]  /*9380*/  @!P2 IMAD.IADD R4, R4, 0x1, -R11 ;  /* 0x000000010404a824 */ /* 0x000fe200078e0a0b */
[C---:B------:R-:W-:Y:S01]  /*9390*/  ISETP.GT.U32.AND P2, PT, R11.reuse, R9, PT ;  /* 0x000000090b00720c */ /* 0x040fe20003f44070 */
[----:B------:R-:W-:-:S05]  /*93a0*/  IMAD R6, R11, R2, R6 ;  /* 0x000000020b067224 */ /* 0x000fca00078e0206 */
[----:B------:R-:W-:-:S05]  /*93b0*/  ISETP.GT.U32.AND P4, PT, R11, R6, PT ;  /* 0x000000060b00720c */ /* 0x000fca0003f84070 */
[--C-:B------:R-:W-:Y:S01]  /*93c0*/  @!P6 IMAD.IADD R12, R12, 0x1, -R11.reuse ;  /* 0x000000010c0ce824 */ /* 0x100fe200078e0a0b */
[----:B--2---:R-:W-:Y:S01]  /*93d0*/  IABS R7, R24 ;  /* 0x0000001800077213 */ /* 0x004fe20000000000 */
[--C-:B------:R-:W-:Y:S02]  /*93e0*/  @!P2 IMAD.IADD R9, R9, 0x1, -R11.reuse ;  /* 0x000000010909a824 */ /* 0x100fe400078e0a0b */
[----:B------:R-:W-:Y:S01]  /*93f0*/  @!P5 IMAD.MOV R12, RZ, RZ, -R12 ;  /* 0x000000ffff0cd224 */ /* 0x000fe200078e0a0c */
[----:B------:R-:W-:Y:S01]  /*9400*/  ISETP.GT.U32.AND P0, PT, R11, R4, PT ;  /* 0x000000040b00720c */ /* 0x000fe20003f04070 */
[----:B------:R-:W-:Y:S01]  /*9410*/  IMAD.HI.U32 R2, R0, R7, RZ ;  /* 0x0000000700027227 */ /* 0x000fe200078e00ff */
[----:B------:R-:W-:Y:S02]  /*9420*/  ISETP.GE.AND P6, PT, R22, RZ, PT ;  /* 0x000000ff1600720c */ /* 0x000fe40003fc6270 */
[----:B------:R0:W-:Y:S01]  /*9430*/  STL [R1+0x9d4], R12 ;  /* 0x0009d40c01007387 */ /* 0x0001e20000100800 */
[----:B------:R-:W-:-:S02]  /*9440*/  @!P4 IMAD.IADD R6, R6, 0x1, -R11 ;  /* 0x000000010606c824 */ /* 0x000fc400078e0a0b */
[----:B------:R-:W-:Y:S02]  /*9450*/  IMAD.MOV R2, RZ, RZ, -R2 ;  /* 0x000000ffff027224 */ /* 0x000fe400078e0a02 */
[----:B0-----:R-:W-:Y:S01]  /*9460*/  IMAD.MOV.U32 R12, RZ, RZ, R9 ;  /* 0x000000ffff0c7224 */ /* 0x001fe200078e0009 */
[----:B------:R-:W-:-:S03]  /*9470*/  IABS R8, R28 ;  /* 0x0000001c00087213 */ /* 0x000fc60000000000 */
[----:B------:R-:W-:Y:S01]  /*9480*/  @!P1 IMAD.MOV R12, RZ, RZ, -R12 ;  /* 0x000000ffff0c9224 */ /* 0x000fe200078e0a0c */
[----:B------:R-:W-:Y:S01]  /*9490*/  ISETP.GT.U32.AND P1, PT, R11, R6, PT ;  /* 0x000000060b00720c */ /* 0x000fe20003f24070 */
[----:B------:R-:W-:-:S04]  /*94a0*/  IMAD.HI.U32 R5, R0, R8, RZ ;  /* 0x0000000800057227 */ /* 0x000fc800078e00ff */
[----:B------:R-:W-:Y:S02]  /*94b0*/  IMAD.MOV R5, RZ, RZ, -R5 ;  /* 0x000000ffff057224 */ /* 0x000fe400078e0a05 */
[C---:B------:R-:W-:Y:S02]  /*94c0*/  IMAD R7, R11.reuse, R2, R7 ;  /* 0x000000020b077224 */ /* 0x040fe400078e0207 */
[--C-:B------:R-:W-:Y:S02]  /*94d0*/  @!P0 IMAD.IADD R4, R4, 0x1, -R11.reuse ;  /* 0x0000000104048824 */ /* 0x100fe400078e0a0b */
[C---:B------:R-:W-:Y:S02]  /*94e0*/  IMAD R8, R11.reuse, R5, R8 ;  /* 0x000000050b087224 */ /* 0x040fe400078e0208 */
[----:B------:R-:W-:Y:S01]  /*94f0*/  @!P6 IMAD.MOV R4, RZ, RZ, -R4 ;  /* 0x000000ffff04e224 */ /* 0x000fe200078e0a04 */
[C---:B------:R-:W-:Y:S01]  /*9500*/  ISETP.GT.U32.AND P6, PT, R11.reuse, R7, PT ;  /* 0x000000070b00720c */ /* 0x040fe20003fc4070 */
[----:B------:R-:W-:Y:S01]  /*9510*/  @!P1 IMAD.IADD R6, R6, 0x1, -R11 ;  /* 0x0000000106069824 */ /* 0x000fe200078e0a0b */
[----:B------:R-:W-:-:S02]  /*9520*/  ISETP.GT.U32.AND P1, PT, R11, R8, PT ;  /* 0x000000080b00720c */ /* 0x000fc40003f24070 */
[----:B------:R-:W-:Y:S02]  /*9530*/  ISETP.GE.AND P2, PT, R28, RZ, PT ;  /* 0x000000ff1c00720c */ /* 0x000fe40003f46270 */
[----:B------:R-:W2:Y:S01]  /*9540*/  LDL.LU R28, [R1+0x14] ;  /* 0x00001400011c7983 */ /* 0x000ea20000300800 */
[----:B------:R-:W-:-:S06]  /*9550*/  ISETP.GE.AND P5, PT, R24, RZ, PT ;  /* 0x000000ff1800720c */ /* 0x000fcc0003fa6270 */
[--C-:B------:R-:W-:Y:S01]  /*9560*/  @!P6 IMAD.IADD R7, R7, 0x1, -R11.reuse ;  /* 0x000000010707e824 */ /* 0x100fe200078e0a0b */
[----:B------:R-:W-:Y:S01]  /*9570*/  STL [R1+0x9d0], R12 ;  /* 0x0009d00c01007387 */ /* 0x000fe20000100800 */
[----:B------:R-:W-:-:S03]  /*9580*/  @!P1 IMAD.IADD R8, R8, 0x1, -R11 ;  /* 0x0000000108089824 */ /* 0x000fc600078e0a0b */
[----:B------:R-:W2:Y:S01]  /*9590*/  LDL.LU R24, [R1+0x18] ;  /* 0x0000180001187983 */ /* 0x000ea20000300800 */
[----:B------:R-:W-:Y:S02]  /*95a0*/  ISETP.GT.U32.AND P1, PT, R11, R7, PT ;  /* 0x000000070b00720c */ /* 0x000fe40003f24070 */
[----:B----4-:R-:W-:Y:S01]  /*95b0*/  IABS R5, R20 ;  /* 0x0000001400057213 */ /* 0x010fe20000000000 */
[----:B------:R0:W-:Y:S01]  /*95c0*/  STL [R1+0x3894], R20 ;  /* 0x0038941401007387 */ /* 0x0001e20000100800 */
[----:B------:R-:W-:-:S09]  /*95d0*/  ISETP.GE.AND P3, PT, R23, RZ, PT ;  /* 0x000000ff1700720c */ /* 0x000fd20003f66270 */
[----:B------:R-:W-:-:S04]  /*95e0*/  @!P1 IMAD.IADD R7, R7, 0x1, -R11 ;  /* 0x0000000107079824 */ /* 0x000fc800078e0a0b */
[----:B0-----:R-:W-:-:S04]  /*95f0*/  IMAD.MOV.U32 R20, RZ, RZ, R7 ;  /* 0x000000ffff147224 */ /* 0x001fc800078e0007 */
[----:B------:R-:W-:Y:S01]  /*9600*/  @!P5 IMAD.MOV R20, RZ, RZ, -R20 ;  /* 0x000000ffff14d224 */ /* 0x000fe200078e0a14 */
[----:B-----5:R-:W-:Y:S02]  /*9610*/  ISETP.GE.AND P4, PT, R14, RZ, PT ;  /* 0x000000ff0e00720c */ /* 0x020fe40003f86270 */
[----:B------:R-:W-:Y:S02]  /*9620*/  IABS R9, R14 ;  /* 0x0000000e00097213 */ /* 0x000fe40000000000 */
[----:B---3--:R-:W-:Y:S02]  /*9630*/  IABS R14, R21 ;  /* 0x00000015000e7213 */ /* 0x008fe40000000000 */
[----:B------:R-:W-:Y:S02]  /*9640*/  IABS R2, R19 ;  /* 0x0000001300027213 */ /* 0x000fe40000000000 */
[----:B------:R-:W3:Y:S04]  /*9650*/  LDL R19, [R1+0x10] ;  /* 0x0000100001137983 */ /* 0x000ee80000100800 */
[----:B------:R0:W-:Y:S02]  /*9660*/  STL [R1+0x9c8], R4 ;  /* 0x0009c80401007387 */ /* 0x0001e40000100800 */
[----:B0-----:R-:W-:-:S02]  /*9670*/  IMAD.MOV.U32 R4, RZ, RZ, R14 ;  /* 0x000000ffff047224 */ /* 0x001fc400078e000e */
[----:B------:R-:W-:-:S04]  /*9680*/  IMAD.HI.U32 R14, R0, R5, RZ ;  /* 0x00000005000e7227 */ /* 0x000fc800078e00ff */
[----:B------:R-:W-:-:S04]  /*9690*/  IMAD.MOV R14, RZ, RZ, -R14 ;  /* 0x000000ffff0e7224 */ /* 0x000fc800078e0a0e */
[----:B------:R-:W-:Y:S02]  /*96a0*/  IMAD R5, R11, R14, R5 ;  /* 0x0000000e0b057224 */ /* 0x000fe400078e0205 */
[----:B------:R-:W-:-:S04]  /*96b0*/  IMAD.MOV.U32 R14, RZ, RZ, R6 ;  /* 0x000000ffff0e7224 */ /* 0x000fc800078e0006 */
[----:B------:R-:W-:-:S05]  /*96c0*/  @!P3 IMAD.MOV R14, RZ, RZ, -R14 ;  /* 0x000000ffff0eb224 */ /* 0x000fca00078e0a0e */
[----:B------:R-:W-:Y:S04]  /*96d0*/  STL [R1+0x9c4], R14 ;  /* 0x0009c40e01007387 */ /* 0x000fe80000100800 */
[----:B------:R-:W4:Y:S04]  /*96e0*/  LDL.LU R23, [R1+0x1c] ;  /* 0x00001c0001177983 */ /* 0x000f280000300800 */
[----:B------:R-:W5:Y:S04]  /*96f0*/  LDL.LU R22, [R1+0x20] ;  /* 0x0000200001167983 */ /* 0x000f680000300800 */
[----:B------:R0:W-:Y:S04]  /*9700*/  STL [R1+0x9c0], R20 ;  /* 0x0009c01401007387 */ /* 0x0001e80000100800 */
[----:B0-----:R-:W4:Y:S01]  /*9710*/  LDL.LU R20, [R1+0x3894] ;  /* 0x0038940001147983 */ /* 0x001f220000300800 */
[----:B------:R-:W-:-:S02]  /*9720*/  ISETP.GE.AND P0, PT, R10, RZ, PT ;  /* 0x000000ff0a00720c */ /* 0x000fc40003f06270 */
[----:B------:R-:W-:Y:S01]  /*9730*/  IABS R10, R10 ;  /* 0x0000000a000a7213 */ /* 0x000fe20000000000 */
[----:B------:R-:W-:-:S04]  /*9740*/  IMAD.HI.U32 R12, R0, R9, RZ ;  /* 0x00000009000c7227 */ /* 0x000fc800078e00ff */
[----:B------:R-:W-:-:S04]  /*9750*/  IMAD.HI.U32 R13, R0, R10, RZ ;  /* 0x0000000a000d7227 */ /* 0x000fc800078e00ff */
[----:B------:R-:W-:Y:S02]  /*9760*/  IMAD.MOV R13, RZ, RZ, -R13 ;  /* 0x000000ffff0d7224 */ /* 0x000fe400078e0a0d */
[----:B------:R-:W-:Y:S02]  /*9770*/  IMAD.MOV R12, RZ, RZ, -R12 ;  /* 0x000000ffff0c7224 */ /* 0x000fe400078e0a0c */
[C---:B------:R-:W-:Y:S02]  /*9780*/  IMAD R10, R11.reuse, R13, R10 ;  /* 0x0000000d0b0a7224 */ /* 0x040fe400078e020a */
[C---:B------:R-:W-:Y:S02]  /*9790*/  IMAD R9, R11.reuse, R12, R9 ;  /* 0x0000000c0b097224 */ /* 0x040fe400078e0209 */
[----:B------:R-:W-:Y:S01]  /*97a0*/  IMAD.HI.U32 R12, R0, R2, RZ ;  /* 0x00000002000c7227 */ /* 0x000fe200078e00ff */
[----:B------:R-:W-:-:S03]  /*97b0*/  ISETP.GT.U32.AND P6, PT, R11, R10, PT ;  /* 0x0000000a0b00720c */ /* 0x000fc60003fc4070 */
[----:B------:R-:W-:Y:S01]  /*97c0*/  IMAD.HI.U32 R13, R0, R4, RZ ;  /* 0x00000004000d7227 */ /* 0x000fe200078e00ff */
[----:B------:R-:W-:-:S03]  /*97d0*/  ISETP.GT.U32.AND P3, PT, R11, R8, PT ;  /* 0x000000080b00720c */ /* 0x000fc60003f64070 */
[----:B------:R-:W-:Y:S02]  /*97e0*/  IMAD.MOV R12, RZ, RZ, -R12 ;  /* 0x000000ffff0c7224 */ /* 0x000fe400078e0a0c */
[----:B------:R-:W-:Y:S02]  /*97f0*/  IMAD.MOV R13, RZ, RZ, -R13 ;  /* 0x000000ffff0d7224 */ /* 0x000fe400078e0a0d */
[C---:B------:R-:W-:Y:S01]  /*9800*/  IMAD R2, R11.reuse, R12, R2 ;  /* 0x0000000c0b027224 */ /* 0x040fe200078e0202 */
[----:B--2---:R-:W-:Y:S01]  /*9810*/  IABS R12, R28 ;  /* 0x0000001c000c7213 */ /* 0x004fe20000000000 */
[C---:B------:R-:W-:Y:S01]  /*9820*/  IMAD R4, R11.reuse, R13, R4 ;  /* 0x0000000d0b047224 */ /* 0x040fe200078e0204 */
[----:B------:R-:W-:Y:S01]  /*9830*/  IABS R6, R24 ;  /* 0x0000001800067213 */ /* 0x000fe20000000000 */
[--C-:B------:R-:W-:Y:S01]  /*9840*/  @!P6 IMAD.IADD R10, R10, 0x1, -R11.reuse ;  /* 0x000000010a0ae824 */ /* 0x100fe200078e0a0b */
[----:B------:R-:W-:Y:S01]  /*9850*/  ISETP.GT.U32.AND P5, PT, R11, R5, PT ;  /* 0x000000050b00720c */ /* 0x000fe20003fa4070 */
[----:B------:R-:W-:-:S02]  /*9860*/  @!P3 IMAD.IADD R8, R8, 0x1, -R11 ;  /* 0x000000010808b824 */ /* 0x000fc400078e0a0b */
[----:B------:R-:W-:Y:S01]  /*9870*/  IMAD.HI.U32 R14, R0, R6, RZ ;  /* 0x00000006000e7227 */ /* 0x000fe200078e00ff */
[C---:B------:R-:W-:Y:S02]  /*9880*/  ISETP.GT.U32.AND P1, PT, R11.reuse, R9, PT ;  /* 0x000000090b00720c */ /* 0x040fe40003f24070 */
[C---:B------:R-:W-:Y:S01]  /*9890*/  ISETP.GT.U32.AND P3, PT, R11.reuse, R4, PT ;  /* 0x000000040b00720c */ /* 0x040fe20003f64070 */
[----:B------:R-:W-:Y:S01]  /*98a0*/  IMAD.MOV R14, RZ, RZ, -R14 ;  /* 0x000000ffff0e7224 */ /* 0x000fe200078e0a0e */
[----:B------:R-:W-:-:S03]  /*98b0*/  ISETP.GT.U32.AND P6, PT, R11, R10, PT ;  /* 0x0000000a0b00720c */ /* 0x000fc60003fc4070 */
[----:B------:R-:W-:Y:S02]  /*98c0*/  IMAD R6, R11, R14, R6 ;  /* 0x0000000e0b067224 */ /* 0x000fe400078e0206 */
[----:B------:R-:W-:-:S04]  /*98d0*/  @!P5 IMAD.IADD R5, R5, 0x1, -R11 ;  /* 0x000000010505d824 */ /* 0x000fc800078e0a0b */
[--C-:B------:R-:W-:Y:S02]  /*98e0*/  @!P1 IMAD.IADD R9, R9, 0x1, -R11.reuse ;  /* 0x0000000109099824 */ /* 0x100fe400078e0a0b */
[--C-:B------:R-:W-:Y:S01]  /*98f0*/  @!P3 IMAD.IADD R4, R4, 0x1, -R11.reuse ;  /* 0x000000010404b824 */ /* 0x100fe200078e0a0b */
[----:B------:R-:W-:Y:S01]  /*9900*/  ISETP.GT.U32.AND P3, PT, R11, R5, PT ;  /* 0x000000050b00720c */ /* 0x000fe20003f64070 */
[----:B------:R-:W-:-:S12]  /*9910*/  @!P6 IMAD.IADD R10, R10, 0x1, -R11 ;  /* 0x000000010a0ae824 */ /* 0x000fd800078e0a0b */
[----:B------:R-:W-:Y:S01]  /*9920*/  @!P3 IMAD.IADD R5, R5, 0x1, -R11 ;  /* 0x000000010505b824 */ /* 0x000fe200078e0a0b */
[----:B------:R-:W-:Y:S02]  /*9930*/  ISETP.GE.AND P3, PT, R21, RZ, PT ;  /* 0x000000ff1500720c */ /* 0x000fe40003f66270 */
[----:B---3--:R-:W-:Y:S01]  /*9940*/  IABS R13, R19 ;  /* 0x00000013000d7213 */ /* 0x008fe20000000000 */
[----:B------:R-:W-:Y:S02]  /*9950*/  IMAD.MOV.U32 R19, RZ, RZ, R18 ;  /* 0x000000ffff137224 */ /* 0x000fe400078e0012 */
[----:B------:R-:W-:Y:S02]  /*9960*/  IMAD.MOV.U32 R18, RZ, RZ, R15 ;  /* 0x000000ffff127224 */ /* 0x000fe400078e000f */
[----:B------:R-:W-:-:S04]  /*9970*/  IMAD.HI.U32 R15, R0, R12, RZ ;  /* 0x0000000c000f7227 */ /* 0x000fc800078e00ff */
[----:B------:R-:W-:-:S04]  /*9980*/  IMAD.MOV R15, RZ, RZ, -R15 ;  /* 0x000000ffff0f7224 */ /* 0x000fc800078e0a0f */
[----:B------:R-:W-:Y:S02]  /*9990*/  IMAD R12, R11, R15, R12 ;  /* 0x0000000f0b0c7224 */ /* 0x000fe400078e020c */
[----:B------:R-:W2:Y:S01]  /*99a0*/  LDL.LU R15, [R1+0x10] ;  /* 0x00001000010f7983 */ /* 0x000ea20000300800 */
[----:B------:R-:W-:-:S03]  /*99b0*/  IMAD.HI.U32 R7, R0, R13, RZ ;  /* 0x0000000d00077227 */ /* 0x000fc600078e00ff */
[----:B------:R-:W3:Y:S01]  /*99c0*/  LDL.LU R14, [R1+0xc] ;  /* 0x00000c00010e7983 */ /* 0x000ee20000300800 */
[----:B------:R-:W-:-:S04]  /*99d0*/  IMAD.MOV R7, RZ, RZ, -R7 ;  /* 0x000000ffff077224 */ /* 0x000fc800078e0a07 */
[----:B------:R-:W-:Y:S02]  /*99e0*/  IMAD R7, R11, R7, R13 ;  /* 0x000000070b077224 */ /* 0x000fe400078e020d */
[----:B------:R-:W-:-:S04]  /*99f0*/  IMAD.MOV.U32 R13, RZ, RZ, R10 ;  /* 0x000000ffff0d7224 */ /* 0x000fc800078e000a */
[----:B------:R-:W-:Y:S01]  /*9a00*/  @!P0 IMAD.MOV R13, RZ, RZ, -R13 ;  /* 0x000000ffff0d8224 */ /* 0x000fe200078e0a0d */
[----:B----4-:R-:W-:Y:S01]  /*9a10*/  ISETP.GE.AND P1, PT, R20, RZ, PT ;  /* 0x000000ff1400720c */ /* 0x010fe20003f26270 */
[----:B------:R-:W-:Y:S02]  /*9a20*/  IMAD.MOV.U32 R20, RZ, RZ, R19 ;  /* 0x000000ffff147224 */ /* 0x000fe400078e0013 */
[----:B------:R-:W-:Y:S02]  /*9a30*/  IMAD.MOV.U32 R19, RZ, RZ, R18 ;  /* 0x000000ffff137224 */ /* 0x000fe400078e0012 */
[----:B------:R-:W-:Y:S02]  /*9a40*/  IMAD.MOV.U32 R18, RZ, RZ, R25 ;  /* 0x000000ffff127224 */ /* 0x000fe400078e0019 */
[----:B------:R-:W-:Y:S02]  /*9a50*/  IMAD.MOV.U32 R25, RZ, RZ, R29 ;  /* 0x000000ffff197224 */ /* 0x000fe400078e001d */
[----:B------:R-:W-:-:S04]  /*9a60*/  IMAD.MOV.U32 R29, RZ, RZ, R8 ;  /* 0x000000ffff1d7224 */ /* 0x000fc800078e0008 */
[----:B------:R-:W-:-:S05]  /*9a70*/  @!P2 IMAD.MOV R29, RZ, RZ, -R29 ;  /* 0x000000ffff1da224 */ /* 0x000fca00078e0a1d */
[----:B------:R0:W-:Y:S04]  /*9a80*/  STL [R1+0x377c], R29 ;  /* 0x00377c1d01007387 */ /* 0x0001e80000100800 */
[----:B------:R1:W-:Y:S04]  /*9a90*/  STL [R1+0x9bc], R13 ;  /* 0x0009bc0d01007387 */ /* 0x0003e80000100800 */
[----:B------:R-:W4:Y:S01]  /*9aa0*/  LDL.LU R21, [R1+0x24] ;  /* 0x0000240001157983 */ /* 0x000f220000300800 */
[C---:B------:R-:W-:Y:S02]  /*9ab0*/  ISETP.GT.U32.AND P6, PT, R11.reuse, R2, PT ;  /* 0x000000020b00720c */ /* 0x040fe40003fc4070 */
[----:B------:R-:W-:-:S02]  /*9ac0*/  ISETP.GT.U32.AND P5, PT, R11, R9, PT ;  /* 0x000000090b00720c */ /* 0x000fc40003fa4070 */
[C---:B------:R-:W-:Y:S02]  /*9ad0*/  ISETP.GT.U32.AND P0, PT, R11.reuse, R7, PT ;  /* 0x000000070b00720c */ /* 0x040fe40003f04070 */
[----:B------:R-:W-:Y:S01]  /*9ae0*/  IABS R10, R23 ;  /* 0x00000017000a7213 */ /* 0x000fe20000000000 */
[----:B------:R-:W-:Y:S01]  /*9af0*/  @!P1 IMAD.MOV R5, RZ, RZ, -R5 ;  /* 0x000000ffff059224 */ /* 0x000fe200078e0a05 */
[----:B0-----:R-:W4:Y:S05]  /*9b00*/  LDL.LU R29, [R1+0x28] ;  /* 0x00002800011d7983 */ /* 0x001f2a0000300800 */
[--C-:B------:R-:W-:Y:S01]  /*9b10*/  @!P6 IMAD.IADD R2, R2, 0x1, -R11.reuse ;  /* 0x000000010202e824 */ /* 0x100fe200078e0a0b */
[----:B------:R-:W-:Y:S01]  /*9b20*/  ISETP.GT.U32.AND P6, PT, R11, R4, PT ;  /* 0x000000040b00720c */ /* 0x000fe20003fc4070 */
[----:B------:R-:W-:Y:S01]  /*9b30*/  @!P5 IMAD.IADD R9, R9, 0x1, -R11 ;  /* 0x000000010909d824 */ /* 0x000fe200078e0a0b */
[----:B------:R-:W-:-:S02]  /*9b40*/  ISETP.GT.U32.AND P5, PT, R11, R12, PT ;  /* 0x0000000c0b00720c */ /* 0x000fc40003fa4070 */
[----:B------:R-:W-:Y:S01]  /*9b50*/  ISETP.GT.U32.AND P2, PT, R11, R2, PT ;  /* 0x000000020b00720c */ /* 0x000fe20003f44070 */
[----:B-1----:R-:W-:-:S08]  /*9b60*/  IMAD.HI.U32 R13, R0, R10, RZ ;  /* 0x0000000a000d7227 */ /* 0x002fd000078e00ff */
[--C-:B------:R-:W-:Y:S01]  /*9b70*/  @!P6 IMAD.IADD R4, R4, 0x1, -R11.reuse ;  /* 0x000000010404e824 */ /* 0x100fe200078e0a0b */
[----:B------:R-:W-:Y:S01]  /*9b80*/  ISETP.GT.U32.AND P6, PT, R11, R6, PT ;  /* 0x000000060b00720c */ /* 0x000fe20003fc4070 */
[----:B------:R-:W-:Y:S02]  /*9b90*/  @!P0 IMAD.IADD R7, R7, 0x1, -R11 ;  /* 0x0000000107078824 */ /* 0x000fe400078e0a0b */
[----:B------:R-:W-:Y:S02]  /*9ba0*/  @!P4 IMAD.MOV R9, RZ, RZ, -R9 ;  /* 0x000000ffff09c224 */ /* 0x000fe400078e0a09 */
[----:B------:R-:W-:Y:S01]  /*9bb0*/  @!P2 IMAD.IADD R2, R2, 0x1, -R11 ;  /* 0x000000010202a824 */ /* 0x000fe200078e0a0b */
[----:B------:R-:W-:Y:S01]  /*9bc0*/  ISETP.GT.U32.AND P4, PT, R11, R7, PT ;  /* 0x000000070b00720c */ /* 0x000fe20003f84070 */
[----:B------:R-:W-:Y:S01]  /*9bd0*/  IMAD.MOV R13, RZ, RZ, -R13 ;  /* 0x000000ffff0d7224 */ /* 0x000fe200078e0a0d */
[----:B------:R-:W-:Y:S01]  /*9be0*/  STL [R1+0x9b8], R9 ;  /* 0x0009b80901007387 */ /* 0x000fe20000100800 */
[----:B------:R-:W-:-:S02]  /*9bf0*/  @!P5 IMAD.IADD R12, R12, 0x1, -R11 ;  /* 0x000000010c0cd824 */ /* 0x000fc400078e0a0b */
[C---:B------:R-:W-:Y:S01]  /*9c00*/  IMAD R10, R11.reuse, R13, R10 ;  /* 0x0000000d0b0a7224 */ /* 0x040fe200078e020a */
[----:B------:R0:W-:Y:S01]  /*9c10*/  STL [R1+0x9b4], R5 ;  /* 0x0009b40501007387 */ /* 0x0001e20000100800 */
[----:B------:R-:W-:Y:S01]  /*9c20*/  @!P6 IMAD.IADD R6, R6, 0x1, -R11 ;  /* 0x000000010606e824 */ /* 0x000fe200078e0a0b */
[----:B------:R-:W-:Y:S01]  /*9c30*/  ISETP.GT.U32.AND P1, PT, R11, R12, PT ;  /* 0x0000000c0b00720c */ /* 0x000fe20003f24070 */
[----:B0-----:R-:W-:-:S03]  /*9c40*/  IMAD.MOV.U32 R5, RZ, RZ, R4 ;  /* 0x000000ffff057224 */ /* 0x001fc600078e0004 */
[C---:B------:R-:W-:Y:S01]  /*9c50*/  ISETP.GT.U32.AND P6, PT, R11.reuse, R6, PT ;  /* 0x000000060b00720c */ /* 0x040fe20003fc4070 */
[----:B------:R-:W-:Y:S01]  /*9c60*/  @!P3 IMAD.MOV R5, RZ, RZ, -R5 ;  /* 0x000000ffff05b224 */ /* 0x000fe200078e0a05 */
[----:B------:R-:W-:Y:S01]  /*9c70*/  ISETP.GT.U32.AND P3, PT, R11, R10, PT ;  /* 0x0000000a0b00720c */ /* 0x000fe20003f64070 */
[----:B------:R-:W-:Y:S01]  /*9c80*/  @!P4 IMAD.IADD R7, R7, 0x1, -R11 ;  /* 0x000000010707c824 */ /* 0x000fe200078e0a0b */
[----:B------:R-:W-:-:S05]  /*9c90*/  ISETP.GE.AND P5, PT, R28, RZ, PT ;  /* 0x000000ff1c00720c */ /* 0x000fca0003fa6270 */
[--C-:B------:R-:W-:Y:S01]  /*9ca0*/  @!P1 IMAD.IADD R12, R12, 0x1, -R11.reuse ;  /* 0x000000010c0c9824 */ /* 0x100fe200078e0a0b */
[----:B------:R-:W-:Y:S02]  /*9cb0*/  ISETP.GE.AND P1, PT, R23, RZ, PT ;  /* 0x000000ff1700720c */ /* 0x000fe40003f26270 */
[----:B-----5:R-:W-:Y:S01]  /*9cc0*/  IABS R8, R22 ;  /* 0x0000001600087213 */ /* 0x020fe20000000000 */
[--C-:B------:R-:W-:Y:S01]  /*9cd0*/  @!P6 IMAD.IADD R6, R6, 0x1, -R11.reuse ;  /* 0x000000010606e824 */ /* 0x100fe200078e0a0b */
[----:B------:R-:W-:Y:S01]  /*9ce0*/  ISETP.GE.AND P6, PT, R22, RZ, PT ;  /* 0x000000ff1600720c */ /* 0x000fe20003fc6270 */
[----:B------:R-:W-:Y:S01]  /*9cf0*/  @!P3 IMAD.IADD R10, R10, 0x1, -R11 ;  /* 0x000000010a0ab824 */ /* 0x000fe200078e0a0b */
[----:B--2---:R-:W-:Y:S02]  /*9d00*/  ISETP.GE.AND P0, PT, R15, RZ, PT ;  /* 0x000000ff0f00720c */ /* 0x004fe40003f06270 */
[----:B------:R-:W2:Y:S01]  /*9d10*/  LDL.LU R15, [R1+0x34] ;  /* 0x00003400010f7983 */ /* 0x000ea20000300800 */
[----:B---3--:R-:W-:-:S03]  /*9d20*/  ISETP.GE.AND P2, PT, R14, RZ, PT ;  /* 0x000000ff0e00720c */ /* 0x008fc60003f46270 */
[----:B------:R-:W-:Y:S07]  /*9d30*/  STL [R1+0x9b0], R5 ;  /* 0x0009b00501007387 */ /* 0x000fee0000100800 */
[----:B------:R-:W-:-:S03]  /*9d40*/  @!P0 IMAD.MOV R7, RZ, RZ, -R7 ;  /* 0x000000ffff078224 */ /* 0x000fc600078e0a07 */
[----:B------:R-:W-:Y:S01]  /*9d50*/  @!P2 IMAD.MOV R2, RZ, RZ, -R2 ;  /* 0x000000ffff02a224 */ /* 0x000fe200078e0a02 */
[----:B------:R-:W-:-:S04]  /*9d60*/  ISETP.GE.AND P2, PT, R24, RZ, PT ;  /* 0x000000ff1800720c */ /* 0x000fc80003f46270 */
[----:B------:R-:W-:Y:S04]  /*9d70*/  STL [R1+0x9ac], R2 ;  /* 0x0009ac0201007387 */ /* 0x000fe80000100800 */
[----:B------:R-:W3:Y:S04]  /*9d80*/  LDL.LU R28, [R1+0x60] ;  /* 0x00006000011c7983 */ /* 0x000ee80000300800 */
[----:B------:R-:W5:Y:S04]  /*9d90*/  LDL.LU R24, [R1+0x64] ;  /* 0x0000640001187983 */ /* 0x000f680000300800 */
[----:B------:R-:W5:Y:S04]  /*9da0*/  LDL R23, [R1+0x38] ;  /* 0x0000380001177983 */ /* 0x000f680000100800 */
[----:B------:R-:W-:Y:S01]  /*9db0*/  STL [R1+0x9a8], R7 ;  /* 0x0009a80701007387 */ /* 0x000fe20000100800 */
[----:B----4-:R-:W-:-:S02]  /*9dc0*/  IABS R4, R21 ;  /* 0x0000001500047213 */ /* 0x010fc40000000000 */
[----:B------:R-:W-:Y:S02]  /*9dd0*/  ISETP.GE.AND P3, PT, R21, RZ, PT ;  /* 0x000000ff1500720c */ /* 0x000fe40003f66270 */
[----:B------:R-:W4:Y:S04]  /*9de0*/  LDL.LU R21, [R1+0x3c] ;  /* 0x00003c0001157983 */ /* 0x000f280000300800 */
[----:B------:R-:W4:Y:S01]  /*9df0*/  LDL.LU R22, [R1+0x40] ;  /* 0x0000400001167983 */ /* 0x000f220000300800 */
[----:B------:R-:W-:-:S04]  /*9e00*/  IMAD.HI.U32 R14, R0, R8, RZ ;  /* 0x00000008000e7227 */ /* 0x000fc800078e00ff */
[----:B------:R-:W-:-:S04]  /*9e10*/  IMAD.MOV R14, RZ, RZ, -R14 ;  /* 0x000000ffff0e7224 */ /* 0x000fc800078e0a0e */
[----:B------:R-:W-:-:S05]  /*9e20*/  IMAD R8, R11, R14, R8 ;  /* 0x0000000e0b087224 */ /* 0x000fca00078e0208 */
[----:B------:R-:W-:Y:S01]  /*9e30*/  ISETP.GT.U32.AND P4, PT, R11, R8, PT ;  /* 0x000000080b00720c */ /* 0x000fe20003f84070 */
[----:B------:R-:W-:-:S12]  /*9e40*/  @!P5 IMAD.MOV R12, RZ, RZ, -R12 ;  /* 0x000000ffff0cd224 */ /* 0x000fd800078e0a0c */
[----:B------:R-:W-:Y:S01]  /*9e50*/  @!P4 IMAD.IADD R8, R8, 0x1, -R11 ;  /* 0x000000010808c824 */ /* 0x000fe200078e0a0b */
[----:B------:R-:W-:-:S04]  /*9e60*/  ISETP.GT.U32.AND P4, PT, R11, R10, PT ;  /* 0x0000000a0b00720c */ /* 0x000fc80003f84070 */
[----:B------:R-:W-:Y:S01]  /*9e70*/  ISETP.GT.U32.AND P0, PT, R11, R8, PT ;  /* 0x000000080b00720c */ /* 0x000fe20003f04070 */
[----:B------:R-:W-:Y:S01]  /*9e80*/  @!P2 IMAD.MOV R6, RZ, RZ, -R6 ;  /* 0x000000ffff06a224 */ /* 0x000fe200078e0a06 */
[----:B------:R-:W-:Y:S04]  /*9e90*/  STL [R1+0x9a4], R12 ;  /* 0x0009a40c01007387 */ /* 0x000fe80000100800 */
[----:B------:R0:W-:Y:S03]  /*9ea0*/  STL [R1+0x9a0], R6 ;  /* 0x0009a00601007387 */ /* 0x0001e60000100800 */
[----:B------:R-:W-:-:S04]  /*9eb0*/  @!P4 IMAD.IADD R10, R10, 0x1, -R11 ;  /* 0x000000010a0ac824 */ /* 0x000fc800078e0a0b */
[----:B------:R-:W-:Y:S02]  /*9ec0*/  @!P0 IMAD.IADD R8, R8, 0x1, -R11 ;  /* 0x0000000108088824 */ /* 0x000fe400078e0a0b */
[----:B0-----:R-:W-:Y:S01]  /*9ed0*/  IMAD.MOV.U32 R6, RZ, RZ, R10 ;  /* 0x000000ffff067224 */ /* 0x001fe200078e000a */
[----:B------:R-:W-:Y:S01]  /*9ee0*/  IABS R5, R29 ;  /* 0x0000001d00057213 */ /* 0x000fe20000000000 */
[----:B------:R-:W-:Y:S02]  /*9ef0*/  IMAD.MOV.U32 R14, RZ, RZ, R8 ;  /* 0x000000ffff0e7224 */ /* 0x000fe400078e0008 */
[----:B------:R-:W-:Y:S01]  /*9f00*/  @!P1 IMAD.MOV R6, RZ, RZ, -R6 ;  /* 0x000000ffff069224 */ /* 0x000fe200078e0a06 */
[----:B------:R-:W-:Y:S02]  /*9f10*/  ISETP.GE.AND P2, PT, R29, RZ, PT ;  /* 0x000000ff1d00720c */ /* 0x000fe40003f46270 */
[----:B------:R-:W4:Y:S01]  /*9f20*/  LDL.LU R29, [R1+0x48] ;  /* 0x00004800011d7983 */ /* 0x000f220000300800 */
[----:B------:R-:W-:-:S03]  /*9f30*/  @!P6 IMAD.MOV R14, RZ, RZ, -R14 ;  /* 0x000000ffff0ee224 */ /* 0x000fc600078e0a0e */
[----:B------:R0:W-:Y:S01]  /*9f40*/  STL [R1+0x994], R6 ;  /* 0x0009940601007387 */ /* 0x0001e20000100800 */
[----:B--2---:R-:W-:-:S05]  /*9f50*/  IABS R9, R15 ;  /* 0x0000000f00097213 */ /* 0x004fca0000000000 */
[----:B------:R-:W-:-:S04]  /*9f60*/  IMAD.HI.U32 R7, R0, R9, RZ ;  /* 0x0000000900077227 */ /* 0x000fc800078e00ff */
[----:B------:R-:W-:-:S04]  /*9f70*/  IMAD.MOV R7, RZ, RZ, -R7 ;  /* 0x000000ffff077224 */ /* 0x000fc800078e0a07 */
[----:B------:R-:W-:Y:S01]  /*9f80*/  IMAD R9, R11, R7, R9 ;  /* 0x000000070b097224 */ /* 0x000fe200078e0209 */
[----:B---3--:R-:W-:Y:S02]  /*9f90*/  ISETP.GE.AND P0, PT, R28, RZ, PT ;  /* 0x000000ff1c00720c */ /* 0x008fe40003f06270 */
[----:B------:R-:W-:Y:S02]  /*9fa0*/  IABS R10, R28 ;  /* 0x0000001c000a7213 */ /* 0x000fe40000000000 */
[----:B------:R-:W2:Y:S01]  /*9fb0*/  LDL.LU R28, [R1+0x4c] ;  /* 0x00004c00011c7983 */ /* 0x000ea20000300800 */
[----:B-----5:R-:W-:-:S03]  /*9fc0*/  IABS R7, R23 ;  /* 0x0000001700077213 */ /* 0x020fc60000000000 */
[----:B----4-:R1:W-:Y:S01]  /*9fd0*/  STL [R1+0x388c], R21 ;  /* 0x00388c1501007387 */ /* 0x0103e20000100800 */
[----:B0-----:R-:W-:-:S03]  /*9fe0*/  IABS R6, R21 ;  /* 0x0000001500067213 */ /* 0x001fc60000000000 */
[----:B------:R-:W-:Y:S04]  /*9ff0*/  STL [R1+0x3890], R22 ;  /* 0x0038901601007387 */ /* 0x000fe80000100800 */
[----:B------:R-:W3:Y:S04]  /*a000*/  LDL R23, [R1+0x44] ;  /* 0x0000440001177983 */ /* 0x000ee80000100800 */
[----:B------:R0:W-:Y:S04]  /*a010*/  STL [R1+0x990], R14 ;  /* 0x0009900e01007387 */ /* 0x0001e80000100800 */
[----:B-1----:R-:W4:Y:S01]  /*a020*/  LDL.LU R21, [R1+0x38] ;  /* 0x0000380001157983 */ /* 0x002f220000300800 */
[----:B------:R-:W-:-:S04]  /*a030*/  IMAD.HI.U32 R2, R0, R4, RZ ;  /* 0x0000000400027227 */ /* 0x000fc800078e00ff */
[----:B------:R-:W-:-:S04]  /*a040*/  IMAD.MOV R2, RZ, RZ, -R2 ;  /* 0x000000ffff027224 */ /* 0x000fc800078e0a02 */
[----:B------:R-:W-:-:S05]  /*a050*/  IMAD R4, R11, R2, R4 ;  /* 0x000000020b047224 */ /* 0x000fca00078e0204 */
[----:B------:R-:W-:Y:S01]  /*a060*/  ISETP.GT.U32.AND P5, PT, R11, R4, PT ;  /* 0x000000040b00720c */ /* 0x000fe20003fa4070 */
[----:B------:R-:W-:-:S04]  /*a070*/  IMAD.HI.U32 R2, R0, R5, RZ ;  /* 0x0000000500027227 */ /* 0x000fc800078e00ff */
[----:B------:R-:W-:-:S08]  /*a080*/  IMAD.MOV R2, RZ, RZ, -R2 ;  /* 0x000000ffff027224 */ /* 0x000fd000078e0a02 */
[----:B------:R-:W-:-:S05]  /*a090*/  @!P5 IMAD.IADD R4, R4, 0x1, -R11 ;  /* 0x000000010404d824 */ /* 0x000fca00078e0a0b */
[C---:B------:R-:W-:Y:S01]  /*a0a0*/  ISETP.GT.U32.AND P1, PT, R11.reuse, R4, PT ;  /* 0x000000040b00720c */ /* 0x040fe20003f24070 */
[----:B------:R-:W-:-:S05]  /*a0b0*/  IMAD R5, R11, R2, R5 ;  /* 0x000000020b057224 */ /* 0x000fca00078e0205 */
[----:B------:R-:W-:-:S07]  /*a0c0*/  ISETP.GT.U32.AND P6, PT, R11, R5, PT ;  /* 0x000000050b00720c */ /* 0x000fce0003fc4070 */
[----:B------:R-:W-:Y:S01]  /*a0d0*/  @!P1 IMAD.IADD R4, R4, 0x1, -R11 ;  /* 0x0000000104049824 */ /* 0x000fe200078e0a0b */
[----:B------:R-:W-:Y:S02]  /*a0e0*/  ISETP.GT.U32.AND P1, PT, R11, R9, PT ;  /* 0x000000090b00720c */ /* 0x000fe40003f24070 */
[----:B------:R-:W-:-:S03]  /*a0f0*/  IABS R12, R24 ;  /* 0x00000018000c7213 */ /* 0x000fc60000000000 */
[----:B------:R-:W-:Y:S02]  /*a100*/  @!P6 IMAD.IADD R5, R5, 0x1, -R11 ;  /* 0x000000010505e824 */ /* 0x000fe400078e0a0b */
[----:B------:R-:W-:-:S06]  /*a110*/  IMAD.HI.U32 R8, R0, R12, RZ ;  /* 0x0000000c00087227 */ /* 0x000fcc00078e00ff */
[----:B------:R-:W-:Y:S01]  /*a120*/  @!P1 IMAD.IADD R9, R9, 0x1, -R11 ;  /* 0x0000000109099824 */ /* 0x000fe200078e0a0b */
[----:B------:R-:W-:Y:S01]  /*a130*/  ISETP.GT.U32.AND P1, PT, R11, R5, PT ;  /* 0x000000050b00720c */ /* 0x000fe20003f24070 */
[----:B------:R-:W-:Y:S02]  /*a140*/  IMAD.MOV R8, RZ, RZ, -R8 ;  /* 0x000000ffff087224 */ /* 0x000fe400078e0a08 */
[----:B0-----:R-:W-:-:S04]  /*a150*/  IMAD.HI.U32 R14, R0, R7, RZ ;  /* 0x00000007000e7227 */ /* 0x001fc800078e00ff */
[----:B------:R-:W-:-:S04]  /*a160*/  IMAD.HI.U32 R13, R0, R10, RZ ;  /* 0x0000000a000d7227 */ /* 0x000fc800078e00ff */
[----:B------:R-:W-:Y:S02]  /*a170*/  IMAD R8, R11, R8, R12 ;  /* 0x000000080b087224 */ /* 0x000fe400078e020c */
[----:B------:R-:W-:Y:S02]  /*a180*/  IMAD.MOV R14, RZ, RZ, -R14 ;  /* 0x000000ffff0e7224 */ /* 0x000fe400078e0a0e */
[----:B------:R-:W-:Y:S02]  /*a190*/  IMAD.MOV R13, RZ, RZ, -R13 ;  /* 0x000000ffff0d7224 */ /* 0x000fe400078e0a0d */
[----:B------:R-:W-:Y:S01]  /*a1a0*/  @!P1 IMAD.IADD R5, R5, 0x1, -R11 ;  /* 0x0000000105059824 */ /* 0x000fe200078e0a0b */
[C---:B------:R-:W-:Y:S01]  /*a1b0*/  ISETP.GT.U32.AND P1, PT, R11.reuse, R8, PT ;  /* 0x000000080b00720c */ /* 0x040fe20003f24070 */
[C---:B------:R-:W-:Y:S02]  /*a1c0*/  IMAD R7, R11.reuse, R14, R7 ;  /* 0x0000000e0b077224 */ /* 0x040fe400078e0207 */
[----:B------:R-:W-:-:S02]  /*a1d0*/  IMAD R10, R11, R13, R10 ;  /* 0x0000000d0b0a7224 */ /* 0x000fc400078e020a */
[----:B------:R-:W-:Y:S01]  /*a1e0*/  IMAD.MOV.U32 R14, RZ, RZ, R4 ;  /* 0x000000ffff0e7224 */ /* 0x000fe200078e0004 */
[----:B------:R-:W-:Y:S01]  /*a1f0*/  IABS R2, R22 ;  /* 0x0000001600027213 */ /* 0x000fe20000000000 */
[----:B------:R-:W-:-:S04]  /*a200*/  IMAD.HI.U32 R13, R0, R6, RZ ;  /* 0x00000006000d7227 */ /* 0x000fc800078e00ff */
[----:B------:R-:W-:Y:S02]  /*a210*/  IMAD.MOV.U32 R22, RZ, RZ, R5 ;  /* 0x000000ffff167224 */ /* 0x000fe400078e0005 */
[----:B------:R-:W-:Y:S02]  /*a220*/  @!P3 IMAD.MOV R14, RZ, RZ, -R14 ;  /* 0x000000ffff0eb224 */ /* 0x000fe400078e0a0e */
[----:B------:R-:W-:Y:S02]  /*a230*/  IMAD.MOV R13, RZ, RZ, -R13 ;  /* 0x000000ffff0d7224 */ /* 0x000fe400078e0a0d */
[----:B------:R-:W-:Y:S01]  /*a240*/  @!P2 IMAD.MOV R22, RZ, RZ, -R22 ;  /* 0x000000ffff16a224 */ /* 0x000fe200078e0a16 */
[----:B------:R-:W-:Y:S01]  /*a250*/  ISETP.GE.AND P5, PT, R24, RZ, PT ;  /* 0x000000ff1800720c */ /* 0x000fe20003fa6270 */
[----:B------:R-:W-:Y:S01]  /*a260*/  IMAD R6, R11, R13, R6 ;  /* 0x0000000d0b067224 */ /* 0x000fe200078e0206 */
[----:B------:R-:W-:Y:S01]  /*a270*/  STL [R1+0x97c], R14 ;  /* 0x00097c0e01007387 */ /* 0x000fe20000100800 */
[----:B------:R-:W-:-:S03]  /*a280*/  @!P1 IMAD.IADD R8, R8, 0x1, -R11 ;  /* 0x0000000108089824 */ /* 0x000fc600078e0a0b */
[----:B------:R-:W5:Y:S01]  /*a290*/  LDL.LU R24, [R1+0x50] ;  /* 0x0000500001187983 */ /* 0x000f620000300800 */
[----:B---3--:R-:W-:-:S03]  /*a2a0*/  IABS R13, R23 ;  /* 0x00000017000d7213 */ /* 0x008fc60000000000 */
[----:B------:R-:W3:Y:S04]  /*a2b0*/  LDL.LU R23, [R1+0x54] ;  /* 0x0000540001177983 */ /* 0x000ee80000300800 */
[----:B------:R0:W-:Y:S01]  /*a2c0*/  STL [R1+0x978], R22 ;  /* 0x0009781601007387 */ /* 0x0001e20000100800 */
[----:B----4-:R-:W-:-:S03]  /*a2d0*/  ISETP.GE.AND P1, PT, R21, RZ, PT ;  /* 0x000000ff1500720c */ /* 0x010fc60003f26270 */
[----:B0-----:R-:W4:Y:S04]  /*a2e0*/  LDL.LU R22, [R1+0x3890] ;  /* 0x0038900001167983 */ /* 0x001f280000300800 */
[----:B------:R-:W2:Y:S01]  /*a2f0*/  LDL.LU R21, [R1+0x388c] ;  /* 0x00388c0001157983 */ /* 0x000ea20000300800 */
[C---:B------:R-:W-:Y:S02]  /*a300*/  ISETP.GT.U32.AND P6, PT, R11.reuse, R10, PT ;  /* 0x0000000a0b00720c */ /* 0x040fe40003fc4070 */
[C---:B------:R-:W-:Y:S01]  /*a310*/  ISETP.GT.U32.AND P3, PT, R11.reuse, R9, PT ;  /* 0x000000090b00720c */ /* 0x040fe20003f64070 */
[----:B------:R-:W-:Y:S01]  /*a320*/  IMAD.HI.U32 R12, R0, R2, RZ ;  /* 0x00000002000c7227 */ /* 0x000fe200078e00ff */
[----:B------:R-:W-:-:S03]  /*a330*/  ISETP.GT.U32.AND P2, PT, R11, R7, PT ;  /* 0x000000070b00720c */ /* 0x000fc60003f44070 */
[----:B------:R-:W-:-:S04]  /*a340*/  IMAD.MOV R12, RZ, RZ, -R12 ;  /* 0x000000ffff0c7224 */ /* 0x000fc800078e0a0c */
[----:B------:R-:W-:Y:S01]  /*a350*/  IMAD R2, R11, R12, R2 ;  /* 0x0000000c0b027224 */ /* 0x000fe200078e0202 */
[----:B------:R-:W-:Y:S01]  /*a360*/  IABS R12, R29 ;  /* 0x0000001d000c7213 */ /* 0x000fe20000000000 */
[--C-:B------:R-:W-:Y:S02]  /*a370*/  @!P6 IMAD.IADD R10, R10, 0x1, -R11.reuse ;  /* 0x000000010a0ae824 */ /* 0x100fe400078e0a0b */
[----:B------:R-:W-:Y:S01]  /*a380*/  @!P3 IMAD.IADD R9, R9, 0x1, -R11 ;  /* 0x000000010909b824 */ /* 0x000fe200078e0a0b */
[----:B------:R-:W-:Y:S02]  /*a390*/  ISETP.GT.U32.AND P3, PT, R11, R6, PT ;  /* 0x000000060b00720c */ /* 0x000fe40003f64070 */
[----:B------:R-:W-:Y:S01]  /*a3a0*/  ISETP.GE.AND P4, PT, R15, RZ, PT ;  /* 0x000000ff0f00720c */ /* 0x000fe20003f86270 */
[----:B------:R-:W-:Y:S01]  /*a3b0*/  IMAD.HI.U32 R15, R0, R12, RZ ;  /* 0x0000000c000f7227 */ /* 0x000fe200078e00ff */
[----:B------:R-:W-:-:S03]  /*a3c0*/  ISETP.GT.U32.AND P6, PT, R11, R10, PT ;  /* 0x0000000a0b00720c */ /* 0x000fc60003fc4070 */
[----:B------:R-:W-:Y:S02]  /*a3d0*/  IMAD.MOV R15, RZ, RZ, -R15 ;  /* 0x000000ffff0f7224 */ /* 0x000fe400078e0a0f */
[----:B------:R-:W-:Y:S02]  /*a3e0*/  @!P2 IMAD.IADD R7, R7, 0x1, -R11 ;  /* 0x000000010707a824 */ /* 0x000fe400078e0a0b */
[----:B------:R-:W-:-:S04]  /*a3f0*/  IMAD.HI.U32 R5, R0, R13, RZ ;  /* 0x0000000d00057227 */ /* 0x000fc800078e00ff */
[C---:B------:R-:W-:Y:S02]  /*a400*/  IMAD R12, R11.reuse, R15, R12 ;  /* 0x0000000f0b0c7224 */ /* 0x040fe400078e020c */
[----:B------:R-:W-:Y:S01]  /*a410*/  @!P3 IMAD.IADD R6, R6, 0x1, -R11 ;  /* 0x000000010606b824 */ /* 0x000fe200078e0a0b */
[----:B------:R-:W3:Y:S01]  /*a420*/  LDL.LU R15, [R1+0x44] ;  /* 0x00004400010f7983 */ /* 0x000ee20000300800 */
[----:B------:R-:W-:Y:S01]  /*a430*/  IMAD.MOV R5, RZ, RZ, -R5 ;  /* 0x000000ffff057224 */ /* 0x000fe200078e0a05 */
[C---:B------:R-:W-:Y:S01]  /*a440*/  ISETP.GT.U32.AND P3, PT, R11.reuse, R7, PT ;  /* 0x000000070b00720c */ /* 0x040fe20003f64070 */
[----:B------:R-:W-:Y:S02]  /*a450*/  @!P6 IMAD.IADD R10, R10, 0x1, -R11 ;  /* 0x000000010a0ae824 */ /* 0x000fe400078e0a0b */
[----:B------:R-:W-:Y:S02]  /*a460*/  IMAD R5, R11, R5, R13 ;  /* 0x000000050b057224 */ /* 0x000fe400078e020d */
[----:B------:R-:W-:-:S02]  /*a470*/  IMAD.MOV.U32 R13, RZ, RZ, R10 ;  /* 0x000000ffff0d7224 */ /* 0x000fc400078e000a */
[----:B------:R-:W-:Y:S02]  /*a480*/  @!P4 IMAD.MOV R9, RZ, RZ, -R9 ;  /* 0x000000ffff09c224 */ /* 0x000fe400078e0a09 */
[----:B------:R-:W-:-:S03]  /*a490*/  @!P0 IMAD.MOV R13, RZ, RZ, -R13 ;  /* 0x000000ffff0d8224 */ /* 0x000fc600078e0a0d */
[----:B------:R-:W-:Y:S01]  /*a4a0*/  STL [R1+0x960], R9 ;  /* 0x0009600901007387 */ /* 0x000fe20000100800 */
[----:B------:R-:W-:-:S03]  /*a4b0*/  @!P3 IMAD.IADD R7, R7, 0x1, -R11 ;  /* 0x000000010707b824 */ /* 0x000fc600078e0a0b */
[----:B------:R0:W-:Y:S01]  /*a4c0*/  STL [R1+0x95c], R13 ;  /* 0x00095c0d01007387 */ /* 0x0001e20000100800 */
[----:B------:R-:W-:Y:S02]  /*a4d0*/  ISETP.GT.U32.AND P6, PT, R11, R2, PT ;  /* 0x000000020b00720c */ /* 0x000fe40003fc4070 */
[----:B--2---:R-:W-:Y:S02]  /*a4e0*/  ISETP.GE.AND P3, PT, R21, RZ, PT ;  /* 0x000000ff1500720c */ /* 0x004fe40003f66270 */
[----:B------:R-:W2:Y:S01]  /*a4f0*/  LDL.LU R21, [R1+0x58] ;  /* 0x0000580001157983 */ /* 0x000ea20000300800 */
[----:B------:R-:W-:Y:S02]  /*a500*/  IABS R4, R28 ;  /* 0x0000001c00047213 */ /* 0x000fe40000000000 */
[----:B------:R-:W-:-:S06]  /*a510*/  ISETP.GT.U32.AND P2, PT, R11, R8, PT ;  /* 0x000000080b00720c */ /* 0x000fcc0003f44070 */
[----:B------:R-:W-:Y:S01]  /*a520*/  @!P6 IMAD.IADD R2, R2, 0x1, -R11 ;  /* 0x000000010202e824 */ /* 0x000fe200078e0a0b */
[C---:B------:R-:W-:Y:S01]  /*a530*/  ISETP.GT.U32.AND P6, PT, R11.reuse, R6, PT ;  /* 0x000000060b00720c */ /* 0x040fe20003fc4070 */
[----:B------:R-:W-:Y:S01]  /*a540*/  IMAD.HI.U32 R14, R0, R4, RZ ;  /* 0x00000004000e7227 */ /* 0x000fe200078e00ff */
[----:B------:R-:W-:-:S03]  /*a550*/  ISETP.GT.U32.AND P0, PT, R11, R5, PT ;  /* 0x000000050b00720c */ /* 0x000fc60003f04070 */
[----:B------:R-:W-:Y:S01]  /*a560*/  IMAD.MOV R14, RZ, RZ, -R14 ;  /* 0x000000ffff0e7224 */ /* 0x000fe200078e0a0e */
[----:B------:R-:W-:-:S03]  /*a570*/  ISETP.GT.U32.AND P4, PT, R11, R2, PT ;  /* 0x000000020b00720c */ /* 0x000fc60003f84070 */
[C---:B------:R-:W-:Y:S02]  /*a580*/  IMAD R4, R11.reuse, R14, R4 ;  /* 0x0000000e0b047224 */ /* 0x040fe400078e0204 */
[--C-:B------:R-:W-:Y:S01]  /*a590*/  @!P2 IMAD.IADD R8, R8, 0x1, -R11.reuse ;  /* 0x000000010808a824 */ /* 0x100fe200078e0a0b */
[C---:B------:R-:W-:Y:S01]  /*a5a0*/  ISETP.GT.U32.AND P2, PT, R11.reuse, R12, PT ;  /* 0x0000000c0b00720c */ /* 0x040fe20003f44070 */
[----:B------:R-:W-:Y:S01]  /*a5b0*/  @!P6 IMAD.IADD R6, R6, 0x1, -R11 ;  /* 0x000000010606e824 */ /* 0x000fe200078e0a0b */
[----:B-----5:R-:W-:Y:S02]  /*a5c0*/  IABS R10, R24 ;  /* 0x00000018000a7213 */ /* 0x020fe40000000000 */
[----:B------:R-:W-:Y:S01]  /*a5d0*/  ISETP.GT.U32.AND P6, PT, R11, R4, PT ;  /* 0x000000040b00720c */ /* 0x000fe20003fc4070 */
[----:B------:R-:W-:Y:S02]  /*a5e0*/  @!P5 IMAD.MOV R8, RZ, RZ, -R8 ;  /* 0x000000ffff08d224 */ /* 0x000fe400078e0a08 */
[----:B0-----:R-:W-:-:S04]  /*a5f0*/  IMAD.HI.U32 R13, R0, R10, RZ ;  /* 0x0000000a000d7227 */ /* 0x001fc800078e00ff */
[----:B------:R-:W-:Y:S02]  /*a600*/  @!P0 IMAD.IADD R5, R5, 0x1, -R11 ;  /* 0x0000000105058824 */ /* 0x000fe400078e0a0b */
[----:B------:R-:W-:Y:S02]  /*a610*/  @!P1 IMAD.MOV R7, RZ, RZ, -R7 ;  /* 0x000000ffff079224 */ /* 0x000fe400078e0a07 */
[----:B------:R-:W-:Y:S01]  /*a620*/  @!P4 IMAD.IADD R2, R2, 0x1, -R11 ;  /* 0x000000010202c824 */ /* 0x000fe200078e0a0b */
[----:B----4-:R-:W-:Y:S01]  /*a630*/  ISETP.GE.AND P4, PT, R22, RZ, PT ;  /* 0x000000ff1600720c */ /* 0x010fe20003f86270 */
[----:B------:R-:W-:Y:S01]  /*a640*/  IMAD.MOV R13, RZ, RZ, -R13 ;  /* 0x000000ffff0d7224 */ /* 0x000fe200078e0a0d */
[----:B------:R-:W4:Y:S01]  /*a650*/  LDL.LU R22, [R1+0x5c] ;  /* 0x00005c0001167983 */ /* 0x000f220000300800 */
[----:B------:R-:W-:Y:S01]  /*a660*/  @!P2 IMAD.IADD R12, R12, 0x1, -R11 ;  /* 0x000000010c0ca824 */ /* 0x000fe200078e0a0b */
[C---:B------:R-:W-:Y:S02]  /*a670*/  ISETP.GT.U32.AND P5, PT, R11.reuse, R5, PT ;  /* 0x000000050b00720c */ /* 0x040fe40003fa4070 */
[----:B------:R-:W-:Y:S01]  /*a680*/  STL [R1+0x954], R8 ;  /* 0x0009540801007387 */ /* 0x000fe20000100800 */
[----:B------:R-:W-:-:S03]  /*a690*/  IMAD R10, R11, R13, R10 ;  /* 0x0000000d0b0a7224 */ /* 0x000fc600078e020a */
[----:B------:R0:W-:Y:S01]  /*a6a0*/  STL [R1+0x950], R7 ;  /* 0x0009500701007387 */ /* 0x0001e20000100800 */
[----:B------:R-:W-:Y:S01]  /*a6b0*/  @!P6 IMAD.IADD R4, R4, 0x1, -R11 ;  /* 0x000000010404e824 */ /* 0x000fe200078e0a0b */
[----:B---3--:R-:W-:Y:S02]  /*a6c0*/  ISETP.GE.AND P0, PT, R15, RZ, PT ;  /* 0x000000ff0f00720c */ /* 0x008fe40003f06270 */
[----:B------:R-:W-:Y:S01]  /*a6d0*/  ISETP.GT.U32.AND P1, PT, R11, R12, PT ;  /* 0x0000000c0b00720c */ /* 0x000fe20003f24070 */
[----:B0-----:R-:W-:Y:S01]  /*a6e0*/  IMAD.MOV.U32 R7, RZ, RZ, R6 ;  /* 0x000000ffff077224 */ /* 0x001fe200078e0006 */
[----:B------:R-:W-:Y:S02]  /*a6f0*/  ISETP.GE.AND P2, PT, R29, RZ, PT ;  /* 0x000000ff1d00720c */ /* 0x000fe40003f46270 */
[C---:B------:R-:W-:Y:S01]  /*a700*/  ISETP.GT.U32.AND P6, PT, R11.reuse, R4, PT ;  /* 0x000000040b00720c */ /* 0x040fe20003fc4070 */
[----:B------:R-:W-:Y:S01]  /*a710*/  @!P3 IMAD.MOV R7, RZ, RZ, -R7 ;  /* 0x000000ffff07b224 */ /* 0x000fe200078e0a07 */
[----:B------:R-:W-:Y:S01]  /*a720*/  ISETP.GT.U32.AND P3, PT, R11, R10, PT ;  /* 0x0000000a0b00720c */ /* 0x000fe20003f64070 */
[----:B------:R-:W3:Y:S01]  /*a730*/  LDL.LU R29, [R1+0x68] ;  /* 0x00006800011d7983 */ /* 0x000ee20000300800 */
[----:B------:R-:W-:-:S02]  /*a740*/  @!P4 IMAD.MOV R2, RZ, RZ, -R2 ;  /* 0x000000ffff02c224 */ /* 0x000fc400078e0a02 */
[--C-:B------:R-:W-:Y:S01]  /*a750*/  @!P5 IMAD.IADD R5, R5, 0x1, -R11.reuse ;  /* 0x000000010505d824 */ /* 0x100fe200078e0a0b */
[----:B------:R-:W-:Y:S01]  /*a760*/  STL [R1+0x94c], R7 ;  /* 0x00094c0701007387 */ /* 0x000fe20000100800 */
[----:B------:R-:W-:Y:S01]  /*a770*/  ISETP.GE.AND P4, PT, R28, RZ, PT ;  /* 0x000000ff1c00720c */ /* 0x000fe20003f86270 */
[----:B------:R-:W-:Y:S02]  /*a780*/  @!P1 IMAD.IADD R12, R12, 0x1, -R11 ;  /* 0x000000010c0c9824 */ /* 0x000fe400078e0a0b */
[----:B------:R-:W-:Y:S01]  /*a790*/  @!P0 IMAD.MOV R5, RZ, RZ, -R5 ;  /* 0x000000ffff058224 */ /* 0x000fe200078e0a05 */
[----:B------:R0:W-:Y:S01]  /*a7a0*/  STL [R1+0x948], R2 ;  /* 0x0009480201007387 */ /* 0x0001e20000100800 */
[----:B------:R-:W-:Y:S02]  /*a7b0*/  ISETP.GE.AND P1, PT, R24, RZ, PT ;  /* 0x000000ff1800720c */ /* 0x000fe40003f26270 */
[--C-:B------:R-:W-:Y:S01]  /*a7c0*/  @!P3 IMAD.IADD R10, R10, 0x1, -R11.reuse ;  /* 0x000000010a0ab824 */ /* 0x100fe200078e0a0b */
[----:B------:R-:W5:Y:S01]  /*a7d0*/  LDL.LU R28, [R1+0x94] ;  /* 0x00009400011c7983 */ /* 0x000f620000300800 */
[----:B------:R-:W-:Y:S01]  /*a7e0*/  @!P6 IMAD.IADD R4, R4, 0x1, -R11 ;  /* 0x000000010404e824 */ /* 0x000fe200078e0a0b */
[----:B------:R-:W-:-:S02]  /*a7f0*/  IABS R9, R23 ;  /* 0x0000001700097213 */ /* 0x000fc40000000000 */
[----:B------:R-:W5:Y:S01]  /*a800*/  LDL.LU R24, [R1+0x98] ;  /* 0x0000980001187983 */ /* 0x000f620000300800 */
[----:B------:R-:W-:Y:S02]  /*a810*/  ISETP.GE.AND P6, PT, R23, RZ, PT ;  /* 0x000000ff1700720c */ /* 0x000fe40003fc6270 */
[----:B--2---:R-:W-:Y:S02]  /*a820*/  IABS R6, R21 ;  /* 0x0000001500067213 */ /* 0x004fe40000000000 */
[----:B------:R-:W-:Y:S02]  /*a830*/  ISETP.GE.AND P3, PT, R21, RZ, PT ;  /* 0x000000ff1500720c */ /* 0x000fe40003f66270 */
[----:B------:R-:W2:Y:S04]  /*a840*/  LDL.LU R21, [R1+0x70] ;  /* 0x0000700001157983 */ /* 0x000ea80000300800 */
[----:B------:R1:W-:Y:S04]  /*a850*/  STL [R1+0x940], R5 ;  /* 0x0009400501007387 */ /* 0x0003e80000100800 */
[----:B------:R-:W2:Y:S01]  /*a860*/  LDL R23, [R1+0x6c] ;  /* 0x00006c0001177983 */ /* 0x000ea20000100800 */
[----:B------:R-:W-:-:S04]  /*a870*/  IMAD.HI.U32 R14, R0, R9, RZ ;  /* 0x00000009000e7227 */ /* 0x000fc800078e00ff */
[----:B------:R-:W-:-:S04]  /*a880*/  IMAD.MOV R14, RZ, RZ, -R14 ;  /* 0x000000ffff0e7224 */ /* 0x000fc800078e0a0e */
[----:B------:R-:W-:-:S05]  /*a890*/  IMAD R9, R11, R14, R9 ;  /* 0x0000000e0b097224 */ /* 0x000fca00078e0209 */
[----:B------:R-:W-:Y:S01]  /*a8a0*/  ISETP.GT.U32.AND P5, PT, R11, R9, PT ;  /* 0x000000090b00720c */ /* 0x000fe20003fa4070 */
[----:B0-----:R-:W-:-:S04]  /*a8b0*/  IMAD.HI.U32 R2, R0, R6, RZ ;  /* 0x0000000600027227 */ /* 0x001fc800078e00ff */
[----:B------:R-:W-:Y:S02]  /*a8c0*/  IMAD.MOV R2, RZ, RZ, -R2 ;  /* 0x000000ffff027224 */ /* 0x000fe400078e0a02 */
[----:B------:R-:W-:-:S06]  /*a8d0*/  @!P2 IMAD.MOV R12, RZ, RZ, -R12 ;  /* 0x000000ffff0ca224 */ /* 0x000fcc00078e0a0c */
[----:B------:R-:W-:Y:S01]  /*a8e0*/  @!P5 IMAD.IADD R9, R9, 0x1, -R11 ;  /* 0x000000010909d824 */ /* 0x000fe200078e0a0b */
[----:B------:R-:W-:-:S04]  /*a8f0*/  ISETP.GT.U32.AND P5, PT, R11, R10, PT ;  /* 0x0000000a0b00720c */ /* 0x000fc80003fa4070 */
[C---:B------:R-:W-:Y:S01]  /*a900*/  ISETP.GT.U32.AND P0, PT, R11.reuse, R9, PT ;  /* 0x000000090b00720c */ /* 0x040fe20003f04070 */
[----:B------:R-:W-:Y:S01]  /*a910*/  IMAD R6, R11, R2, R6 ;  /* 0x000000020b067224 */ /* 0x000fe200078e0206 */
[----:B----4-:R-:W-:Y:S01]  /*a920*/  IABS R7, R22 ;  /* 0x0000001600077213 */ /* 0x010fe20000000000 */
[----:B------:R-:W-:Y:S01]  /*a930*/  @!P4 IMAD.MOV R4, RZ, RZ, -R4 ;  /* 0x000000ffff04c224 */ /* 0x000fe200078e0a04 */
[----:B------:R-:W-:Y:S01]  /*a940*/  STL [R1+0x93c], R12 ;  /* 0x00093c0c01007387 */ /* 0x000fe20000100800 */
[----:B------:R-:W-:-:S03]  /*a950*/  ISETP.GE.AND P4, PT, R22, RZ, PT ;  /* 0x000000ff1600720c */ /* 0x000fc60003f86270 */
[----:B------:R-:W4:Y:S01]  /*a960*/  LDL R22, [R1+0x74] ;  /* 0x0000740001167983 */ /* 0x000f220000100800 */
[----:B------:R-:W-:Y:S01]  /*a970*/  ISETP.GT.U32.AND P2, PT, R11, R6, PT ;  /* 0x000000060b00720c */ /* 0x000fe20003f44070 */
[--C-:B------:R-:W-:Y:S01]  /*a980*/  @!P5 IMAD.IADD R10, R10, 0x1, -R11.reuse ;  /* 0x000000010a0ad824 */ /* 0x100fe200078e0a0b */
[----:B---3--:R-:W-:Y:S01]  /*a990*/  IABS R8, R29 ;  /* 0x0000001d00087213 */ /* 0x008fe20000000000 */
[----:B------:R0:W-:Y:S01]  /*a9a0*/  STL [R1+0x938], R4 ;  /* 0x0009380401007387 */ /* 0x0001e20000100800 */
[----:B------:R-:W-:-:S03]  /*a9b0*/  @!P0 IMAD.IADD R9, R9, 0x1, -R11 ;  /* 0x0000000109098824 */ /* 0x000fc600078e0a0b */
[----:B-1----:R-:W-:-:S04]  /*a9c0*/  IMAD.HI.U32 R5, R0, R8, RZ ;  /* 0x0000000800057227 */ /* 0x002fc800078e00ff */
[----:B0-----:R-:W-:Y:S02]  /*a9d0*/  IMAD.MOV.U32 R4, RZ, RZ, R10 ;  /* 0x000000ffff047224 */ /* 0x001fe400078e000a */
[----:B------:R-:W-:Y:S02]  /*a9e0*/  IMAD.MOV R5, RZ, RZ, -R5 ;  /* 0x000000ffff057224 */ /* 0x000fe400078e0a05 */
[----:B------:R-:W-:Y:S02]  /*a9f0*/  @!P1 IMAD.MOV R4, RZ, RZ, -R4 ;  /* 0x000000ffff049224 */ /* 0x000fe400078e0a04 */
[----:B------:R-:W-:Y:S01]  /*aa00*/  IMAD.MOV.U32 R14, RZ, RZ, R9 ;  /* 0x000000ffff0e7224 */ /* 0x000fe200078e0009 */
[----:B------:R-:W-:Y:S01]  /*aa10*/  ISETP.GE.AND P5, PT, R29, RZ, PT ;  /* 0x000000ff1d00720c */ /* 0x000fe20003fa6270 */
[----:B------:R-:W-:Y:S01]  /*aa20*/  IMAD R8, R11, R5, R8 ;  /* 0x000000050b087224 */ /* 0x000fe200078e0208 */
[----:B------:R-:W3:Y:S01]  /*aa30*/  LDL.LU R29, [R1+0x78] ;  /* 0x00007800011d7983 */ /* 0x000ee20000300800 */
[----:B------:R-:W-:Y:S01]  /*aa40*/  @!P6 IMAD.MOV R14, RZ, RZ, -R14 ;  /* 0x000000ffff0ee224 */ /* 0x000fe200078e0a0e */
[----:B-----5:R-:W-:Y:S01]  /*aa50*/  ISETP.GE.AND P0, PT, R28, RZ, PT ;  /* 0x000000ff1c00720c */ /* 0x020fe20003f06270 */
[----:B------:R-:W-:Y:S01]  /*aa60*/  @!P2 IMAD.IADD R6, R6, 0x1, -R11 ;  /* 0x000000010606a824 */ /* 0x000fe200078e0a0b */
[----:B------:R-:W-:Y:S01]  /*aa70*/  IABS R10, R28 ;  /* 0x0000001c000a7213 */ /* 0x000fe20000000000 */
[----:B------:R-:W-:Y:S01]  /*aa80*/  STL [R1+0x934], R4 ;  /* 0x0009340401007387 */ /* 0x000fe20000100800 */
[----:B------:R-:W-:-:S02]  /*aa90*/  ISETP.GE.AND P2, PT, R24, RZ, PT ;  /* 0x000000ff1800720c */ /* 0x000fc40003f46270 */
[----:B------:R-:W-:Y:S01]  /*aaa0*/  IABS R12, R24 ;  /* 0x00000018000c7213 */ /* 0x000fe20000000000 */
[----:B------:R-:W5:Y:S04]  /*aab0*/  LDL.LU R28, [R1+0x7c] ;  /* 0x00007c00011c7983 */ /* 0x000f680000300800 */
[----:B------:R-:W3:Y:S04]  /*aac0*/  LDL.LU R24, [R1+0x80] ;  /* 0x0000800001187983 */ /* 0x000ee80000300800 */
[----:B--2---:R-:W-:Y:S04]  /*aad0*/  STL [R1+0x3884], R21 ;  /* 0x0038841501007387 */ /* 0x004fe80000100800 */
[----:B------:R0:W-:Y:S01]  /*aae0*/  STL [R1+0x930], R14 ;  /* 0x0009300e01007387 */ /* 0x0001e20000100800 */
[----:B------:R-:W-:-:S05]  /*aaf0*/  IABS R5, R23 ;  /* 0x0000001700057213 */ /* 0x000fca0000000000 */
[----:B0-----:R-:W-:-:S04]  /*ab00*/  IMAD.HI.U32 R14, R0, R5, RZ ;  /* 0x00000005000e7227 */ /* 0x001fc800078e00ff */
[----:B------:R-:W-:-:S04]  /*ab10*/  IMAD.MOV R14, RZ, RZ, -R14 ;  /* 0x000000ffff0e7224 */ /* 0x000fc800078e0a0e */
[----:B------:R-:W-:Y:S01]  /*ab20*/  IMAD R5, R11, R14, R5 ;  /* 0x0000000e0b057224 */ /* 0x000fe200078e0205 */
[----:B------:R-:W-:-:S04]  /*ab30*/  IABS R4, R21 ;  /* 0x0000001500047213 */ /* 0x000fc80000000000 */
[----:B------:R0:W-:Y:S04]  /*ab40*/  STL [R1+0x3888], R5 ;  /* 0x0038880501007387 */ /* 0x0001e80000100800 */
[----:B------:R-:W2:Y:S01]  /*ab50*/  LDL.LU R21, [R1+0x6c] ;  /* 0x00006c0001157983 */ /* 0x000ea20000300800 */
[----:B------:R-:W-:Y:S01]  /*ab60*/  IMAD.HI.U32 R2, R0, R7, RZ ;  /* 0x0000000700027227 */ /* 0x000fe200078e00ff */
[----:B------:R-:W-:-:S03]  /*ab70*/  ISETP.GT.U32.AND P1, PT, R11, R6, PT ;  /* 0x000000060b00720c */ /* 0x000fc60003f24070 */
[----:B------:R-:W-:-:S04]  /*ab80*/  IMAD.MOV R2, RZ, RZ, -R2 ;  /* 0x000000ffff027224 */ /* 0x000fc800078e0a02 */
[----:B------:R-:W-:-:S05]  /*ab90*/  IMAD R7, R11, R2, R7 ;  /* 0x000000020b077224 */ /* 0x000fca00078e0207 */
[C---:B------:R-:W-:Y:S01]  /*aba0*/  ISETP.GT.U32.AND P6, PT, R11.reuse, R7, PT ;  /* 0x000000070b00720c */ /* 0x040fe20003fc4070 */
[----:B------:R-:W-:Y:S01]  /*abb0*/  @!P1 IMAD.IADD R6, R6, 0x1, -R11 ;  /* 0x0000000106069824 */ /* 0x000fe200078e0a0b */
[----:B------:R-:W-:-:S11]  /*abc0*/  ISETP.GT.U32.AND P1, PT, R11, R8, PT ;  /* 0x000000080b00720c */ /* 0x000fd60003f24070 */
[--C-:B------:R-:W-:Y:S02]  /*abd0*/  @!P6 IMAD.IADD R7, R7, 0x1, -R11.reuse ;  /* 0x000000010707e824 */ /* 0x100fe400078e0a0b */
[----:B------:R-:W-:-:S03]  /*abe0*/  @!P1 IMAD.IADD R8, R8, 0x1, -R11 ;  /* 0x0000000108089824 */ /* 0x000fc600078e0a0b */
[----:B------:R-:W-:Y:S01]  /*abf0*/  ISETP.GT.U32.AND P1, PT, R11, R7, PT ;  /* 0x000000070b00720c */ /* 0x000fe20003f24070 */
[----:B------:R-:W-:-:S04]  /*ac00*/  IMAD.MOV.U32 R15, RZ, RZ, R6 ;  /* 0x000000ffff0f7224 */ /* 0x000fc800078e0006 */
[----:B------:R-:W-:-:S08]  /*ac10*/  @!P3 IMAD.MOV R15, RZ, RZ, -R15 ;  /* 0x000000ffff0fb224 */ /* 0x000fd000078e0a0f */
[----:B------:R-:W-:-:S04]  /*ac20*/  @!P1 IMAD.IADD R7, R7, 0x1, -R11 ;  /* 0x0000000107079824 */ /* 0x000fc800078e0a0b */
[----:B0-----:R-:W-:Y:S01]  /*ac30*/  IMAD.MOV.U32 R5, RZ, RZ, R7 ;  /* 0x000000ffff057224 */ /* 0x001fe200078e0007 */
[----:B------:R-:W-:Y:S03]  /*ac40*/  STL [R1+0x92c], R15 ;  /* 0x00092c0f01007387 */ /* 0x000fe60000100800 */
[----:B------:R-:W-:Y:S01]  /*ac50*/  @!P4 IMAD.MOV R5, RZ, RZ, -R5 ;  /* 0x000000ffff05c224 */ /* 0x000fe200078e0a05 */
[----:B----4-:R-:W-:Y:S01]  /*ac60*/  IABS R2, R22 ;  /* 0x0000001600027213 */ /* 0x010fe20000000000 */
[----:B------:R-:W4:Y:S04]  /*ac70*/  LDL.LU R23, [R1+0x84] ;  /* 0x0000840001177983 */ /* 0x000f280000300800 */
[----:B------:R-:W4:Y:S04]  /*ac80*/  LDL.LU R22, [R1+0x88] ;  /* 0x0000880001167983 */ /* 0x000f280000300800 */
[----:B------:R0:W-:Y:S01]  /*ac90*/  STL [R1+0x928], R5 ;  /* 0x0009280501007387 */ /* 0x0001e20000100800 */
[----:B------:R-:W-:-:S03]  /*aca0*/  IMAD.HI.U32 R9, R0, R12, RZ ;  /* 0x0000000c00097227 */ /* 0x000fc600078e00ff */
[----:B0-----:R-:W4:Y:S01]  /*acb0*/  LDL.LU R5, [R1+0x3888] ;  /* 0x0038880001057983 */ /* 0x001f220000300800 */
[----:B------:R-:W-:-:S04]  /*acc0*/  IMAD.MOV R9, RZ, RZ, -R9 ;  /* 0x000000ffff097224 */ /* 0x000fc800078e0a09 */
[----:B------:R-:W-:-:S05]  /*acd0*/  IMAD R9, R11, R9, R12 ;  /* 0x000000090b097224 */ /* 0x000fca00078e020c */
[----:B------:R-:W-:-:S13]  /*ace0*/  ISETP.GT.U32.AND P1, PT, R11, R9, PT ;  /* 0x000000090b00720c */ /* 0x000fda0003f24070 */
[----:B------:R-:W-:Y:S01]  /*acf0*/  @!P1 IMAD.IADD R9, R9, 0x1, -R11 ;  /* 0x0000000109099824 */ /* 0x000fe200078e0a0b */
[----:B--2---:R-:W-:Y:S02]  /*ad00*/  ISETP.GE.AND P1, PT, R21, RZ, PT ;  /* 0x000000ff1500720c */ /* 0x004fe40003f26270 */
[----:B------:R-:W2:Y:S01]  /*ad10*/  LDL.LU R21, [R1+0x3884] ;  /* 0x0038840001157983 */ /* 0x000ea20000300800 */
[----:B------:R-:W-:-:S04]  /*ad20*/  IMAD.HI.U32 R13, R0, R10, RZ ;  /* 0x0000000a000d7227 */ /* 0x000fc800078e00ff */
[----:B------:R-:W-:-:S04]  /*ad30*/  IMAD.MOV R13, RZ, RZ, -R13 ;  /* 0x000000ffff0d7224 */ /* 0x000fc800078e0a0d */
[C---:B------:R-:W-:Y:S02]  /*ad40*/  IMAD R10, R11.reuse, R13, R10 ;  /* 0x0000000d0b0a7224 */ /* 0x040fe400078e020a */
[C---:B------:R-:W-:Y:S01]  /*ad50*/  IMAD.HI.U32 R12, R0.reuse, R2, RZ ;  /* 0x00000002000c7227 */ /* 0x040fe200078e00ff */
[C---:B------:R-:W-:Y:S02]  /*ad60*/  ISETP.GT.U32.AND P3, PT, R11.reuse, R8, PT ;  /* 0x000000080b00720c */ /* 0x040fe40003f64070 */
[----:B------:R-:W-:Y:S01]  /*ad70*/  ISETP.GT.U32.AND P6, PT, R11, R10, PT ;  /* 0x0000000a0b00720c */ /* 0x000fe20003fc4070 */
[----:B------:R-:W-:Y:S02]  /*ad80*/  IMAD.MOV R12, RZ, RZ, -R12 ;  /* 0x000000ffff0c7224 */ /* 0x000fe400078e0a0c */
[----:B------:R-:W-:-:S04]  /*ad90*/  IMAD.HI.U32 R13, R0, R4, RZ ;  /* 0x00000004000d7227 */ /* 0x000fc800078e00ff */
[----:B------:R-:W-:Y:S01]  /*ada0*/  IMAD R2, R11, R12, R2 ;  /* 0x0000000c0b027224 */ /* 0x000fe200078e0202 */
[----:B-----5:R-:W-:Y:S01]  /*adb0*/  IABS R12, R28 ;  /* 0x0000001c000c7213 */ /* 0x020fe20000000000 */
[----:B------:R-:W-:-:S04]  /*adc0*/  IMAD.MOV R13, RZ, RZ, -R13 ;  /* 0x000000ffff0d7224 */ /* 0x000fc800078e0a0d */
[----:B------:R-:W-:Y:S02]  /*add0*/  IMAD R4, R11, R13, R4 ;  /* 0x0000000d0b047224 */ /* 0x000fe400078e0204 */
[----:B------:R-:W-:-:S04]  /*ade0*/  IMAD.HI.U32 R15, R0, R12, RZ ;  /* 0x0000000c000f7227 */ /* 0x000fc800078e00ff */
[--C-:B------:R-:W-:Y:S02]  /*adf0*/  @!P6 IMAD.IADD R10, R10, 0x1, -R11.reuse ;  /* 0x000000010a0ae824 */ /* 0x100fe400078e0a0b */
[----:B------:R-:W-:Y:S01]  /*ae00*/  @!P3 IMAD.IADD R8, R8, 0x1, -R11 ;  /* 0x000000010808b824 */ /* 0x000fe200078e0a0b */
[C---:B------:R-:W-:Y:S01]  /*ae10*/  ISETP.GT.U32.AND P3, PT, R11.reuse, R4, PT ;  /* 0x000000040b00720c */ /* 0x040fe20003f64070 */
[----:B------:R-:W-:Y:S01]  /*ae20*/  IMAD.MOV R15, RZ, RZ, -R15 ;  /* 0x000000ffff0f7224 */ /* 0x000fe200078e0a0f */
[C---:B------:R-:W-:Y:S02]  /*ae30*/  ISETP.GT.U32.AND P6, PT, R11.reuse, R10, PT ;  /* 0x0000000a0b00720c */ /* 0x040fe40003fc4070 */
[----:B---3--:R-:W-:Y:S01]  /*ae40*/  IABS R13, R29 ;  /* 0x0000001d000d7213 */ /* 0x008fe20000000000 */
[----:B------:R-:W-:Y:S02]  /*ae50*/  IMAD R12, R11, R15, R12 ;  /* 0x0000000f0b0c7224 */ /* 0x000fe400078e020c */
[----:B------:R-:W3:Y:S02]  /*ae60*/  LDL.LU R15, [R1+0x74] ;  /* 0x00007400010f7983 */ /* 0x000ee40000300800 */
[----:B------:R-:W-:-:S04]  /*ae70*/  IMAD.HI.U32 R7, R0, R13, RZ ;  /* 0x0000000d00077227 */ /* 0x000fc800078e00ff */
[----:B------:R-:W-:Y:S02]  /*ae80*/  @!P3 IMAD.IADD R4, R4, 0x1, -R11 ;  /* 0x000000010404b824 */ /* 0x000fe400078e0a0b */
[----:B------:R-:W-:Y:S01]  /*ae90*/  IMAD.MOV R7, RZ, RZ, -R7 ;  /* 0x000000ffff077224 */ /* 0x000fe200078e0a07 */
[C---:B----4-:R-:W-:Y:S01]  /*aea0*/  ISETP.GT.U32.AND P4, PT, R11.reuse, R5, PT ;  /* 0x000000050b00720c */ /* 0x050fe20003f84070 */
[----:B------:R-:W-:Y:S02]  /*aeb0*/  @!P6 IMAD.IADD R10, R10, 0x1, -R11 ;  /* 0x000000010a0ae824 */ /* 0x000fe400078e0a0b */
[----:B------:R-:W-:-:S10]  /*aec0*/  IMAD R7, R11, R7, R13 ;  /* 0x000000070b077224 */ /* 0x000fd400078e020d */
[----:B------:R-:W-:-:S05]  /*aed0*/  @!P4 IMAD.IADD R5, R5, 0x1, -R11 ;  /* 0x000000010505c824 */ /* 0x000fca00078e0a0b */
[----:B------:R-:W-:Y:S01]  /*aee0*/  ISETP.GT.U32.AND P3, PT, R11, R5, PT ;  /* 0x000000050b00720c */ /* 0x000fe20003f64070 */
[----:B------:R-:W-:Y:S02]  /*aef0*/  IMAD.MOV.U32 R13, RZ, RZ, R10 ;  /* 0x000000ffff0d7224 */ /* 0x000fe400078e000a */
[----:B------:R-:W-:Y:S02]  /*af00*/  @!P5 IMAD.MOV R8, RZ, RZ, -R8 ;  /* 0x000000ffff08d224 */ /* 0x000fe400078e0a08 */
[----:B------:R-:W-:-:S03]  /*af10*/  @!P0 IMAD.MOV R13, RZ, RZ, -R13 ;  /* 0x000000ffff0d8224 */ /* 0x000fc600078e0a0d */
[----:B------:R-:W-:Y:S04]  /*af20*/  STL [R1+0x924], R8 ;  /* 0x0009240801007387 */ /* 0x000fe80000100800 */
[----:B------:R0:W-:Y:S01]  /*af30*/  STL [R1+0x920], R13 ;  /* 0x0009200d01007387 */ /* 0x0001e20000100800 */
[----:B------:R-:W-:Y:S01]  /*af40*/  @!P3 IMAD.IADD R5, R5, 0x1, -R11 ;  /* 0x000000010505b824 */ /* 0x000fe200078e0a0b */
[----:B--2---:R-:W-:Y:S02]  /*af50*/  ISETP.GE.AND P3, PT, R21, RZ, PT ;  /* 0x000000ff1500720c */ /* 0x004fe40003f66270 */
[----:B------:R-:W2:Y:S01]  /*af60*/  LDL.LU R21, [R1+0x8c] ;  /* 0x00008c0001157983 */ /* 0x000ea20000300800 */
[----:B------:R-:W-:Y:S02]  /*af70*/  ISETP.GT.U32.AND P6, PT, R11, R2, PT ;  /* 0x000000020b00720c */ /* 0x000fe40003fc4070 */
[----:B------:R-:W-:-:S02]  /*af80*/  IABS R6, R24 ;  /* 0x0000001800067213 */ /* 0x000fc40000000000 */
[----:B------:R-:W-:-:S03]  /*af90*/  ISETP.GT.U32.AND P4, PT, R11, R9, PT ;  /* 0x000000090b00720c */ /* 0x000fc60003f84070 */
[----:B------:R-:W-:-:S06]  /*afa0*/  IMAD.HI.U32 R14, R0, R6, RZ ;  /* 0x00000006000e7227 */ /* 0x000fcc00078e00ff */
[--C-:B------:R-:W-:Y:S01]  /*afb0*/  @!P6 IMAD.IADD R2, R2, 0x1, -R11.reuse ;  /* 0x000000010202e824 */ /* 0x100fe200078e0a0b */
[C---:B------:R-:W-:Y:S01]  /*afc0*/  ISETP.GT.U32.AND P6, PT, R11.reuse, R4, PT ;  /* 0x000000040b00720c */ /* 0x040fe20003fc4070 */
[----:B------:R-:W-:Y:S01]  /*afd0*/  IMAD.MOV R14, RZ, RZ, -R14 ;  /* 0x000000ffff0e7224 */ /* 0x000fe200078e0a0e */
[C---:B------:R-:W-:Y:S02]  /*afe0*/  ISETP.GT.U32.AND P0, PT, R11.reuse, R7, PT ;  /* 0x000000070b00720c */ /* 0x040fe40003f04070 */
[C---:B------:R-:W-:Y:S01]  /*aff0*/  ISETP.GT.U32.AND P5, PT, R11.reuse, R2, PT ;  /* 0x000000020b00720c */ /* 0x040fe20003fa4070 */
[----:B------:R-:W-:Y:S02]  /*b000*/  IMAD R6, R11, R14, R6 ;  /* 0x0000000e0b067224 */ /* 0x000fe400078e0206 */
[----:B------:R-:W-:Y:S01]  /*b010*/  @!P4 IMAD.IADD R9, R9, 0x1, -R11 ;  /* 0x000000010909c824 */ /* 0x000fe200078e0a0b */
[----:B------:R-:W-:Y:S02]  /*b020*/  ISETP.GT.U32.AND P4, PT, R11, R12, PT ;  /* 0x0000000c0b00720c */ /* 0x000fe40003f84070 */
[----:B------:R-:W-:-:S03]  /*b030*/  IABS R10, R23 ;  /* 0x00000017000a7213 */ /* 0x000fc60000000000 */
[----:B------:R-:W-:Y:S01]  /*b040*/  @!P6 IMAD.IADD R4, R4, 0x1, -R11 ;  /* 0x000000010404e824 */ /* 0x000fe200078e0a0b */
[----:B------:R-:W-:Y:S01]  /*b050*/  ISETP.GT.U32.AND P6, PT, R11, R6, PT ;  /* 0x000000060b00720c */ /* 0x000fe20003fc4070 */
[----:B0-----:R-:W-:-:S04]  /*b060*/  IMAD.HI.U32 R13, R0, R10, RZ ;  /* 0x0000000a000d7227 */ /* 0x001fc800078e00ff */
[----:B------:R-:W-:Y:S02]  /*b070*/  @!P0 IMAD.IADD R7, R7, 0x1, -R11 ;  /* 0x0000000107078824 */ /* 0x000fe400078e0a0b */
[----:B------:R-:W-:Y:S02]  /*b080*/  @!P2 IMAD.MOV R9, RZ, RZ, -R9 ;  /* 0x000000ffff09a224 */ /* 0x000fe400078e0a09 */
[----:B------:R-:W-:Y:S02]  /*b090*/  @!P1 IMAD.MOV R5, RZ, RZ, -R5 ;  /* 0x000000ffff059224 */ /* 0x000fe400078e0a05 */
[----:B------:R-:W-:Y:S01]  /*b0a0*/  @!P5 IMAD.IADD R2, R2, 0x1, -R11 ;  /* 0x000000010202d824 */ /* 0x000fe200078e0a0b */
[----:B---3--:R-:W-:Y:S01]  /*b0b0*/  ISETP.GE.AND P5, PT, R15, RZ, PT ;  /* 0x000000ff0f00720c */ /* 0x008fe20003fa6270 */
[----:B------:R-:W-:Y:S01]  /*b0c0*/  IMAD.MOV R13, RZ, RZ, -R13 ;  /* 0x000000ffff0d7224 */ /* 0x000fe200078e0a0d */
[----:B------:R-:W3:Y:S01]  /*b0d0*/  LDL.LU R15, [R1+0x90] ;  /* 0x00009000010f7983 */ /* 0x000ee20000300800 */
[----:B------:R-:W-:Y:S01]  /*b0e0*/  ISETP.GT.U32.AND P2, PT, R11, R7, PT ;  /* 0x000000070b00720c */ /* 0x000fe20003f44070 */
[----:B------:R-:W-:-:S02]  /*b0f0*/  @!P4 IMAD.IADD R12, R12, 0x1, -R11 ;  /* 0x000000010c0cc824 */ /* 0x000fc400078e0a0b */
[----:B------:R-:W-:Y:S01]  /*b100*/  STL [R1+0x91c], R9 ;  /* 0x00091c0901007387 */ /* 0x000fe20000100800 */
[----:B------:R-:W-:Y:S01]  /*b110*/  IMAD R10, R11, R13, R10 ;  /* 0x0000000d0b0a7224 */ /* 0x000fe200078e020a */
[----:B------:R-:W-:Y:S02]  /*b120*/  ISETP.GE.AND P0, PT, R29, RZ, PT ;  /* 0x000000ff1d00720c */ /* 0x000fe40003f06270 */
[----:B------:R0:W-:Y:S01]  /*b130*/  STL [R1+0x914], R5 ;  /* 0x0009140501007387 */ /* 0x0001e20000100800 */
[----:B------:R-:W-:Y:S01]  /*b140*/  @!P6 IMAD.IADD R6, R6, 0x1, -R11 ;  /* 0x000000010606e824 */ /* 0x000fe200078e0a0b */
[C---:B------:R-:W-:Y:S02]  /*b150*/  ISETP.GT.U32.AND P1, PT, R11.reuse, R12, PT ;  /* 0x0000000c0b00720c */ /* 0x040fe40003f24070 */
[----:B------:R-:W4:Y:S01]  /*b160*/  LDL.LU R29, [R1+0x9c] ;  /* 0x00009c00011d7983 */ /* 0x000f220000300800 */
[----:B0-----:R-:W-:Y:S01]  /*b170*/  IMAD.MOV.U32 R5, RZ, RZ, R4 ;  /* 0x000000ffff057224 */ /* 0x001fe200078e0004 */
[----:B------:R-:W-:-:S03]  /*b180*/  ISETP.GT.U32.AND P6, PT, R11, R6, PT ;  /* 0x000000060b00720c */ /* 0x000fc60003fc4070 */
[----:B------:R-:W-:Y:S01]  /*b190*/  @!P3 IMAD.MOV R5, RZ, RZ, -R5 ;  /* 0x000000ffff05b224 */ /* 0x000fe200078e0a05 */
[----:B------:R-:W-:Y:S01]  /*b1a0*/  ISETP.GT.U32.AND P3, PT, R11, R10, PT ;  /* 0x0000000a0b00720c */ /* 0x000fe20003f64070 */
[----:B------:R-:W-:Y:S02]  /*b1b0*/  @!P5 IMAD.MOV R2, RZ, RZ, -R2 ;  /* 0x000000ffff02d224 */ /* 0x000fe400078e0a02 */
[----:B------:R-:W-:Y:S01]  /*b1c0*/  @!P2 IMAD.IADD R7, R7, 0x1, -R11 ;  /* 0x000000010707a824 */ /* 0x000fe200078e0a0b */
[----:B------:R-:W-:Y:S01]  /*b1d0*/  STL [R1+0x90c], R5 ;  /* 0x00090c0501007387 */ /* 0x000fe20000100800 */
[----:B------:R-:W-:Y:S02]  /*b1e0*/  ISETP.GE.AND P4, PT, R28, RZ, PT ;  /* 0x000000ff1c00720c */ /* 0x000fe40003f86270 */
[----:B------:R-:W-:Y:S01]  /*b1f0*/  @!P0 IMAD.MOV R7, RZ, RZ, -R7 ;  /* 0x000000ffff078224 */ /* 0x000fe200078e0a07 */
[----:B------:R-:W-:Y:S01]  /*b200*/  STL [R1+0x908], R2 ;  /* 0x0009080201007387 */ /* 0x000fe20000100800 */
[----:B------:R-:W-:Y:S01]  /*b210*/  ISETP.GE.AND P5, PT, R24, RZ, PT ;  /* 0x000000ff1800720c */ /* 0x000fe20003fa6270 */
[--C-:B------:R-:W-:Y:S01]  /*b220*/  @!P1 IMAD.IADD R12, R12, 0x1, -R11.reuse ;  /* 0x000000010c0c9824 */ /* 0x100fe200078e0a0b */
[----:B------:R-:W-:Y:S01]  /*b230*/  ISETP.GE.AND P1, PT, R23, RZ, PT ;  /* 0x000000ff1700720c */ /* 0x000fe20003f26270 */
[----:B------:R-:W5:Y:S01]  /*b240*/  LDL.LU R28, [R1+0xd0] ;  /* 0x0000d000011c7983 */ /* 0x000f620000300800 */
[----:B------:R-:W-:-:S03]  /*b250*/  @!P3 IMAD.IADD R10, R10, 0x1, -R11 ;  /* 0x000000010a0ab824 */ /* 0x000fc600078e0a0b */
[----:B------:R-:W3:Y:S01]  /*b260*/  LDL.LU R24, [R1+0xd4] ;  /* 0x0000d40001187983 */ /* 0x000ee20000300800 */
[----:B------:R-:W-:Y:S01]  /*b270*/  @!P6 IMAD.IADD R6, R6, 0x1, -R11 ;  /* 0x000000010606e824 */ /* 0x000fe200078e0a0b */
[----:B------:R-:W-:Y:S02]  /*b280*/  IABS R8, R22 ;  /* 0x0000001600087213 */ /* 0x000fe40000000000 */
[----:B------:R-:W3:Y:S01]  /*b290*/  LDL R23, [R1+0xa0] ;  /* 0x0000a00001177983 */ /* 0x000ee20000100800 */
[----:B------:R-:W-:-:S03]  /*b2a0*/  ISETP.GE.AND P6, PT, R22, RZ, PT ;  /* 0x000000ff1600720c */ /* 0x000fc60003fc6270 */
[----:B------:R-:W-:Y:S01]  /*b2b0*/  STL [R1+0x904], R7 ;  /* 0x0009040701007387 */ /* 0x000fe20000100800 */
[----:B--2---:R-:W-:Y:S02]  /*b2c0*/  IABS R4, R21 ;  /* 0x0000001500047213 */ /* 0x004fe40000000000 */
[----:B------:R-:W-:Y:S02]  /*b2d0*/  ISETP.GE.AND P3, PT, R21, RZ, PT ;  /* 0x000000ff1500720c */ /* 0x000fe40003f66270 */
[----:B------:R-:W2:Y:S04]  /*b2e0*/  LDL.LU R21, [R1+0xa4] ;  /* 0x0000a40001157983 */ /* 0x000ea80000300800 */
[----:B------:R-:W2:Y:S01]  /*b2f0*/  LDL.LU R22, [R1+0xa8] ;  /* 0x0000a80001167983 */ /* 0x000ea20000300800 */
        /* <DEDUP_REMOVED lines=11> */
[----:B------:R-:W-:Y:S01]  /*b3b0*/  @!P2 IMAD.IADD R10, R10, 0x1, -R11 ;  /* 0x000000010a0aa824 */ /* 0x000fe200078e0a0b */
[----:B----4-:R-:W-:-:S03]  /*b3c0*/  IABS R9, R29 ;  /* 0x0000001d00097213 */ /* 0x010fc60000000000 */
[----:B0-----:R-:W-:Y:S02]  /*b3d0*/  IMAD.MOV.U32 R6, RZ, RZ, R10 ;  /* 0x000000ffff067224 */ /* 0x001fe400078e000a */
[----:B------:R-:W-:Y:S02]  /*b3e0*/  @!P0 IMAD.IADD R8, R8, 0x1, -R11 ;  /* 0x0000000108088824 */ /* 0x000fe400078e0a0b */
[----:B------:R-:W-:Y:S01]  /*b3f0*/  IMAD.HI.U32 R7, R0, R9, RZ ;  /* 0x0000000900077227 */ /* 0x000fe200078e00ff */
[----:B------:R-:W-:Y:S02]  /*b400*/  ISETP.GE.AND P2, PT, R29, RZ, PT ;  /* 0x000000ff1d00720c */ /* 0x000fe40003f46270 */
[----:B------:R-:W4:Y:S01]  /*b410*/  LDL.LU R29, [R1+0xb0] ;  /* 0x0000b000011d7983 */ /* 0x000f220000300800 */
[----:B------:R-:W-:Y:S02]  /*b420*/  @!P1 IMAD.MOV R6, RZ, RZ, -R6 ;  /* 0x000000ffff069224 */ /* 0x000fe400078e0a06 */
[----:B------:R-:W-:-:S02]  /*b430*/  IMAD.MOV.U32 R14, RZ, RZ, R8 ;  /* 0x000000ffff0e7224 */ /* 0x000fc400078e0008 */
[----:B------:R-:W-:Y:S01]  /*b440*/  IMAD.MOV R7, RZ, RZ, -R7 ;  /* 0x000000ffff077224 */ /* 0x000fe200078e0a07 */
[----:B------:R0:W-:Y:S01]  /*b450*/  STL [R1+0x8f4], R6 ;  /* 0x0008f40601007387 */ /* 0x0001e20000100800 */
[----:B------:R-:W-:Y:S02]  /*b460*/  @!P6 IMAD.MOV R14, RZ, RZ, -R14 ;  /* 0x000000ffff0ee224 */ /* 0x000fe400078e0a0e */
[----:B------:R-:W-:Y:S01]  /*b470*/  IMAD R9, R11, R7, R9 ;  /* 0x000000070b097224 */ /* 0x000fe200078e0209 */
[----:B-----5:R-:W-:Y:S02]  /*b480*/  ISETP.GE.AND P0, PT, R28, RZ, PT ;  /* 0x000000ff1c00720c */ /* 0x020fe40003f06270 */
[----:B------:R-:W-:Y:S02]  /*b490*/  IABS R10, R28 ;  /* 0x0000001c000a7213 */ /* 0x000fe40000000000 */
[----:B------:R-:W5:Y:S01]  /*b4a0*/  LDL.LU R28, [R1+0xb4] ;  /* 0x0000b400011c7983 */ /* 0x000f620000300800 */
[----:B---3--:R-:W-:-:S03]  /*b4b0*/  IABS R7, R23 ;  /* 0x0000001700077213 */ /* 0x008fc60000000000 */
[----:B--2---:R1:W-:Y:S01]  /*b4c0*/  STL [R1+0x387c], R21 ;  /* 0x00387c1501007387 */ /* 0x0043e20000100800 */
[----:B0-----:R-:W-:-:S03]  /*b4d0*/  IABS R6, R21 ;  /* 0x0000001500067213 */ /* 0x001fc60000000000 */
[----:B------:R-:W-:Y:S04]  /*b4e0*/  STL [R1+0x3880], R22 ;  /* 0x0038801601007387 */ /* 0x000fe80000100800 */
[----:B------:R-:W2:Y:S04]  /*b4f0*/  LDL R23, [R1+0xac] ;  /* 0x0000ac0001177983 */ /* 0x000ea80000100800 */
[----:B------:R0:W-:Y:S04]  /*b500*/  STL [R1+0x8e4], R14 ;  /* 0x0008e40e01007387 */ /* 0x0001e80000100800 */
[----:B-1----:R-:W3:Y:S01]  /*b510*/  LDL.LU R21, [R1+0xa0] ;  /* 0x0000a00001157983 */ /* 0x002ee20000300800 */
[----:B------:R-:W-:-:S04]  /*b520*/  IMAD.HI.U32 R2, R0, R4, RZ ;  /* 0x0000000400027227 */ /* 0x000fc800078e00ff */
[----:B------:R-:W-:-:S04]  /*b530*/  IMAD.MOV R2, RZ, RZ, -R2 ;  /* 0x000000ffff027224 */ /* 0x000fc800078e0a02 */
[----:B------:R-:W-:-:S05]  /*b540*/  IMAD R4, R11, R2, R4 ;  /* 0x000000020b047224 */ /* 0x000fca00078e0204 */
[----:B------:R-:W-:Y:S02]  /*b550*/  ISETP.GT.U32.AND P4, PT, R11, R4, PT ;  /* 0x000000040b00720c */ /* 0x000fe40003f84070 */
[----:B------:R-:W-:-:S05]  /*b560*/  IABS R5, R15 ;  /* 0x0000000f00057213 */ /* 0x000fca0000000000 */
[----:B------:R-:W-:-:S06]  /*b570*/  IMAD.HI.U32 R2, R0, R5, RZ ;  /* 0x0000000500027227 */ /* 0x000fcc00078e00ff */
[----:B------:R-:W-:Y:S02]  /*b580*/  @!P4 IMAD.IADD R4, R4, 0x1, -R11 ;  /* 0x000000010404c824 */ /* 0x000fe400078e0a0b */
[----:B------:R-:W-:-:S03]  /*b590*/  IMAD.MOV R2, RZ, RZ, -R2 ;  /* 0x000000ffff027224 */ /* 0x000fc600078e0a02 */
        /* <DEDUP_REMOVED lines=11> */
[----:B0-----:R-:W-:Y:S01]  /*b650*/  IMAD.HI.U32 R14, R0, R7, RZ ;  /* 0x00000007000e7227 */ /* 0x001fe200078e00ff */
[----:B------:R-:W-:-:S03]  /*b660*/  ISETP.GE.AND P5, PT, R15, RZ, PT ;  /* 0x000000ff0f00720c */ /* 0x000fc60003fa6270 */
        /* <DEDUP_REMOVED lines=20> */
[----:B--2---:R-:W-:-:S03]  /*b7b0*/  IABS R13, R23 ;  /* 0x00000017000d7213 */ /* 0x004fc60000000000 */
[----:B------:R-:W2:Y:S04]  /*b7c0*/  LDL.LU R23, [R1+0xc4] ;  /* 0x0000c40001177983 */ /* 0x000ea80000300800 */
[----:B------:R0:W-:Y:S01]  /*b7d0*/  STL [R1+0x8c4], R22 ;  /* 0x0008c41601007387 */ /* 0x0001e20000100800 */
[----:B---3--:R-:W-:-:S03]  /*b7e0*/  ISETP.GE.AND P1, PT, R21, RZ, PT ;  /* 0x000000ff1500720c */ /* 0x008fc60003f26270 */
[----:B0-----:R-:W3:Y:S04]  /*b7f0*/  LDL.LU R22, [R1+0x3880] ;  /* 0x0038800001167983 */ /* 0x001ee80000300800 */
[----:B------:R-:W5:Y:S01]  /*b800*/  LDL.LU R21, [R1+0x387c] ;  /* 0x00387c0001157983 */ /* 0x000f620000300800 */
[C---:B------:R-:W-:Y:S02]  /*b810*/  ISETP.GT.U32.AND P6, PT, R11.reuse, R10, PT ;  /* 0x0000000a0b00720c */ /* 0x040fe40003fc4070 */
[C---:B------:R-:W-:Y:S01]  /*b820*/  ISETP.GT.U32.AND P3, PT, R11.reuse, R9, PT ;  /* 0x000000090b00720c */ /* 0x040fe20003f64070 */
[----:B------:R-:W-:Y:S01]  /*b830*/  IMAD.HI.U32 R12, R0, R2, RZ ;  /* 0x00000002000c7227 */ /* 0x000fe200078e00ff */
[----:B------:R-:W-:-:S03]  /*b840*/  ISETP.GT.U32.AND P5, PT, R11, R7, PT ;  /* 0x000000070b00720c */ /* 0x000fc60003fa4070 */
[----:B------:R-:W-:-:S04]  /*b850*/  IMAD.MOV R12, RZ, RZ, -R12 ;  /* 0x000000ffff0c7224 */ /* 0x000fc800078e0a0c */
[----:B------:R-:W-:Y:S01]  /*b860*/  IMAD R2, R11, R12, R2 ;  /* 0x0000000c0b027224 */ /* 0x000fe200078e0202 */
[----:B----4-:R-:W-:Y:S01]  /*b870*/  IABS R12, R29 ;  /* 0x0000001d000c7213 */ /* 0x010fe20000000000 */
[--C-:B------:R-:W-:Y:S02]  /*b880*/  @!P6 IMAD.IADD R10, R10, 0x1, -R11.reuse ;  /* 0x000000010a0ae824 */ /* 0x100fe400078e0a0b */
[----:B------:R-:W-:Y:S01]  /*b890*/  @!P3 IMAD.IADD R9, R9, 0x1, -R11 ;  /* 0x000000010909b824 */ /* 0x000fe200078e0a0b */
[C---:B------:R-:W-:Y:S01]  /*b8a0*/  ISETP.GT.U32.AND P3, PT, R11.reuse, R6, PT ;  /* 0x000000060b00720c */ /* 0x040fe20003f64070 */
[----:B------:R-:W-:Y:S01]  /*b8b0*/  IMAD.HI.U32 R15, R0, R12, RZ ;  /* 0x0000000c000f7227 */ /* 0x000fe200078e00ff */
[----:B------:R-:W-:-:S03]  /*b8c0*/  ISETP.GT.U32.AND P6, PT, R11, R10, PT ;  /* 0x0000000a0b00720c */ /* 0x000fc60003fc4070 */
[----:B------:R-:W-:Y:S02]  /*b8d0*/  IMAD.MOV R15, RZ, RZ, -R15 ;  /* 0x000000ffff0f7224 */ /* 0x000fe400078e0a0f */
[----:B------:R-:W-:Y:S02]  /*b8e0*/  @!P5 IMAD.IADD R7, R7, 0x1, -R11 ;  /* 0x000000010707d824 */ /* 0x000fe400078e0a0b */
[----:B------:R-:W-:-:S04]  /*b8f0*/  IMAD.HI.U32 R5, R0, R13, RZ ;  /* 0x0000000d00057227 */ /* 0x000fc800078e00ff */
[C---:B------:R-:W-:Y:S02]  /*b900*/  IMAD R12, R11.reuse, R15, R12 ;  /* 0x0000000f0b0c7224 */ /* 0x040fe400078e020c */
[----:B------:R-:W-:Y:S01]  /*b910*/  @!P3 IMAD.IADD R6, R6, 0x1, -R11 ;  /* 0x000000010606b824 */ /* 0x000fe200078e0a0b */
[----:B------:R-:W4:Y:S01]  /*b920*/  LDL.LU R15, [R1+0xac] ;  /* 0x0000ac00010f7983 */ /* 0x000f220000300800 */
        /* <DEDUP_REMOVED lines=11> */
[----:B-----5:R-:W-:Y:S02]  /*b9e0*/  ISETP.GE.AND P3, PT, R21, RZ, PT ;  /* 0x000000ff1500720c */ /* 0x020fe40003f66270 */
[----:B------:R-:W5:Y:S01]  /*b9f0*/  LDL.LU R21, [R1+0xc8] ;  /* 0x0000c80001157983 */ /* 0x000f620000300800 */
        /* <DEDUP_REMOVED lines=12> */
[----:B------:R-:W-:Y:S02]  /*bac0*/  IABS R10, R24 ;  /* 0x00000018000a7213 */ /* 0x000fe40000000000 */
[----:B------:R-:W-:Y:S01]  /*bad0*/  ISETP.GT.U32.AND P6, PT, R11, R4, PT ;  /* 0x000000040b00720c */ /* 0x000fe20003fc4070 */
[----:B------:R-:W-:Y:S02]  /*bae0*/  @!P4 IMAD.MOV R8, RZ, RZ, -R8 ;  /* 0x000000ffff08c224 */ /* 0x000fe400078e0a08 */
[----:B0-----:R-:W-:-:S04]  /*baf0*/  IMAD.HI.U32 R13, R0, R10, RZ ;  /* 0x0000000a000d7227 */ /* 0x001fc800078e00ff */
[----:B------:R-:W-:Y:S02]  /*bb00*/  @!P0 IMAD.IADD R5, R5, 0x1, -R11 ;  /* 0x0000000105058824 */ /* 0x000fe400078e0a0b */
[----:B------:R-:W-:Y:S02]  /*bb10*/  @!P1 IMAD.MOV R7, RZ, RZ, -R7 ;  /* 0x000000ffff079224 */ /* 0x000fe400078e0a07 */
[----:B------:R-:W-:Y:S01]  /*bb20*/  @!P2 IMAD.IADD R2, R2, 0x1, -R11 ;  /* 0x000000010202a824 */ /* 0x000fe200078e0a0b */
[----:B---3--:R-:W-:Y:S01]  /*bb30*/  ISETP.GE.AND P2, PT, R22, RZ, PT ;  /* 0x000000ff1600720c */ /* 0x008fe20003f46270 */
[----:B------:R-:W-:Y:S01]  /*bb40*/  IMAD.MOV R13, RZ, RZ, -R13 ;  /* 0x000000ffff0d7224 */ /* 0x000fe200078e0a0d */
[----:B------:R-:W3:Y:S01]  /*bb50*/  LDL.LU R22, [R1+0xcc] ;  /* 0x0000cc0001167983 */ /* 0x000ee20000300800 */
[----:B------:R-:W-:Y:S01]  /*bb60*/  @!P5 IMAD.IADD R12, R12, 0x1, -R11 ;  /* 0x000000010c0cd824 */ /* 0x000fe200078e0a0b */
[C---:B------:R-:W-:Y:S02]  /*bb70*/  ISETP.GT.U32.AND P4, PT, R11.reuse, R5, PT ;  /* 0x000000050b00720c */ /* 0x040fe40003f84070 */
[----:B------:R-:W-:Y:S01]  /*bb80*/  STL [R1+0x8b4], R8 ;  /* 0x0008b40801007387 */ /* 0x000fe20000100800 */
[----:B------:R-:W-:-:S03]  /*bb90*/  IMAD R10, R11, R13, R10 ;  /* 0x0000000d0b0a7224 */ /* 0x000fc600078e020a */
[----:B------:R0:W-:Y:S01]  /*bba0*/  STL [R1+0x8b0], R7 ;  /* 0x0008b00701007387 */ /* 0x0001e20000100800 */
[----:B------:R-:W-:Y:S01]  /*bbb0*/  @!P6 IMAD.IADD R4, R4, 0x1, -R11 ;  /* 0x000000010404e824 */ /* 0x000fe200078e0a0b */
[----:B----4-:R-:W-:Y:S02]  /*bbc0*/  ISETP.GE.AND P0, PT, R15, RZ, PT ;  /* 0x000000ff0f00720c */ /* 0x010fe40003f06270 */
[----:B------:R-:W-:Y:S01]  /*bbd0*/  ISETP.GT.U32.AND P1, PT, R11, R12, PT ;  /* 0x0000000c0b00720c */ /* 0x000fe20003f24070 */
[----:B0-----:R-:W-:Y:S01]  /*bbe0*/  IMAD.MOV.U32 R7, RZ, RZ, R6 ;  /* 0x000000ffff077224 */ /* 0x001fe200078e0006 */
[----:B------:R-:W-:Y:S02]  /*bbf0*/  ISETP.GE.AND P5, PT, R29, RZ, PT ;  /* 0x000000ff1d00720c */ /* 0x000fe40003fa6270 */
[C---:B------:R-:W-:Y:S01]  /*bc00*/  ISETP.GT.U32.AND P6, PT, R11.reuse, R4, PT ;  /* 0x000000040b00720c */ /* 0x040fe20003fc4070 */
[----:B------:R-:W-:Y:S01]  /*bc10*/  @!P3 IMAD.MOV R7, RZ, RZ, -R7 ;  /* 0x000000ffff07b224 */ /* 0x000fe200078e0a07 */
[----:B------:R-:W-:Y:S01]  /*bc20*/  ISETP.GT.U32.AND P3, PT, R11, R10, PT ;  /* 0x0000000a0b00720c */ /* 0x000fe20003f64070 */
[----:B------:R-:W4:Y:S01]  /*bc30*/  LDL.LU R29, [R1+0xd8] ;  /* 0x0000d800011d7983 */ /* 0x000f220000300800 */
        /* <DEDUP_REMOVED lines=9> */
[----:B------:R-:W4:Y:S01]  /*bcd0*/  LDL.LU R28, [R1+0x104] ;  /* 0x00010400011c7983 */ /* 0x000f220000300800 */
[----:B------:R-:W-:Y:S01]  /*bce0*/  @!P6 IMAD.IADD R4, R4, 0x1, -R11 ;  /* 0x000000010404e824 */ /* 0x000fe200078e0a0b */
[----:B--2---:R-:W-:-:S02]  /*bcf0*/  IABS R9, R23 ;  /* 0x0000001700097213 */ /* 0x004fc40000000000 */
[----:B------:R-:W2:Y:S01]  /*bd00*/  LDL.LU R24, [R1+0x108] ;  /* 0x0001080001187983 */ /* 0x000ea20000300800 */
[----:B------:R-:W-:Y:S02]  /*bd10*/  ISETP.GE.AND P6, PT, R23, RZ, PT ;  /* 0x000000ff1700720c */ /* 0x000fe40003fc6270 */
[----:B-----5:R-:W-:Y:S02]  /*bd20*/  IABS R6, R21 ;  /* 0x0000001500067213 */ /* 0x020fe40000000000 */
[----:B------:R-:W-:Y:S02]  /*bd30*/  ISETP.GE.AND P3, PT, R21, RZ, PT ;  /* 0x000000ff1500720c */ /* 0x000fe40003f66270 */
[----:B------:R-:W5:Y:S04]  /*bd40*/  LDL.LU R21, [R1+0xe0] ;  /* 0x0000e00001157983 */ /* 0x000f680000300800 */
[----:B------:R1:W-:Y:S04]  /*bd50*/  STL [R1+0x8a4], R5 ;  /* 0x0008a40501007387 */ /* 0x0003e80000100800 */
[----:B------:R-:W5:Y:S01]  /*bd60*/  LDL R23, [R1+0xdc] ;  /* 0x0000dc0001177983 */ /* 0x000f620000100800 */
        /* <DEDUP_REMOVED lines=11> */
[----:B---3--:R-:W-:Y:S01]  /*be20*/  IABS R7, R22 ;  /* 0x0000001600077213 */ /* 0x008fe20000000000 */
[----:B------:R-:W-:Y:S01]  /*be30*/  @!P2 IMAD.MOV R4, RZ, RZ, -R4 ;  /* 0x000000ffff04a224 */ /* 0x000fe200078e0a04 */
[----:B------:R-:W-:Y:S01]  /*be40*/  STL [R1+0x8a0], R12 ;  /* 0x0008a00c01007387 */ /* 0x000fe20000100800 */
[----:B------:R-:W-:-:S03]  /*be50*/  ISETP.GE.AND P2, PT, R22, RZ, PT ;  /* 0x000000ff1600720c */ /* 0x000fc60003f46270 */
[----:B------:R-:W3:Y:S01]  /*be60*/  LDL R22, [R1+0xe4] ;  /* 0x0000e40001167983 */ /* 0x000ee20000100800 */
[----:B------:R-:W-:Y:S01]  /*be70*/  ISETP.GT.U32.AND P5, PT, R11, R6, PT ;  /* 0x000000060b00720c */ /* 0x000fe20003fa4070 */
[--C-:B------:R-:W-:Y:S01]  /*be80*/  @!P4 IMAD.IADD R10, R10, 0x1, -R11.reuse ;  /* 0x000000010a0ac824 */ /* 0x100fe200078e0a0b */
[----:B----4-:R-:W-:Y:S01]  /*be90*/  IABS R8, R29 ;  /* 0x0000001d00087213 */ /* 0x010fe20000000000 */
        /* <DEDUP_REMOVED lines=9> */
[----:B------:R-:W4:Y:S01]  /*bf30*/  LDL.LU R29, [R1+0xe8] ;  /* 0x0000e800011d7983 */ /* 0x000f220000300800 */
[----:B------:R-:W-:Y:S01]  /*bf40*/  @!P6 IMAD.MOV R14, RZ, RZ, -R14 ;  /* 0x000000ffff0ee224 */ /* 0x000fe200078e0a0e */
[----:B------:R-:W-:Y:S01]  /*bf50*/  ISETP.GE.AND P0, PT, R28, RZ, PT ;  /* 0x000000ff1c00720c */ /* 0x000fe20003f06270 */
[----:B------:R-:W-:Y:S01]  /*bf60*/  @!P5 IMAD.IADD R6, R6, 0x1, -R11 ;  /* 0x000000010606d824 */ /* 0x000fe200078e0a0b */
[----:B------:R-:W-:Y:S01]  /*bf70*/  IABS R10, R28 ;  /* 0x0000001c000a7213 */ /* 0x000fe20000000000 */
[----:B------:R-:W-:Y:S01]  /*bf80*/  STL [R1+0x898], R4 ;  /* 0x0008980401007387 */ /* 0x000fe20000100800 */
[----:B--2---:R-:W-:-:S02]  /*bf90*/  ISETP.GE.AND P5, PT, R24, RZ, PT ;  /* 0x000000ff1800720c */ /* 0x004fc40003fa6270 */
[----:B------:R-:W-:Y:S01]  /*bfa0*/  IABS R12, R24 ;  /* 0x00000018000c7213 */ /* 0x000fe20000000000 */
[----:B------:R-:W2:Y:S04]  /*bfb0*/  LDL.LU R28, [R1+0xec] ;  /* 0x0000ec00011c7983 */ /* 0x000ea80000300800 */
[----:B------:R-:W4:Y:S04]  /*bfc0*/  LDL.LU R24, [R1+0xf0] ;  /* 0x0000f00001187983 */ /* 0x000f280000300800 */
[----:B-----5:R-:W-:Y:S04]  /*bfd0*/  STL [R1+0x3874], R21 ;  /* 0x0038741501007387 */ /* 0x020fe80000100800 */
[----:B------:R0:W-:Y:S01]  /*bfe0*/  STL [R1+0x894], R14 ;  /* 0x0008940e01007387 */ /* 0x0001e20000100800 */
[----:B------:R-:W-:-:S05]  /*bff0*/  IABS R5, R23 ;  /* 0x0000001700057213 */ /* 0x000fca0000000000 */
[----:B0-----:R-:W-:-:S04]  /*c000*/  IMAD.HI.U32 R14, R0, R5, RZ ;  /* 0x00000005000e7227 */ /* 0x001fc800078e00ff */
[----:B------:R-:W-:-:S04]  /*c010*/  IMAD.MOV R14, RZ, RZ, -R14 ;  /* 0x000000ffff0e7224 */ /* 0x000fc800078e0a0e */
[----:B------:R-:W-:Y:S01]  /*c020*/  IMAD R5, R11, R14, R5 ;  /* 0x0000000e0b057224 */ /* 0x000fe200078e0205 */
[----:B------:R-:W-:-:S04]  /*c030*/  IABS R4, R21 ;  /* 0x0000001500047213 */ /* 0x000fc80000000000 */
[----:B------:R0:W-:Y:S04]  /*c040*/  STL [R1+0x3878], R5 ;  /* 0x0038780501007387 */ /* 0x0001e80000100800 */
[----:B------:R-:W5:Y:S01]  /*c050*/  LDL.LU R21, [R1+0xdc] ;  /* 0x0000dc0001157983 */ /* 0x000f620000300800 */
        /* <DEDUP_REMOVED lines=16> */
[----:B---3--:R-:W-:Y:S01]  /*c160*/  IABS R2, R22 ;  /* 0x0000001600027213 */ /* 0x008fe20000000000 */
[----:B------:R-:W3:Y:S04]  /*c170*/  LDL.LU R23, [R1+0xf4] ;  /* 0x0000f40001177983 */ /* 0x000ee80000300800 */
[----:B------:R-:W3:Y:S04]  /*c180*/  LDL.LU R22, [R1+0xf8] ;  /* 0x0000f80001167983 */ /* 0x000ee80000300800 */
[----:B------:R0:W-:Y:S01]  /*c190*/  STL [R1+0x88c], R5 ;  /* 0x00088c0501007387 */ /* 0x0001e20000100800 */
[----:B------:R-:W-:-:S03]  /*c1a0*/  IMAD.HI.U32 R9, R0, R12, RZ ;  /* 0x0000000c00097227 */ /* 0x000fc600078e00ff */
[----:B0-----:R-:W3:Y:S01]  /*c1b0*/  LDL.LU R5, [R1+0x3878] ;  /* 0x0038780001057983 */ /* 0x001ee20000300800 */
[----:B------:R-:W-:-:S04]  /*c1c0*/  IMAD.MOV R9, RZ, RZ, -R9 ;  /* 0x000000ffff097224 */ /* 0x000fc800078e0a09 */
[----:B------:R-:W-:-:S05]  /*c1d0*/  IMAD R9, R11, R9, R12 ;  /* 0x000000090b097224 */ /* 0x000fca00078e020c */
[----:B------:R-:W-:-:S13]  /*c1e0*/  ISETP.GT.U32.AND P1, PT, R11, R9, PT ;  /* 0x000000090b00720c */ /* 0x000fda0003f24070 */
[----:B------:R-:W-:Y:S01]  /*c1f0*/  @!P1 IMAD.IADD R9, R9, 0x1, -R11 ;  /* 0x0000000109099824 */ /* 0x000fe200078e0a0b */
[----:B-----5:R-:W-:Y:S02]  /*c200*/  ISETP.GE.AND P1, PT, R21, RZ, PT ;  /* 0x000000ff1500720c */ /* 0x020fe40003f26270 */
[----:B------:R-:W5:Y:S01]  /*c210*/  LDL.LU R21, [R1+0x3874] ;  /* 0x0038740001157983 */ /* 0x000f620000300800 */
        /* <DEDUP_REMOVED lines=9> */
[----:B--2---:R-:W-:Y:S01]  /*c2b0*/  IABS R12, R28 ;  /* 0x0000001c000c7213 */ /* 0x004fe20000000000 */
        /* <DEDUP_REMOVED lines=8> */
[----:B----4-:R-:W-:Y:S01]  /*c340*/  IABS R13, R29 ;  /* 0x0000001d000d7213 */ /* 0x010fe20000000000 */
[----:B------:R-:W-:Y:S02]  /*c350*/  IMAD R12, R11, R15, R12 ;  /* 0x0000000f0b0c7224 */ /* 0x000fe400078e020c */
[----:B------:R-:W2:Y:S02]  /*c360*/  LDL.LU R15, [R1+0xe4] ;  /* 0x0000e400010f7983 */ /* 0x000ea40000300800 */
[----:B------:R-:W-:-:S04]  /*c370*/  IMAD.HI.U32 R7, R0, R13, RZ ;  /* 0x0000000d00077227 */ /* 0x000fc800078e00ff */
[----:B------:R-:W-:Y:S02]  /*c380*/  @!P3 IMAD.IADD R4, R4, 0x1, -R11 ;  /* 0x000000010404b824 */ /* 0x000fe400078e0a0b */
[----:B------:R-:W-:Y:S01]  /*c390*/  IMAD.MOV R7, RZ, RZ, -R7 ;  /* 0x000000ffff077224 */ /* 0x000fe200078e0a07 */
[C---:B---3--:R-:W-:Y:S01]  /*c3a0*/  ISETP.GT.U32.AND P2, PT, R11.reuse, R5, PT ;  /* 0x000000050b00720c */ /* 0x048fe20003f44070 */
        /* <DEDUP_REMOVED lines=10> */
[----:B-----5:R-:W-:Y:S02]  /*c450*/  ISETP.GE.AND P3, PT, R21, RZ, PT ;  /* 0x000000ff1500720c */ /* 0x020fe40003f66270 */
[----:B------:R-:W3:Y:S01]  /*c460*/  LDL.LU R21, [R1+0xfc] ;  /* 0x0000fc0001157983 */ /* 0x000ee20000300800 */
        /* <DEDUP_REMOVED lines=20> */
[----:B--2---:R-:W-:Y:S01]  /*c5b0*/  ISETP.GE.AND P4, PT, R15, RZ, PT ;  /* 0x000000ff0f00720c */ /* 0x004fe20003f86270 */
[----:B------:R-:W-:Y:S01]  /*c5c0*/  IMAD.MOV R13, RZ, RZ, -R13 ;  /* 0x000000ffff0d7224 */ /* 0x000fe200078e0a0d */
[----:B------:R-:W2:Y:S01]  /*c5d0*/  LDL.LU R15, [R1+0x100] ;  /* 0x00010000010f7983 */ /* 0x000ea20000300800 */
        /* <DEDUP_REMOVED lines=18> */
[----:B------:R0:W-:Y:S01]  /*c700*/  STL [R1+0x868], R2 ;  /* 0x0008680201007387 */ /* 0x0001e20000100800 */
[----:B------:R-:W-:Y:S01]  /*c710*/  ISETP.GE.AND P4, PT, R24, RZ, PT ;  /* 0x000000ff1800720c */ /* 0x000fe20003f86270 */
[--C-:B------:R-:W-:Y:S01]  /*c720*/  @!P1 IMAD.IADD R12, R12, 0x1, -R11.reuse ;  /* 0x000000010c0c9824 */ /* 0x100fe200078e0a0b */
[----:B------:R-:W-:Y:S01]  /*c730*/  ISETP.GE.AND P1, PT, R23, RZ, PT ;  /* 0x000000ff1700720c */ /* 0x000fe20003f26270 */
[----:B------:R-:W5:Y:S01]  /*c740*/  LDL.LU R28, [R1+0x138] ;  /* 0x00013800011c7983 */ /* 0x000f620000300800 */
[----:B------:R-:W-:-:S03]  /*c750*/  @!P3 IMAD.IADD R10, R10, 0x1, -R11 ;  /* 0x000000010a0ab824 */ /* 0x000fc600078e0a0b */
[----:B------:R-:W5:Y:S01]  /*c760*/  LDL.LU R24, [R1+0x13c] ;  /* 0x00013c0001187983 */ /* 0x000f620000300800 */
[----:B------:R-:W-:Y:S01]  /*c770*/  @!P6 IMAD.IADD R6, R6, 0x1, -R11 ;  /* 0x000000010606e824 */ /* 0x000fe200078e0a0b */
[----:B------:R-:W-:Y:S02]  /*c780*/  IABS R8, R22 ;  /* 0x0000001600087213 */ /* 0x000fe40000000000 */
[----:B------:R-:W5:Y:S01]  /*c790*/  LDL R23, [R1+0x110] ;  /* 0x0001100001177983 */ /* 0x000f620000100800 */
[----:B------:R-:W-:-:S03]  /*c7a0*/  ISETP.GE.AND P6, PT, R22, RZ, PT ;  /* 0x000000ff1600720c */ /* 0x000fc60003fc6270 */
[----:B------:R-:W-:Y:S01]  /*c7b0*/  STL [R1+0x858], R7 ;  /* 0x0008580701007387 */ /* 0x000fe20000100800 */
[----:B---3--:R-:W-:Y:S02]  /*c7c0*/  IABS R4, R21 ;  /* 0x0000001500047213 */ /* 0x008fe40000000000 */
[----:B------:R-:W-:Y:S02]  /*c7d0*/  ISETP.GE.AND P3, PT, R21, RZ, PT ;  /* 0x000000ff1500720c */ /* 0x000fe40003f66270 */
[----:B------:R-:W3:Y:S04]  /*c7e0*/  LDL.LU R21, [R1+0x114] ;  /* 0x0001140001157983 */ /* 0x000ee80000300800 */
[----:B------:R-:W3:Y:S01]  /*c7f0*/  LDL.LU R22, [R1+0x118] ;  /* 0x0001180001167983 */ /* 0x000ee20000300800 */
[----:B------:R-:W-:-:S04]  /*c800*/  IMAD.HI.U32 R14, R0, R8, RZ ;  /* 0x00000008000e7227 */ /* 0x000fc800078e00ff */
[----:B------:R-:W-:-:S04]  /*c810*/  IMAD.MOV R14, RZ, RZ, -R14 ;  /* 0x000000ffff0e7224 */ /* 0x000fc800078e0a0e */
[----:B------:R-:W-:-:S05]  /*c820*/  IMAD R8, R11, R14, R8 ;  /* 0x0000000e0b087224 */ /* 0x000fca00078e0208 */
[----:B------:R-:W-:Y:S01]  /*c830*/  ISETP.GT.U32.AND P5, PT, R11, R8, PT ;  /* 0x000000080b00720c */ /* 0x000fe20003fa4070 */
[----:B0-----:R-:W-:-:S12]  /*c840*/  IMAD.HI.U32 R2, R0, R4, RZ ;  /* 0x0000000400027227 */ /* 0x001fd800078e00ff */
[----:B------:R-:W-:Y:S01]  /*c850*/  @!P5 IMAD.IADD R8, R8, 0x1, -R11 ;  /* 0x000000010808d824 */ /* 0x000fe200078e0a0b */
[----:B------:R-:W-:-:S04]  /*c860*/  ISETP.GT.U32.AND P5, PT, R11, R10, PT ;  /* 0x0000000a0b00720c */ /* 0x000fc80003fa4070 */
[C---:B------:R-:W-:Y:S01]  /*c870*/  ISETP.GT.U32.AND P0, PT, R11.reuse, R8, PT ;  /* 0x000000080b00720c */ /* 0x040fe20003f04070 */
[----:B------:R-:W-:Y:S02]  /*c880*/  @!P2 IMAD.MOV R12, RZ, RZ, -R12 ;  /* 0x000000ffff0ca224 */ /* 0x000fe400078e0a0c */
[----:B------:R-:W-:Y:S01]  /*c890*/  @!P4 IMAD.MOV R6, RZ, RZ, -R6 ;  /* 0x000000ffff06c224 */ /* 0x000fe200078e0a06 */
[----:B--2---:R-:W-:Y:S01]  /*c8a0*/  IABS R5, R15 ;  /* 0x0000000f00057213 */ /* 0x004fe20000000000 */
[----:B------:R-:W-:Y:S01]  /*c8b0*/  IMAD.MOV R2, RZ, RZ, -R2 ;  /* 0x000000ffff027224 */ /* 0x000fe200078e0a02 */
[----:B------:R-:W-:Y:S03]  /*c8c0*/  STL [R1+0x854], R12 ;  /* 0x0008540c01007387 */ /* 0x000fe60000100800 */
[----:B------:R-:W-:Y:S01]  /*c8d0*/  @!P5 IMAD.IADD R10, R10, 0x1, -R11 ;  /* 0x000000010a0ad824 */ /* 0x000fe200078e0a0b */
[----:B------:R0:W-:Y:S01]  /*c8e0*/  STL [R1+0x850], R6 ;  /* 0x0008500601007387 */ /* 0x0001e20000100800 */
[----:B------:R-:W-:-:S02]  /*c8f0*/  IMAD R4, R11, R2, R4 ;  /* 0x000000020b047224 */ /* 0x000fc400078e0204 */
[----:B------:R-:W-:Y:S01]  /*c900*/  IMAD.HI.U32 R2, R0, R5, RZ ;  /* 0x0000000500027227 */ /* 0x000fe200078e00ff */
[----:B----4-:R-:W-:-:S03]  /*c910*/  IABS R9, R29 ;  /* 0x0000001d00097213 */ /* 0x010fc60000000000 */
[----:B------:R-:W-:Y:S02]  /*c920*/  @!P0 IMAD.IADD R8, R8, 0x1, -R11 ;  /* 0x0000000108088824 */ /* 0x000fe400078e0a0b */
[----:B0-----:R-:W-:Y:S02]  /*c930*/  IMAD.MOV.U32 R6, RZ, RZ, R10 ;  /* 0x000000ffff067224 */ /* 0x001fe400078e000a */
[----:B------:R-:W-:Y:S01]  /*c940*/  IMAD.HI.U32 R7, R0, R9, RZ ;  /* 0x0000000900077227 */ /* 0x000fe200078e00ff */
[----:B------:R-:W-:Y:S02]  /*c950*/  ISETP.GE.AND P5, PT, R29, RZ, PT ;  /* 0x000000ff1d00720c */ /* 0x000fe40003fa6270 */
[----:B------:R-:W2:Y:S01]  /*c960*/  LDL.LU R29, [R1+0x120] ;  /* 0x00012000011d7983 */ /* 0x000ea20000300800 */
[----:B------:R-:W-:Y:S02]  /*c970*/  IMAD.MOV R2, RZ, RZ, -R2 ;  /* 0x000000ffff027224 */ /* 0x000fe400078e0a02 */
[----:B------:R-:W-:-:S02]  /*c980*/  @!P1 IMAD.MOV R6, RZ, RZ, -R6 ;  /* 0x000000ffff069224 */ /* 0x000fc400078e0a06 */
[----:B------:R-:W-:Y:S02]  /*c990*/  IMAD.MOV.U32 R14, RZ, RZ, R8 ;  /* 0x000000ffff0e7224 */ /* 0x000fe400078e0008 */
[----:B------:R-:W-:Y:S01]  /*c9a0*/  IMAD.MOV R7, RZ, RZ, -R7 ;  /* 0x000000ffff077224 */ /* 0x000fe200078e0a07 */
[----:B------:R0:W-:Y:S01]  /*c9b0*/  STL [R1+0x844], R6 ;  /* 0x0008440601007387 */ /* 0x0001e20000100800 */
[C---:B------:R-:W-:Y:S02]  /*c9c0*/  IMAD R5, R11.reuse, R2, R5 ;  /* 0x000000020b057224 */ /* 0x040fe400078e0205 */
[----:B------:R-:W-:Y:S01]  /*c9d0*/  @!P6 IMAD.MOV R14, RZ, RZ, -R14 ;  /* 0x000000ffff0ee224 */ /* 0x000fe200078e0a0e */
[----:B-----5:R-:W-:Y:S02]  /*c9e0*/  ISETP.GE.AND P0, PT, R28, RZ, PT ;  /* 0x000000ff1c00720c */ /* 0x020fe40003f06270 */
[----:B------:R-:W-:Y:S01]  /*c9f0*/  IABS R2, R28 ;  /* 0x0000001c00027213 */ /* 0x000fe20000000000 */
[----:B------:R-:W-:Y:S01]  /*ca00*/  IMAD R9, R11, R7, R9 ;  /* 0x000000070b097224 */ /* 0x000fe200078e0209 */
[----:B------:R-:W4:Y:S01]  /*ca10*/  LDL.LU R28, [R1+0x124] ;  /* 0x00012400011c7983 */ /* 0x000f220000300800 */
[----:B------:R-:W-:-:S03]  /*ca20*/  IABS R7, R23 ;  /* 0x0000001700077213 */ /* 0x000fc60000000000 */
[----:B---3--:R1:W-:Y:S01]  /*ca30*/  STL [R1+0x386c], R21 ;  /* 0x00386c1501007387 */ /* 0x0083e20000100800 */
[----:B0-----:R-:W-:-:S03]  /*ca40*/  IABS R6, R21 ;  /* 0x0000001500067213 */ /* 0x001fc60000000000 */
[----:B------:R-:W-:Y:S04]  /*ca50*/  STL [R1+0x3870], R22 ;  /* 0x0038701601007387 */ /* 0x000fe80000100800 */
[----:B------:R-:W3:Y:S04]  /*ca60*/  LDL R23, [R1+0x11c] ;  /* 0x00011c0001177983 */ /* 0x000ee80000100800 */
[----:B------:R0:W-:Y:S04]  /*ca70*/  STL [R1+0x830], R14 ;  /* 0x0008300e01007387 */ /* 0x0001e80000100800 */
[----:B-1----:R-:W5:Y:S01]  /*ca80*/  LDL.LU R21, [R1+0x110] ;  /* 0x0001100001157983 */ /* 0x002f620000300800 */
[----:B------:R-:W-:-:S13]  /*ca90*/  ISETP.GT.U32.AND P2, PT, R11, R4, PT ;  /* 0x000000040b00720c */ /* 0x000fda0003f44070 */
[----:B------:R-:W-:-:S05]  /*caa0*/  @!P2 IMAD.IADD R4, R4, 0x1, -R11 ;  /* 0x000000010404a824 */ /* 0x000fca00078e0a0b */
[C---:B------:R-:W-:Y:S02]  /*cab0*/  ISETP.GT.U32.AND P1, PT, R11.reuse, R4, PT ;  /* 0x000000040b00720c */ /* 0x040fe40003f24070 */
[----:B------:R-:W-:-:S11]  /*cac0*/  ISETP.GT.U32.AND P6, PT, R11, R5, PT ;  /* 0x000000050b00720c */ /* 0x000fd60003fc4070 */
[--C-:B------:R-:W-:Y:S01]  /*cad0*/  @!P1 IMAD.IADD R4, R4, 0x1, -R11.reuse ;  /* 0x0000000104049824 */ /* 0x100fe200078e0a0b */
[----:B------:R-:W-:Y:S01]  /*cae0*/  ISETP.GT.U32.AND P1, PT, R11, R9, PT ;  /* 0x000000090b00720c */ /* 0x000fe20003f24070 */
[----:B------:R-:W-:Y:S01]  /*caf0*/  @!P6 IMAD.IADD R5, R5, 0x1, -R11 ;  /* 0x000000010505e824 */ /* 0x000fe200078e0a0b */
[----:B------:R-:W-:-:S05]  /*cb00*/  IABS R12, R24 ;  /* 0x00000018000c7213 */ /* 0x000fca0000000000 */
        /* <DEDUP_REMOVED lines=25> */
[----:B------:R-:W4:Y:S01]  /*cca0*/  LDL.LU R24, [R1+0x128] ;  /* 0x0001280001187983 */ /* 0x000f220000300800 */
[----:B---3--:R-:W-:-:S03]  /*ccb0*/  IABS R13, R23 ;  /* 0x00000017000d7213 */ /* 0x008fc60000000000 */
[----:B------:R-:W3:Y:S04]  /*ccc0*/  LDL.LU R23, [R1+0x12c] ;  /* 0x00012c0001177983 */ /* 0x000ee80000300800 */
[----:B------:R0:W-:Y:S01]  /*ccd0*/  STL [R1+0x824], R22 ;  /* 0x0008241601007387 */ /* 0x0001e20000100800 */
[----:B-----5:R-:W-:-:S03]  /*cce0*/  ISETP.GE.AND P1, PT, R21, RZ, PT ;  /* 0x000000ff1500720c */ /* 0x020fc60003f26270 */
[----:B0-----:R-:W5:Y:S04]  /*ccf0*/  LDL.LU R22, [R1+0x3870] ;  /* 0x0038700001167983 */ /* 0x001f680000300800 */
[----:B------:R-:W4:Y:S01]  /*cd00*/  LDL.LU R21, [R1+0x386c] ;  /* 0x00386c0001157983 */ /* 0x000f220000300800 */
[C---:B------:R-:W-:Y:S02]  /*cd10*/  ISETP.GT.U32.AND P6, PT, R11.reuse, R2, PT ;  /* 0x000000020b00720c */ /* 0x040fe40003fc4070 */
[C---:B------:R-:W-:Y:S01]  /*cd20*/  ISETP.GT.U32.AND P3, PT, R11.reuse, R9, PT ;  /* 0x000000090b00720c */ /* 0x040fe20003f64070 */
[----:B------:R-:W-:Y:S01]  /*cd30*/  IMAD.HI.U32 R12, R0, R10, RZ ;  /* 0x0000000a000c7227 */ /* 0x000fe200078e00ff */
[----:B------:R-:W-:-:S03]  /*cd40*/  ISETP.GT.U32.AND P4, PT, R11, R7, PT ;  /* 0x000000070b00720c */ /* 0x000fc60003f84070 */
[----:B------:R-:W-:-:S04]  /*cd50*/  IMAD.MOV R12, RZ, RZ, -R12 ;  /* 0x000000ffff0c7224 */ /* 0x000fc800078e0a0c */
[----:B------:R-:W-:Y:S01]  /*cd60*/  IMAD R10, R11, R12, R10 ;  /* 0x0000000c0b0a7224 */ /* 0x000fe200078e020a */
[----:B--2---:R-:W-:Y:S01]  /*cd70*/  IABS R12, R29 ;  /* 0x0000001d000c7213 */ /* 0x004fe20000000000 */
        /* <DEDUP_REMOVED lines=10> */
[----:B------:R-:W2:Y:S01]  /*ce20*/  LDL.LU R15, [R1+0x11c] ;  /* 0x00011c00010f7983 */ /* 0x000ea20000300800 */
[----:B------:R-:W-:Y:S01]  /*ce30*/  IMAD.MOV R5, RZ, RZ, -R5 ;  /* 0x000000ffff057224 */ /* 0x000fe200078e0a05 */
[C---:B------:R-:W-:Y:S01]  /*ce40*/  ISETP.GT.U32.AND P3, PT, R11.reuse, R7, PT ;  /* 0x000000070b00720c */ /* 0x040fe20003f64070 */
[----:B------:R-:W-:Y:S02]  /*ce50*/  @!P6 IMAD.IADD R2, R2, 0x1, -R11 ;  /* 0x000000010202e824 */ /* 0x000fe400078e0a0b */
[----:B------:R-:W-:Y:S02]  /*ce60*/  IMAD R5, R11, R5, R13 ;  /* 0x000000050b057224 */ /* 0x000fe400078e020d */
[----:B------:R-:W-:-:S02]  /*ce70*/  IMAD.MOV.U32 R13, RZ, RZ, R2 ;  /* 0x000000ffff0d7224 */ /* 0x000fc400078e0002 */
[----:B------:R-:W-:Y:S02]  /*ce80*/  @!P5 IMAD.MOV R9, RZ, RZ, -R9 ;  /* 0x000000ffff09d224 */ /* 0x000fe400078e0a09 */
[----:B------:R-:W-:-:S03]  /*ce90*/  @!P0 IMAD.MOV R13, RZ, RZ, -R13 ;  /* 0x000000ffff0d8224 */ /* 0x000fc600078e0a0d */
[----:B------:R0:W-:Y:S01]  /*cea0*/  STL [R1+0x820], R9 ;  /* 0x0008200901007387 */ /* 0x0001e20000100800 */
[----:B------:R-:W-:-:S03]  /*ceb0*/  @!P3 IMAD.IADD R7, R7, 0x1, -R11 ;  /* 0x000000010707b824 */ /* 0x000fc600078e0a0b */
[----:B------:R1:W-:Y:S01]  /*cec0*/  STL [R1+0x81c], R13 ;  /* 0x00081c0d01007387 */ /* 0x0003e20000100800 */
[----:B------:R-:W-:Y:S02]  /*ced0*/  ISETP.GT.U32.AND P6, PT, R11, R10, PT ;  /* 0x0000000a0b00720c */ /* 0x000fe40003fc4070 */
[----:B----4-:R-:W-:Y:S02]  /*cee0*/  ISETP.GE.AND P3, PT, R21, RZ, PT ;  /* 0x000000ff1500720c */ /* 0x010fe40003f66270 */
[----:B------:R-:W4:Y:S01]  /*cef0*/  LDL.LU R21, [R1+0x130] ;  /* 0x0001300001157983 */ /* 0x000f220000300800 */
        /* <DEDUP_REMOVED lines=11> */
[--C-:B------:R-:W-:Y:S01]  /*cfb0*/  @!P6 IMAD.IADD R6, R6, 0x1, -R11.reuse ;  /* 0x000000010606e824 */ /* 0x100fe200078e0a0b */
[----:B0-----:R-:W-:Y:S02]  /*cfc0*/  IABS R9, R24 ;  /* 0x0000001800097213 */ /* 0x001fe40000000000 */
[----:B------:R-:W-:Y:S01]  /*cfd0*/  ISETP.GT.U32.AND P6, PT, R11, R4, PT ;  /* 0x000000040b00720c */ /* 0x000fe20003fc4070 */
[----:B------:R-:W-:Y:S02]  /*cfe0*/  @!P0 IMAD.IADD R5, R5, 0x1, -R11 ;  /* 0x0000000105058824 */ /* 0x000fe400078e0a0b */
[----:B-1----:R-:W-:-:S04]  /*cff0*/  IMAD.HI.U32 R13, R0, R9, RZ ;  /* 0x00000009000d7227 */ /* 0x002fc800078e00ff */
[----:B------:R-:W-:Y:S02]  /*d000*/  @!P2 IMAD.MOV R8, RZ, RZ, -R8 ;  /* 0x000000ffff08a224 */ /* 0x000fe400078e0a08 */
[----:B------:R-:W-:Y:S01]  /*d010*/  @!P5 IMAD.IADD R10, R10, 0x1, -R11 ;  /* 0x000000010a0ad824 */ /* 0x000fe200078e0a0b */
[----:B-----5:R-:W-:Y:S01]  /*d020*/  ISETP.GE.AND P5, PT, R22, RZ, PT ;  /* 0x000000ff1600720c */ /* 0x020fe20003fa6270 */
[----:B------:R-:W-:Y:S01]  /*d030*/  IMAD.MOV R13, RZ, RZ, -R13 ;  /* 0x000000ffff0d7224 */ /* 0x000fe200078e0a0d */
[----:B------:R-:W5:Y:S01]  /*d040*/  LDL.LU R22, [R1+0x134] ;  /* 0x0001340001167983 */ /* 0x000f620000300800 */
[----:B------:R-:W-:Y:S01]  /*d050*/  @!P4 IMAD.IADD R12, R12, 0x1, -R11 ;  /* 0x000000010c0cc824 */ /* 0x000fe200078e0a0b */
[C---:B------:R-:W-:Y:S01]  /*d060*/  ISETP.GT.U32.AND P2, PT, R11.reuse, R5, PT ;  /* 0x000000050b00720c */ /* 0x040fe20003f44070 */
[----:B------:R-:W-:Y:S01]  /*d070*/  IMAD R9, R11, R13, R9 ;  /* 0x0000000d0b097224 */ /* 0x000fe200078e0209 */
[----:B------:R0:W-:Y:S01]  /*d080*/  STL [R1+0x818], R8 ;  /* 0x0008180801007387 */ /* 0x0001e20000100800 */
[----:B------:R-:W-:Y:S01]  /*d090*/  @!P6 IMAD.IADD R4, R4, 0x1, -R11 ;  /* 0x000000010404e824 */ /* 0x000fe200078e0a0b */
[----:B--2---:R-:W-:Y:S01]  /*d0a0*/  ISETP.GE.AND P0, PT, R15, RZ, PT ;  /* 0x000000ff0f00720c */ /* 0x004fe20003f06270 */
[----:B------:R-:W-:Y:S01]  /*d0b0*/  @!P1 IMAD.MOV R7, RZ, RZ, -R7 ;  /* 0x000000ffff079224 */ /* 0x000fe200078e0a07 */
[----:B------:R-:W-:Y:S01]  /*d0c0*/  ISETP.GT.U32.AND P1, PT, R11, R12, PT ;  /* 0x0000000c0b00720c */ /* 0x000fe20003f24070 */
[----:B0-----:R-:W-:-:S03]  /*d0d0*/  IMAD.MOV.U32 R8, RZ, RZ, R6 ;  /* 0x000000ffff087224 */ /* 0x001fc600078e0006 */
[----:B------:R0:W-:Y:S01]  /*d0e0*/  STL [R1+0x814], R7 ;  /* 0x0008140701007387 */ /* 0x0001e20000100800 */
[----:B------:R-:W-:Y:S01]  /*d0f0*/  @!P3 IMAD.MOV R8, RZ, RZ, -R8 ;  /* 0x000000ffff08b224 */ /* 0x000fe200078e0a08 */
[C---:B------:R-:W-:Y:S02]  /*d100*/  ISETP.GT.U32.AND P3, PT, R11.reuse, R9, PT ;  /* 0x000000090b00720c */ /* 0x040fe40003f64070 */
[----:B------:R-:W-:Y:S02]  /*d110*/  ISETP.GT.U32.AND P6, PT, R11, R4, PT ;  /* 0x000000040b00720c */ /* 0x000fe40003fc4070 */
[----:B------:R-:W-:Y:S01]  /*d120*/  ISETP.GE.AND P4, PT, R29, RZ, PT ;  /* 0x000000ff1d00720c */ /* 0x000fe20003f86270 */
[----:B0-----:R-:W-:Y:S01]  /*d130*/  IMAD.MOV.U32 R7, RZ, RZ, R10 ;  /* 0x000000ffff077224 */ /* 0x001fe200078e000a */
[----:B------:R-:W2:Y:S01]  /*d140*/  LDL.LU R29, [R1+0x140] ;  /* 0x00014000011d7983 */ /* 0x000ea20000300800 */
[----:B------:R-:W-:Y:S02]  /*d150*/  @!P2 IMAD.IADD R5, R5, 0x1, -R11 ;  /* 0x000000010505a824 */ /* 0x000fe400078e0a0b */
[----:B------:R-:W-:Y:S01]  /*d160*/  @!P5 IMAD.MOV R7, RZ, RZ, -R7 ;  /* 0x000000ffff07d224 */ /* 0x000fe200078e0a07 */
[----:B------:R-:W-:Y:S01]  /*d170*/  STL [R1+0x810], R8 ;  /* 0x0008100801007387 */ /* 0x000fe20000100800 */
[----:B------:R-:W-:Y:S01]  /*d180*/  @!P0 IMAD.MOV R5, RZ, RZ, -R5 ;  /* 0x000000ffff058224 */ /* 0x000fe200078e0a05 */
[----:B------:R-:W-:Y:S01]  /*d190*/  ISETP.GE.AND P5, PT, R28, RZ, PT ;  /* 0x000000ff1c00720c */ /* 0x000fe20003fa6270 */
[--C-:B------:R-:W-:Y:S01]  /*d1a0*/  @!P1 IMAD.IADD R12, R12, 0x1, -R11.reuse ;  /* 0x000000010c0c9824 */ /* 0x100fe200078e0a0b */
[----:B------:R0:W-:Y:S01]  /*d1b0*/  STL [R1+0x80c], R7 ;  /* 0x00080c0701007387 */ /* 0x0001e20000100800 */
[----:B------:R-:W-:Y:S01]  /*d1c0*/  ISETP.GE.AND P1, PT, R24, RZ, PT ;  /* 0x000000ff1800720c */ /* 0x000fe20003f26270 */
[----:B------:R-:W-:-:S02]  /*d1d0*/  @!P3 IMAD.IADD R9, R9, 0x1, -R11 ;  /* 0x000000010909b824 */ /* 0x000fc400078e0a0b */
[----:B------:R-:W2:Y:S01]  /*d1e0*/  LDL.LU R28, [R1+0x16c] ;  /* 0x00016c00011c7983 */ /* 0x000ea20000300800 */
[----:B------:R-:W-:Y:S01]  /*d1f0*/  @!P6 IMAD.IADD R4, R4, 0x1, -R11 ;  /* 0x000000010404e824 */ /* 0x000fe200078e0a0b */
[----:B---3--:R-:W-:Y:S02]  /*d200*/  IABS R2, R23 ;  /* 0x0000001700027213 */ /* 0x008fe40000000000 */
[----:B------:R-:W3:Y:S01]  /*d210*/  LDL.LU R24, [R1+0x174] ;  /* 0x0001740001187983 */ /* 0x000ee20000300800 */
[----:B------:R-:W-:Y:S02]  /*d220*/  ISETP.GE.AND P6, PT, R23, RZ, PT ;  /* 0x000000ff1700720c */ /* 0x000fe40003fc6270 */
[----:B----4-:R-:W-:Y:S02]  /*d230*/  IABS R6, R21 ;  /* 0x0000001500067213 */ /* 0x010fe40000000000 */
[----:B------:R-:W-:Y:S02]  /*d240*/  ISETP.GE.AND P3, PT, R21, RZ, PT ;  /* 0x000000ff1500720c */ /* 0x000fe40003f66270 */
[----:B------:R-:W4:Y:S04]  /*d250*/  LDL.LU R21, [R1+0x148] ;  /* 0x0001480001157983 */ /* 0x000f280000300800 */
[----:B------:R1:W-:Y:S04]  /*d260*/  STL [R1+0x808], R5 ;  /* 0x0008080501007387 */ /* 0x0003e80000100800 */
[----:B------:R-:W4:Y:S01]  /*d270*/  LDL R23, [R1+0x144] ;  /* 0x0001440001177983 */ /* 0x000f220000100800 */
        /* <DEDUP_REMOVED lines=11> */
[----:B-----5:R-:W-:Y:S01]  /*d330*/  IABS R8, R22 ;  /* 0x0000001600087213 */ /* 0x020fe20000000000 */
[----:B------:R-:W-:Y:S01]  /*d340*/  @!P5 IMAD.MOV R4, RZ, RZ, -R4 ;  /* 0x000000ffff04d224 */ /* 0x000fe200078e0a04 */
[----:B------:R-:W-:Y:S01]  /*d350*/  STL [R1+0x804], R12 ;  /* 0x0008040c01007387 */ /* 0x000fe20000100800 */
[----:B------:R-:W-:-:S03]  /*d360*/  ISETP.GE.AND P5, PT, R22, RZ, PT ;  /* 0x000000ff1600720c */ /* 0x000fc60003fa6270 */
[----:B------:R-:W5:Y:S01]  /*d370*/  LDL R22, [R1+0x14c] ;  /* 0x00014c0001167983 */ /* 0x000f620000100800 */
[----:B------:R-:W-:Y:S01]  /*d380*/  ISETP.GT.U32.AND P4, PT, R11, R6, PT ;  /* 0x000000060b00720c */ /* 0x000fe20003f84070 */
[----:B------:R-:W-:Y:S02]  /*d390*/  @!P2 IMAD.IADD R9, R9, 0x1, -R11 ;  /* 0x000000010909a824 */ /* 0x000fe400078e0a0b */
[----:B------:R0:W-:Y:S01]  /*d3a0*/  STL [R1+0x800], R4 ;  /* 0x0008000401007387 */ /* 0x0001e20000100800 */
[----:B--2---:R-:W-:Y:S01]  /*d3b0*/  IABS R10, R29 ;  /* 0x0000001d000a7213 */ /* 0x004fe20000000000 */
[----:B-1----:R-:W-:-:S04]  /*d3c0*/  IMAD.HI.U32 R5, R0, R8, RZ ;  /* 0x0000000800057227 */ /* 0x002fc800078e00ff */
        /* <DEDUP_REMOVED lines=9> */
[----:B------:R-:W-:Y:S01]  /*d460*/  ISETP.GE.AND P0, PT, R28, RZ, PT ;  /* 0x000000ff1c00720c */ /* 0x000fe20003f06270 */
[C---:B------:R-:W-:Y:S01]  /*d470*/  IMAD R8, R11.reuse, R5, R8 ;  /* 0x000000050b087224 */ /* 0x040fe200078e0208 */
[----:B------:R-:W-:Y:S01]  /*d480*/  IABS R12, R28 ;  /* 0x0000001c000c7213 */ /* 0x000fe20000000000 */
[----:B------:R-:W-:Y:S01]  /*d490*/  @!P6 IMAD.MOV R14, RZ, RZ, -R14 ;  /* 0x000000ffff0ee224 */ /* 0x000fe200078e0a0e */
[----:B------:R-:W-:Y:S01]  /*d4a0*/  STL [R1+0x7fc], R4 ;  /* 0x0007fc0401007387 */ /* 0x000fe20000100800 */
[----:B------:R-:W-:Y:S01]  /*d4b0*/  IMAD R10, R11, R7, R10 ;  /* 0x000000070b0a7224 */ /* 0x000fe200078e020a */
[----:B---3--:R-:W-:Y:S01]  /*d4c0*/  IABS R7, R24 ;  /* 0x0000001800077213 */ /* 0x008fe20000000000 */
[----:B------:R-:W-:Y:S01]  /*d4d0*/  @!P4 IMAD.IADD R6, R6, 0x1, -R11 ;  /* 0x000000010606c824 */ /* 0x000fe200078e0a0b */
[----:B------:R-:W-:Y:S01]  /*d4e0*/  ISETP.GE.AND P4, PT, R24, RZ, PT ;  /* 0x000000ff1800720c */ /* 0x000fe20003f86270 */
[----:B------:R-:W3:Y:S04]  /*d4f0*/  LDL.LU R28, [R1+0x154] ;  /* 0x00015400011c7983 */ /* 0x000ee80000300800 */
[----:B------:R-:W2:Y:S04]  /*d500*/  LDL.LU R24, [R1+0x158] ;  /* 0x0001580001187983 */ /* 0x000ea80000300800 */
[----:B----4-:R-:W-:Y:S04]  /*d510*/  STL [R1+0x3864], R21 ;  /* 0x0038641501007387 */ /* 0x010fe80000100800 */
[----:B------:R0:W-:Y:S01]  /*d520*/  STL [R1+0x7f8], R14 ;  /* 0x0007f80e01007387 */ /* 0x0001e20000100800 */
[----:B------:R-:W-:-:S05]  /*d530*/  IABS R5, R23 ;  /* 0x0000001700057213 */ /* 0x000fca0000000000 */
[----:B0-----:R-:W-:-:S04]  /*d540*/  IMAD.HI.U32 R14, R0, R5, RZ ;  /* 0x00000005000e7227 */ /* 0x001fc800078e00ff */
[----:B------:R-:W-:-:S04]  /*d550*/  IMAD.MOV R14, RZ, RZ, -R14 ;  /* 0x000000ffff0e7224 */ /* 0x000fc800078e0a0e */
[----:B------:R-:W-:Y:S01]  /*d560*/  IMAD R5, R11, R14, R5 ;  /* 0x0000000e0b057224 */ /* 0x000fe200078e0205 */
[----:B------:R-:W-:-:S04]  /*d570*/  IABS R4, R21 ;  /* 0x0000001500047213 */ /* 0x000fc80000000000 */
[----:B------:R0:W-:Y:S04]  /*d580*/  STL [R1+0x3868], R5 ;  /* 0x0038680501007387 */ /* 0x0001e80000100800 */
[----:B------:R-:W4:Y:S01]  /*d590*/  LDL.LU R21, [R1+0x144] ;  /* 0x0001440001157983 */ /* 0x000f220000300800 */
[C---:B------:R-:W-:Y:S02]  /*d5a0*/  ISETP.GT.U32.AND P1, PT, R11.reuse, R6, PT ;  /* 0x000000060b00720c */ /* 0x040fe40003f24070 */
[----:B------:R-:W-:-:S11]  /*d5b0*/  ISETP.GT.U32.AND P6, PT, R11, R8, PT ;  /* 0x000000080b00720c */ /* 0x000fd60003fc4070 */
[--C-:B------:R-:W-:Y:S01]  /*d5c0*/  @!P1 IMAD.IADD R6, R6, 0x1, -R11.reuse ;  /* 0x0000000106069824 */ /* 0x100fe200078e0a0b */
[----:B------:R-:W-:Y:S01]  /*d5d0*/  ISETP.GT.U32.AND P1, PT, R11, R10, PT ;  /* 0x0000000a0b00720c */ /* 0x000fe20003f24070 */
[----:B------:R-:W-:-:S12]  /*d5e0*/  @!P6 IMAD.IADD R8, R8, 0x1, -R11 ;  /* 0x000000010808e824 */ /* 0x000fd800078e0a0b */
[----:B------:R-:W-:Y:S01]  /*d5f0*/  @!P1 IMAD.IADD R10, R10, 0x1, -R11 ;  /* 0x000000010a0a9824 */ /* 0x000fe200078e0a0b */
[----:B------:R-:W-:Y:S01]  /*d600*/  ISETP.GT.U32.AND P1, PT, R11, R8, PT ;  /* 0x000000080b00720c */ /* 0x000fe20003f24070 */
[----:B------:R-:W-:-:S04]  /*d610*/  IMAD.MOV.U32 R15, RZ, RZ, R6 ;  /* 0x000000ffff0f7224 */ /* 0x000fc800078e0006 */
[----:B------:R-:W-:-:S08]  /*d620*/  @!P3 IMAD.MOV R15, RZ, RZ, -R15 ;  /* 0x000000ffff0fb224 */ /* 0x000fd000078e0a0f */
[----:B------:R-:W-:-:S04]  /*d630*/  @!P1 IMAD.IADD R8, R8, 0x1, -R11 ;  /* 0x0000000108089824 */ /* 0x000fc800078e0a0b */
[----:B0-----:R-:W-:Y:S01]  /*d640*/  IMAD.MOV.U32 R5, RZ, RZ, R8 ;  /* 0x000000ffff057224 */ /* 0x001fe200078e0008 */
[----:B------:R-:W-:Y:S03]  /*d650*/  STL [R1+0x7ec], R15 ;  /* 0x0007ec0f01007387 */ /* 0x000fe60000100800 */
[----:B------:R-:W-:Y:S01]  /*d660*/  @!P5 IMAD.MOV R5, RZ, RZ, -R5 ;  /* 0x000000ffff05d224 */ /* 0x000fe200078e0a05 */
[----:B-----5:R-:W-:Y:S01]  /*d670*/  IABS R9, R22 ;  /* 0x0000001600097213 */ /* 0x020fe20000000000 */
[----:B------:R-:W5:Y:S04]  /*d680*/  LDL.LU R23, [R1+0x15c] ;  /* 0x00015c0001177983 */ /* 0x000f680000300800 */
[----:B------:R-:W5:Y:S04]  /*d690*/  LDL.LU R22, [R1+0x160] ;  /* 0x0001600001167983 */ /* 0x000f680000300800 */
[----:B------:R0:W-:Y:S01]  /*d6a0*/  STL [R1+0x7e8], R5 ;  /* 0x0007e80501007387 */ /* 0x0001e20000100800 */
[----:B------:R-:W-:-:S03]  /*d6b0*/  IMAD.HI.U32 R13, R0, R7, RZ ;  /* 0x00000007000d7227 */ /* 0x000fc600078e00ff */
[----:B0-----:R-:W5:Y:S01]  /*d6c0*/  LDL.LU R5, [R1+0x3868] ;  /* 0x0038680001057983 */ /* 0x001f620000300800 */
[----:B------:R-:W-:-:S04]  /*d6d0*/  IMAD.MOV R13, RZ, RZ, -R13 ;  /* 0x000000ffff0d7224 */ /* 0x000fc800078e0a0d */
[----:B------:R-:W-:-:S05]  /*d6e0*/  IMAD R7, R11, R13, R7 ;  /* 0x0000000d0b077224 */ /* 0x000fca00078e0207 */
[----:B------:R-:W-:-:S13]  /*d6f0*/  ISETP.GT.U32.AND P1, PT, R11, R7, PT ;  /* 0x000000070b00720c */ /* 0x000fda0003f24070 */
[----:B------:R-:W-:Y:S01]  /*d700*/  @!P1 IMAD.IADD R7, R7, 0x1, -R11 ;  /* 0x0000000107079824 */ /* 0x000fe200078e0a0b */
[----:B----4-:R-:W-:Y:S02]  /*d710*/  ISETP.GE.AND P1, PT, R21, RZ, PT ;  /* 0x000000ff1500720c */ /* 0x010fe40003f26270 */
[----:B------:R-:W4:Y:S01]  /*d720*/  LDL.LU R21, [R1+0x3864] ;  /* 0x0038640001157983 */ /* 0x000f220000300800 */
[----:B------:R-:W-:-:S04]  /*d730*/  IMAD.HI.U32 R2, R0, R12, RZ ;  /* 0x0000000c00027227 */ /* 0x000fc800078e00ff */
[----:B------:R-:W-:-:S04]  /*d740*/  IMAD.MOV R2, RZ, RZ, -R2 ;  /* 0x000000ffff027224 */ /* 0x000fc800078e0a02 */
[C---:B------:R-:W-:Y:S02]  /*d750*/  IMAD R2, R11.reuse, R2, R12 ;  /* 0x000000020b027224 */ /* 0x040fe400078e020c */
[C---:B------:R-:W-:Y:S01]  /*d760*/  IMAD.HI.U32 R12, R0.reuse, R9, RZ ;  /* 0x00000009000c7227 */ /* 0x040fe200078e00ff */
[C---:B------:R-:W-:Y:S02]  /*d770*/  ISETP.GT.U32.AND P3, PT, R11.reuse, R10, PT ;  /* 0x0000000a0b00720c */ /* 0x040fe40003f64070 */
[----:B------:R-:W-:Y:S01]  /*d780*/  ISETP.GT.U32.AND P6, PT, R11, R2, PT ;  /* 0x000000020b00720c */ /* 0x000fe20003fc4070 */
[----:B------:R-:W-:-:S04]  /*d790*/  IMAD.HI.U32 R13, R0, R4, RZ ;  /* 0x00000004000d7227 */ /* 0x000fc800078e00ff */
[----:B------:R-:W-:Y:S02]  /*d7a0*/  IMAD.MOV R12, RZ, RZ, -R12 ;  /* 0x000000ffff0c7224 */ /* 0x000fe400078e0a0c */
[----:B------:R-:W-:Y:S02]  /*d7b0*/  IMAD.MOV R13, RZ, RZ, -R13 ;  /* 0x000000ffff0d7224 */ /* 0x000fe400078e0a0d */
[C---:B------:R-:W-:Y:S01]  /*d7c0*/  IMAD R9, R11.reuse, R12, R9 ;  /* 0x0000000c0b097224 */ /* 0x040fe200078e0209 */
[----:B---3--:R-:W-:Y:S01]  /*d7d0*/  IABS R12, R28 ;  /* 0x0000001c000c7213 */ /* 0x008fe20000000000 */
[----:B------:R-:W-:Y:S02]  /*d7e0*/  IMAD R4, R11, R13, R4 ;  /* 0x0000000d0b047224 */ /* 0x000fe400078e0204 */
[----:B------:R-:W-:Y:S02]  /*d7f0*/  @!P6 IMAD.IADD R2, R2, 0x1, -R11 ;  /* 0x000000010202e824 */ /* 0x000fe400078e0a0b */
[----:B------:R-:W-:-:S04]  /*d800*/  IMAD.HI.U32 R15, R0, R12, RZ ;  /* 0x0000000c000f7227 */ /* 0x000fc800078e00ff */
[----:B------:R-:W-:Y:S01]  /*d810*/  @!P3 IMAD.IADD R10, R10, 0x1, -R11 ;  /* 0x000000010a0ab824 */ /* 0x000fe200078e0a0b */
[C---:B------:R-:W-:Y:S01]  /*d820*/  ISETP.GT.U32.AND P3, PT, R11.reuse, R4, PT ;  /* 0x000000040b00720c */ /* 0x040fe20003f64070 */
[----:B------:R-:W-:Y:S01]  /*d830*/  IMAD.MOV R15, RZ, RZ, -R15 ;  /* 0x000000ffff0f7224 */ /* 0x000fe200078e0a0f */
[C---:B------:R-:W-:Y:S02]  /*d840*/  ISETP.GT.U32.AND P6, PT, R11.reuse, R2, PT ;  /* 0x000000020b00720c */ /* 0x040fe40003fc4070 */
[----:B--2---:R-:W-:Y:S01]  /*d850*/  IABS R13, R29 ;  /* 0x0000001d000d7213 */ /* 0x004fe20000000000 */
[----:B------:R-:W-:Y:S02]  /*d860*/  IMAD R12, R11, R15, R12 ;  /* 0x0000000f0b0c7224 */ /* 0x000fe400078e020c */
[----:B------:R-:W2:Y:S02]  /*d870*/  LDL.LU R15, [R1+0x14c] ;  /* 0x00014c00010f7983 */ /* 0x000ea40000300800 */
[----:B------:R-:W-:-:S04]  /*d880*/  IMAD.HI.U32 R8, R0, R13, RZ ;  /* 0x0000000d00087227 */ /* 0x000fc800078e00ff */
[--C-:B------:R-:W-:Y:S02]  /*d890*/  @!P3 IMAD.IADD R4, R4, 0x1, -R11.reuse ;  /* 0x000000010404b824 */ /* 0x100fe400078e0a0b */
[----:B------:R-:W-:Y:S01]  /*d8a0*/  IMAD.MOV R8, RZ, RZ, -R8 ;  /* 0x000000ffff087224 */ /* 0x000fe200078e0a08 */
[C---:B-----5:R-:W-:Y:S01]  /*d8b0*/  ISETP.GT.U32.AND P5, PT, R11.reuse, R5, PT ;  /* 0x000000050b00720c */ /* 0x060fe20003fa4070 */
[----:B------:R-:W-:Y:S02]  /*d8c0*/  @!P6 IMAD.IADD R2, R2, 0x1, -R11 ;  /* 0x000000010202e824 */ /* 0x000fe400078e0a0b */
[----:B------:R-:W-:-:S10]  /*d8d0*/  IMAD R8, R11, R8, R13 ;  /* 0x000000080b087224 */ /* 0x000fd400078e020d */
[----:B------:R-:W-:-:S05]  /*d8e0*/  @!P5 IMAD.IADD R5, R5, 0x1, -R11 ;  /* 0x000000010505d824 */ /* 0x000fca00078e0a0b */
[----:B------:R-:W-:Y:S01]  /*d8f0*/  ISETP.GT.U32.AND P3, PT, R11, R5, PT ;  /* 0x000000050b00720c */ /* 0x000fe20003f64070 */
[----:B------:R-:W-:Y:S02]  /*d900*/  IMAD.MOV.U32 R13, RZ, RZ, R2 ;  /* 0x000000ffff0d7224 */ /* 0x000fe400078e0002 */
[----:B------:R-:W-:Y:S02]  /*d910*/  @!P2 IMAD.MOV R10, RZ, RZ, -R10 ;  /* 0x000000ffff0aa224 */ /* 0x000fe400078e0a0a */
[----:B------:R-:W-:-:S03]  /*d920*/  @!P0 IMAD.MOV R13, RZ, RZ, -R13 ;  /* 0x000000ffff0d8224 */ /* 0x000fc600078e0a0d */
[----:B------:R0:W-:Y:S04]  /*d930*/  STL [R1+0x7d4], R10 ;  /* 0x0007d40a01007387 */ /* 0x0001e80000100800 */
[----:B------:R1:W-:Y:S01]  /*d940*/  STL [R1+0x7d0], R13 ;  /* 0x0007d00d01007387 */ /* 0x0003e20000100800 */
[----:B------:R-:W-:Y:S01]  /*d950*/  @!P3 IMAD.IADD R5, R5, 0x1, -R11 ;  /* 0x000000010505b824 */ /* 0x000fe200078e0a0b */
[----:B----4-:R-:W-:Y:S02]  /*d960*/  ISETP.GE.AND P3, PT, R21, RZ, PT ;  /* 0x000000ff1500720c */ /* 0x010fe40003f66270 */
        /* <DEDUP_REMOVED lines=8> */
[----:B------:R-:W-:Y:S01]  /*d9f0*/  ISETP.GT.U32.AND P0, PT, R11, R8, PT ;  /* 0x000000080b00720c */ /* 0x000fe20003f04070 */
[----:B------:R-:W-:Y:S01]  /*da00*/  @!P5 IMAD.IADD R7, R7, 0x1, -R11 ;  /* 0x000000010707d824 */ /* 0x000fe200078e0a0b */
[C---:B------:R-:W-:Y:S01]  /*da10*/  ISETP.GT.U32.AND P2, PT, R11.reuse, R9, PT ;  /* 0x000000090b00720c */ /* 0x040fe20003f44070 */
[C---:B------:R-:W-:Y:S01]  /*da20*/  IMAD R6, R11.reuse, R14, R6 ;  /* 0x0000000e0b067224 */ /* 0x040fe200078e0206 */
[----:B------:R-:W-:Y:S02]  /*da30*/  ISETP.GT.U32.AND P5, PT, R11, R12, PT ;  /* 0x0000000c0b00720c */ /* 0x000fe40003fa4070 */
[----:B0-----:R-:W-:-:S05]  /*da40*/  IABS R10, R23 ;  /* 0x00000017000a7213 */ /* 0x001fca0000000000 */
[----:B------:R-:W-:Y:S01]  /*da50*/  @!P6 IMAD.IADD R4, R4, 0x1, -R11 ;  /* 0x000000010404e824 */ /* 0x000fe200078e0a0b */
[----:B------:R-:W-:Y:S01]  /*da60*/  ISETP.GT.U32.AND P6, PT, R11, R6, PT ;  /* 0x000000060b00720c */ /* 0x000fe20003fc4070 */
[----:B-1----:R-:W-:-:S04]  /*da70*/  IMAD.HI.U32 R13, R0, R10, RZ ;  /* 0x0000000a000d7227 */ /* 0x002fc800078e00ff */
[----:B------:R-:W-:Y:S02]  /*da80*/  @!P0 IMAD.IADD R8, R8, 0x1, -R11 ;  /* 0x0000000108088824 */ /* 0x000fe400078e0a0b */
[----:B------:R-:W-:Y:S02]  /*da90*/  @!P4 IMAD.MOV R7, RZ, RZ, -R7 ;  /* 0x000000ffff07c224 */ /* 0x000fe400078e0a07 */
[----:B------:R-:W-:Y:S01]  /*daa0*/  @!P2 IMAD.IADD R9, R9, 0x1, -R11 ;  /* 0x000000010909a824 */ /* 0x000fe200078e0a0b */
[----:B--2---:R-:W-:Y:S01]  /*dab0*/  ISETP.GE.AND P2, PT, R15, RZ, PT ;  /* 0x000000ff0f00720c */ /* 0x004fe20003f46270 */
[----:B------:R-:W-:Y:S01]  /*dac0*/  IMAD.MOV R13, RZ, RZ, -R13 ;  /* 0x000000ffff0d7224 */ /* 0x000fe200078e0a0d */
[----:B------:R-:W-:Y:S01]  /*dad0*/  ISETP.GT.U32.AND P4, PT, R11, R8, PT ;  /* 0x000000080b00720c */ /* 0x000fe20003f84070 */
[----:B------:R-:W2:Y:S01]  /*dae0*/  LDL.LU R15, [R1+0x168] ;  /* 0x00016800010f7983 */ /* 0x000ea20000300800 */
[----:B------:R-:W-:Y:S01]  /*daf0*/  @!P5 IMAD.IADD R12, R12, 0x1, -R11 ;  /* 0x000000010c0cd824 */ /* 0x000fe200078e0a0b */
[----:B------:R-:W-:Y:S01]  /*db00*/  ISETP.GE.AND P0, PT, R29, RZ, PT ;  /* 0x000000ff1d00720c */ /* 0x000fe20003f06270 */
[----:B------:R-:W-:Y:S01]  /*db10*/  IMAD R10, R11, R13, R10 ;  /* 0x0000000d0b0a7224 */ /* 0x000fe200078e020a */
[----:B------:R0:W-:Y:S01]  /*db20*/  STL [R1+0x7c8], R7 ;  /* 0x0007c80701007387 */ /* 0x0001e20000100800 */
[----:B------:R-:W-:-:S02]  /*db30*/  @!P1 IMAD.MOV R5, RZ, RZ, -R5 ;  /* 0x000000ffff059224 */ /* 0x000fc400078e0a05 */
[----:B------:R-:W-:Y:S01]  /*db40*/  @!P6 IMAD.IADD R6, R6, 0x1, -R11 ;  /* 0x000000010606e824 */ /* 0x000fe200078e0a0b */
[C---:B------:R-:W-:Y:S01]  /*db50*/  ISETP.GT.U32.AND P1, PT, R11.reuse, R12, PT ;  /* 0x0000000c0b00720c */ /* 0x040fe20003f24070 */
[----:B0-----:R-:W-:Y:S01]  /*db60*/  IMAD.MOV.U32 R7, RZ, RZ, R4 ;  /* 0x000000ffff077224 */ /* 0x001fe200078e0004 */
[----:B------:R0:W-:Y:S02]  /*db70*/  STL [R1+0x7c4], R5 ;  /* 0x0007c40501007387 */ /* 0x0001e40000100800 */
[C---:B------:R-:W-:Y:S01]  /*db80*/  ISETP.GT.U32.AND P6, PT, R11.reuse, R6, PT ;  /* 0x000000060b00720c */ /* 0x040fe20003fc4070 */
[----:B------:R-:W-:Y:S01]  /*db90*/  @!P3 IMAD.MOV R7, RZ, RZ, -R7 ;  /* 0x000000ffff07b224 */ /* 0x000fe200078e0a07 */
[----:B------:R-:W-:Y:S01]  /*dba0*/  ISETP.GT.U32.AND P3, PT, R11, R10, PT ;  /* 0x0000000a0b00720c */ /* 0x000fe20003f64070 */
[----:B------:R-:W4:Y:S01]  /*dbb0*/  LDL.LU R29, [R1+0x170] ;  /* 0x00017000011d7983 */ /* 0x000f220000300800 */
[----:B------:R-:W-:Y:S02]  /*dbc0*/  @!P4 IMAD.IADD R8, R8, 0x1, -R11 ;  /* 0x000000010808c824 */ /* 0x000fe400078e0a0b */
[----:B0-----:R-:W-:-:S04]  /*dbd0*/  IMAD.MOV.U32 R5, RZ, RZ, R9 ;  /* 0x000000ffff057224 */ /* 0x001fc800078e0009 */
[----:B------:R-:W-:Y:S01]  /*dbe0*/  @!P2 IMAD.MOV R5, RZ, RZ, -R5 ;  /* 0x000000ffff05a224 */ /* 0x000fe200078e0a05 */
[----:B------:R-:W-:Y:S01]  /*dbf0*/  STL [R1+0x7c0], R7 ;  /* 0x0007c00701007387 */ /* 0x000fe20000100800 */
[----:B------:R-:W-:Y:S01]  /*dc00*/  @!P0 IMAD.MOV R8, RZ, RZ, -R8 ;  /* 0x000000ffff088224 */ /* 0x000fe200078e0a08 */
[----:B------:R-:W-:Y:S01]  /*dc10*/  ISETP.GE.AND P5, PT, R28, RZ, PT ;  /* 0x000000ff1c00720c */ /* 0x000fe20003fa6270 */
[--C-:B------:R-:W-:Y:S01]  /*dc20*/  @!P1 IMAD.IADD R12, R12, 0x1, -R11.reuse ;  /* 0x000000010c0c9824 */ /* 0x100fe200078e0a0b */
[----:B------:R0:W-:Y:S01]  /*dc30*/  STL [R1+0x7bc], R5 ;  /* 0x0007bc0501007387 */ /* 0x0001e20000100800 */
[----:B------:R-:W-:Y:S01]  /*dc40*/  ISETP.GE.AND P2, PT, R24, RZ, PT ;  /* 0x000000ff1800720c */ /* 0x000fe20003f46270 */
[--C-:B------:R-:W-:Y:S01]  /*dc50*/  @!P3 IMAD.IADD R10, R10, 0x1, -R11.reuse ;  /* 0x000000010a0ab824 */ /* 0x100fe200078e0a0b */
[----:B------:R-:W-:Y:S01]  /*dc60*/  ISETP.GE.AND P1, PT, R23, RZ, PT ;  /* 0x000000ff1700720c */ /* 0x000fe20003f26270 */
[----:B------:R-:W5:Y:S01]  /*dc70*/  LDL.LU R28, [R1+0x1a8] ;  /* 0x0001a800011c7983 */ /* 0x000f620000300800 */
[----:B------:R-:W-:-:S03]  /*dc80*/  @!P6 IMAD.IADD R6, R6, 0x1, -R11 ;  /* 0x000000010606e824 */ /* 0x000fc600078e0a0b */
[----:B------:R-:W5:Y:S01]  /*dc90*/  LDL.LU R24, [R1+0x1ac] ;  /* 0x0001ac0001187983 */ /* 0x000f620000300800 */
[----:B------:R-:W-:-:S03]  /*dca0*/  IABS R2, R22 ;  /* 0x0000001600027213 */ /* 0x000fc60000000000 */
[----:B------:R-:W5:Y:S01]  /*dcb0*/  LDL R23, [R1+0x178] ;  /* 0x0001780001177983 */ /* 0x000f620000100800 */
[----:B------:R-:W-:-:S03]  /*dcc0*/  ISETP.GE.AND P6, PT, R22, RZ, PT ;  /* 0x000000ff1600720c */ /* 0x000fc60003fc6270 */
[----:B------:R1:W-:Y:S01]  /*dcd0*/  STL [R1+0x7ac], R8 ;  /* 0x0007ac0801007387 */ /* 0x0003e20000100800 */
        /* <DEDUP_REMOVED lines=12> */
[----:B------:R-:W-:Y:S01]  /*dda0*/  IMAD.MOV R5, RZ, RZ, -R5 ;  /* 0x000000ffff057224 */ /* 0x000fe200078e0a05 */
[----:B--2---:R-:W-:Y:S01]  /*ddb0*/  IABS R7, R15 ;  /* 0x0000000f00077213 */ /* 0x004fe20000000000 */
[----:B------:R-:W-:Y:S02]  /*ddc0*/  @!P5 IMAD.MOV R12, RZ, RZ, -R12 ;  /* 0x000000ffff0cd224 */ /* 0x000fe400078e0a0c */
[----:B------:R-:W-:Y:S02]  /*ddd0*/  IMAD R4, R11, R5, R4 ;  /* 0x000000050b047224 */ /* 0x000fe400078e0204 */
[----:B------:R-:W-:-:S04]  /*dde0*/  IMAD.HI.U32 R5, R0, R7, RZ ;  /* 0x0000000700057227 */ /* 0x000fc800078e00ff */
[--C-:B------:R-:W-:Y:S02]  /*ddf0*/  @!P4 IMAD.IADD R10, R10, 0x1, -R11.reuse ;  /* 0x000000010a0ac824 */ /* 0x100fe400078e0a0b */
[----:B------:R-:W-:Y:S02]  /*de00*/  @!P2 IMAD.MOV R6, RZ, RZ, -R6 ;  /* 0x000000ffff06a224 */ /* 0x000fe400078e0a06 */
[----:B------:R-:W-:Y:S01]  /*de10*/  @!P0 IMAD.IADD R2, R2, 0x1, -R11 ;  /* 0x0000000102028824 */ /* 0x000fe200078e0a0b */
[----:B----4-:R-:W-:Y:S01]  /*de20*/  IABS R9, R29 ;  /* 0x0000001d00097213 */ /* 0x010fe20000000000 */
[----:B------:R-:W-:Y:S01]  /*de30*/  @!P1 IMAD.MOV R10, RZ, RZ, -R10 ;  /* 0x000000ffff0a9224 */ /* 0x000fe200078e0a0a */
[----:B------:R-:W-:Y:S03]  /*de40*/  STL [R1+0x7a8], R12 ;  /* 0x0007a80c01007387 */ /* 0x000fe60000100800 */
[----:B-1----:R-:W-:Y:S01]  /*de50*/  IMAD.HI.U32 R8, R0, R9, RZ ;  /* 0x0000000900087227 */ /* 0x002fe200078e00ff */
[----:B------:R-:W-:Y:S01]  /*de60*/  ISETP.GE.AND P4, PT, R29, RZ, PT ;  /* 0x000000ff1d00720c */ /* 0x000fe20003f86270 */
[----:B------:R0:W-:Y:S02]  /*de70*/  STL [R1+0x494], R6 ;  /* 0x0004940601007387 */ /* 0x0001e40000100800 */
[----:B------:R-:W-:-:S02]  /*de80*/  IMAD.MOV R5, RZ, RZ, -R5 ;  /* 0x000000ffff057224 */ /* 0x000fc400078e0a05 */
[----:B------:R-:W-:Y:S01]  /*de90*/  IMAD.MOV.U32 R14, RZ, RZ, R2 ;  /* 0x000000ffff0e7224 */ /* 0x000fe200078e0002 */
[----:B------:R-:W2:Y:S01]  /*dea0*/  LDL.LU R29, [R1+0x18c] ;  /* 0x00018c00011d7983 */ /* 0x000ea20000300800 */
[----:B------:R-:W-:Y:S02]  /*deb0*/  IMAD.MOV R8, RZ, RZ, -R8 ;  /* 0x000000ffff087224 */ /* 0x000fe400078e0a08 */
[----:B------:R-:W-:Y:S01]  /*dec0*/  @!P6 IMAD.MOV R14, RZ, RZ, -R14 ;  /* 0x000000ffff0ee224 */ /* 0x000fe200078e0a0e */
[----:B------:R-:W-:Y:S01]  /*ded0*/  STL [R1+0x498], R10 ;  /* 0x0004980a01007387 */ /* 0x000fe20000100800 */
[C---:B0-----:R-:W-:Y:S01]  /*dee0*/  IMAD R6, R11.reuse, R5, R7 ;  /* 0x000000050b067224 */ /* 0x041fe200078e0207 */
[----:B-----5:R-:W-:Y:S02]  /*def0*/  ISETP.GE.AND P0, PT, R28, RZ, PT ;  /* 0x000000ff1c00720c */ /* 0x020fe40003f06270 */
[----:B------:R-:W-:Y:S01]  /*df00*/  IABS R12, R28 ;  /* 0x0000001c000c7213 */ /* 0x000fe20000000000 */
[----:B------:R-:W-:Y:S01]  /*df10*/  IMAD R5, R11, R8, R9 ;  /* 0x000000080b057224 */ /* 0x000fe200078e0209 */
[----:B------:R-:W4:Y:S01]  /*df20*/  LDL.LU R28, [R1+0x190] ;  /* 0x00019000011c7983 */ /* 0x000f220000300800 */
[----:B------:R-:W-:-:S03]  /*df30*/  IABS R8, R23 ;  /* 0x0000001700087213 */ /* 0x000fc60000000000 */
[----:B---3--:R0:W-:Y:S01]  /*df40*/  STL [R1+0x385c], R21 ;  /* 0x00385c1501007387 */ /* 0x0081e20000100800 */
[----:B------:R-:W-:-:S03]  /*df50*/  IABS R7, R21 ;  /* 0x0000001500077213 */ /* 0x000fc60000000000 */
[----:B------:R-:W-:Y:S04]  /*df60*/  STL [R1+0x3860], R22 ;  /* 0x0038601601007387 */ /* 0x000fe80000100800 */
[----:B------:R-:W3:Y:S04]  /*df70*/  LDL R23, [R1+0x188] ;  /* 0x0001880001177983 */ /* 0x000ee80000100800 */
[----:B------:R1:W-:Y:S04]  /*df80*/  STL [R1+0x49c], R14 ;  /* 0x00049c0e01007387 */ /* 0x0003e80000100800 */
[----:B0-----:R-:W5:Y:S01]  /*df90*/  LDL.LU R21, [R1+0x178] ;  /* 0x0001780001157983 */ /* 0x001f620000300800 */
        /* <DEDUP_REMOVED lines=12> */
[----:B-1----:R-:W-:Y:S01]  /*e060*/  IMAD.HI.U32 R14, R0, R8, RZ ;  /* 0x00000008000e7227 */ /* 0x002fe200078e00ff */
[----:B------:R-:W-:-:S03]  /*e070*/  ISETP.GE.AND P2, PT, R15, RZ, PT ;  /* 0x000000ff0f00720c */ /* 0x000fc60003f46270 */
[----:B------:R-:W-:Y:S02]  /*e080*/  IMAD R9, R11, R13, R9 ;  /* 0x0000000d0b097224 */ /* 0x000fe400078e0209 */
[----:B------:R-:W-:-:S04]  /*e090*/  IMAD.MOV R14, RZ, RZ, -R14 ;  /* 0x000000ffff0e7224 */ /* 0x000fc800078e0a0e */
[----:B------:R-:W-:Y:S01]  /*e0a0*/  @!P1 IMAD.IADD R6, R6, 0x1, -R11 ;  /* 0x0000000106069824 */ /* 0x000fe200078e0a0b */
[C---:B------:R-:W-:Y:S01]  /*e0b0*/  ISETP.GT.U32.AND P1, PT, R11.reuse, R9, PT ;  /* 0x000000090b00720c */ /* 0x040fe20003f24070 */
[----:B------:R-:W-:Y:S02]  /*e0c0*/  IMAD R8, R11, R14, R8 ;  /* 0x0000000e0b087224 */ /* 0x000fe400078e0208 */
        /* <DEDUP_REMOVED lines=18> */
[----:B------:R-:W-:-:S04]  /*e1f0*/  IMAD.HI.U32 R2, R0, R12, RZ ;  /* 0x0000000c00027227 */ /* 0x000fc800078e00ff */
[----:B------:R-:W-:-:S04]  /*e200*/  IMAD.MOV R2, RZ, RZ, -R2 ;  /* 0x000000ffff027224 */ /* 0x000fc800078e0a02 */
[C---:B------:R-:W-:Y:S01]  /*e210*/  IMAD R2, R11.reuse, R2, R12 ;  /* 0x000000020b027224 */ /* 0x040fe200078e020c */
[----:B------:R-:W-:-:S04]  /*e220*/  ISETP.GT.U32.AND P3, PT, R11, R5, PT ;  /* 0x000000050b00720c */ /* 0x000fc80003f64070 */
        /* <DEDUP_REMOVED lines=8> */
[----:B------:R-:W-:Y:S01]  /*e2b0*/  ISETP.GT.U32.AND P3, PT, R11, R7, PT ;  /* 0x000000070b00720c */ /* 0x000fe20003f64070 */
[----:B------:R-:W-:-:S03]  /*e2c0*/  IMAD.HI.U32 R15, R0, R12, RZ ;  /* 0x0000000c000f7227 */ /* 0x000fc600078e00ff */
[----:B------:R-:W-:Y:S01]  /*e2d0*/  ISETP.GT.U32.AND P6, PT, R11, R2, PT ;  /* 0x000000020b00720c */ /* 0x000fe20003fc4070 */
[----:B------:R-:W-:Y:S02]  /*e2e0*/  IMAD.MOV R15, RZ, RZ, -R15 ;  /* 0x000000ffff0f7224 */ /* 0x000fe400078e0a0f */
[----:B------:R-:W-:Y:S02]  /*e2f0*/  @!P2 IMAD.IADD R8, R8, 0x1, -R11 ;  /* 0x000000010808a824 */ /* 0x000fe400078e0a0b */
[----:B------:R-:W-:-:S04]  /*e300*/  IMAD.HI.U32 R6, R0, R13, RZ ;  /* 0x0000000d00067227 */ /* 0x000fc800078e00ff */
[----:B------:R-:W-:Y:S02]  /*e310*/  IMAD R12, R11, R15, R12 ;  /* 0x0000000f0b0c7224 */ /* 0x000fe400078e020c */
[--C-:B------:R-:W-:Y:S01]  /*e320*/  @!P3 IMAD.IADD R7, R7, 0x1, -R11.reuse ;  /* 0x000000010707b824 */ /* 0x100fe200078e0a0b */
        /* <DEDUP_REMOVED lines=11> */
[----:B----4-:R-:W-:-:S03]  /*e3e0*/  ISETP.GE.AND P3, PT, R21, RZ, PT ;  /* 0x000000ff1500720c */ /* 0x010fc60003f66270 */
[----:B------:R-:W4:Y:S01]  /*e3f0*/  LDL.LU R21, [R1+0x19c] ;  /* 0x00019c0001157983 */ /* 0x000f220000300800 */
[C---:B------:R-:W-:Y:S02]  /*e400*/  ISETP.GT.U32.AND P6, PT, R11.reuse, R10, PT ;  /* 0x0000000a0b00720c */ /* 0x040fe40003fc4070 */
[----:B------:R-:W-:Y:S02]  /*e410*/  IABS R4, R28 ;  /* 0x0000001c00047213 */ /* 0x000fe40000000000 */
        /* <DEDUP_REMOVED lines=10> */
[----:B0-----:R-:W-:-:S03]  /*e4c0*/  IABS R5, R24 ;  /* 0x0000001800057213 */ /* 0x001fc60000000000 */
[----:B------:R-:W-:Y:S01]  /*e4d0*/  @!P6 IMAD.IADD R7, R7, 0x1, -R11 ;  /* 0x000000010707e824 */ /* 0x000fe200078e0a0b */
[----:B------:R-:W-:Y:S01]  /*e4e0*/  ISETP.GT.U32.AND P6, PT, R11, R4, PT ;  /* 0x000000040b00720c */ /* 0x000fe20003fc4070 */
[----:B-1----:R-:W-:-:S04]  /*e4f0*/  IMAD.HI.U32 R13, R0, R5, RZ ;  /* 0x00000005000d7227 */ /* 0x002fc800078e00ff */
[----:B------:R-:W-:Y:S02]  /*e500*/  @!P0 IMAD.IADD R6, R6, 0x1, -R11 ;  /* 0x0000000106068824 */ /* 0x000fe400078e0a0b */
        /* <DEDUP_REMOVED lines=13> */
[----:B0-----:R-:W-:Y:S01]  /*e5e0*/  IMAD.MOV.U32 R9, RZ, RZ, R7 ;  /* 0x000000ffff097224 */ /* 0x001fe200078e0007 */
[----:B------:R-:W-:-:S03]  /*e5f0*/  ISETP.GE.AND P2, PT, R29, RZ, PT ;  /* 0x000000ff1d00720c */ /* 0x000fc60003f46270 */
[----:B------:R-:W-:Y:S01]  /*e600*/  @!P3 IMAD.MOV R9, RZ, RZ, -R9 ;  /* 0x000000ffff09b224 */ /* 0x000fe200078e0a09 */
[C---:B------:R-:W-:Y:S01]  /*e610*/  ISETP.GT.U32.AND P3, PT, R11.reuse, R5, PT ;  /* 0x000000050b00720c */ /* 0x040fe20003f64070 */
[----:B------:R0:W-:Y:S01]  /*e620*/  STL [R1+0x4dc], R8 ;  /* 0x0004dc0801007387 */ /* 0x0001e20000100800 */
[----:B------:R-:W-:-:S03]  /*e630*/  ISETP.GT.U32.AND P6, PT, R11, R4, PT ;  /* 0x000000040b00720c */ /* 0x000fc60003fc4070 */
[----:B------:R-:W2:Y:S01]  /*e640*/  LDL.LU R29, [R1+0x1a4] ;  /* 0x0001a400011d7983 */ /* 0x000ea20000300800 */
        /* <DEDUP_REMOVED lines=9> */
[--C-:B------:R-:W-:Y:S02]  /*e6e0*/  @!P3 IMAD.IADD R5, R5, 0x1, -R11.reuse ;  /* 0x000000010505b824 */ /* 0x100fe400078e0a0b */
[----:B------:R-:W2:Y:S01]  /*e6f0*/  LDL.LU R28, [R1+0x1dc] ;  /* 0x0001dc00011c7983 */ /* 0x000ea20000300800 */
[----:B------:R-:W-:Y:S01]  /*e700*/  @!P6 IMAD.IADD R4, R4, 0x1, -R11 ;  /* 0x000000010404e824 */ /* 0x000fe200078e0a0b */
[----:B---3--:R-:W-:-:S02]  /*e710*/  IABS R2, R23 ;  /* 0x0000001700027213 */ /* 0x008fc40000000000 */
        /* <DEDUP_REMOVED lines=17> */
[----:B-1----:R-:W-:Y:S01]  /*e830*/  IMAD R6, R11, R8, R7 ;  /* 0x000000080b067224 */ /* 0x002fe200078e0207 */
[----:B-----5:R-:W-:Y:S01]  /*e840*/  IABS R9, R22 ;  /* 0x0000001600097213 */ /* 0x020fe20000000000 */
[----:B------:R-:W-:Y:S01]  /*e850*/  @!P4 IMAD.MOV R4, RZ, RZ, -R4 ;  /* 0x000000ffff04c224 */ /* 0x000fe200078e0a04 */
[----:B------:R-:W-:Y:S01]  /*e860*/  STL [R1+0x508], R12 ;  /* 0x0005080c01007387 */ /* 0x000fe20000100800 */
[----:B------:R-:W-:-:S03]  /*e870*/  ISETP.GE.AND P4, PT, R22, RZ, PT ;  /* 0x000000ff1600720c */ /* 0x000fc60003f86270 */
[----:B------:R-:W5:Y:S01]  /*e880*/  LDL R22, [R1+0x1b8] ;  /* 0x0001b80001167983 */ /* 0x000f620000100800 */
[----:B------:R-:W-:Y:S01]  /*e890*/  ISETP.GT.U32.AND P2, PT, R11, R6, PT ;  /* 0x000000060b00720c */ /* 0x000fe20003f44070 */
[----:B------:R-:W-:Y:S02]  /*e8a0*/  @!P5 IMAD.IADD R5, R5, 0x1, -R11 ;  /* 0x000000010505d824 */ /* 0x000fe400078e0a0b */
[----:B------:R-:W-:-:S04]  /*e8b0*/  IMAD.HI.U32 R7, R0, R9, RZ ;  /* 0x0000000900077227 */ /* 0x000fc800078e00ff */
[----:B------:R-:W-:Y:S01]  /*e8c0*/  @!P0 IMAD.IADD R2, R2, 0x1, -R11 ;  /* 0x0000000102028824 */ /* 0x000fe200078e0a0b */
[----:B--2---:R-:W-:Y:S01]  /*e8d0*/  IABS R10, R29 ;  /* 0x0000001d000a7213 */ /* 0x004fe20000000000 */
[----:B------:R-:W-:-:S04]  /*e8e0*/  @!P1 IMAD.MOV R5, RZ, RZ, -R5 ;  /* 0x000000ffff059224 */ /* 0x000fc800078e0a05 */
[----:B------:R-:W-:Y:S01]  /*e8f0*/  IMAD.HI.U32 R8, R0, R10, RZ ;  /* 0x0000000a00087227 */ /* 0x000fe200078e00ff */
[----:B------:R0:W-:Y:S03]  /*e900*/  STL [R1+0x510], R4 ;  /* 0x0005100401007387 */ /* 0x0001e60000100800 */
[----:B------:R-:W-:Y:S02]  /*e910*/  IMAD.MOV R8, RZ, RZ, -R8 ;  /* 0x000000ffff087224 */ /* 0x000fe400078e0a08 */
[----:B------:R-:W-:Y:S02]  /*e920*/  IMAD.MOV.U32 R14, RZ, RZ, R2 ;  /* 0x000000ffff0e7224 */ /* 0x000fe400078e0002 */
[----:B------:R-:W-:Y:S01]  /*e930*/  IMAD.MOV R7, RZ, RZ, -R7 ;  /* 0x000000ffff077224 */ /* 0x000fe200078e0a07 */
[----:B------:R-:W-:Y:S01]  /*e940*/  ISETP.GE.AND P5, PT, R29, RZ, PT ;  /* 0x000000ff1d00720c */ /* 0x000fe20003fa6270 */
[----:B------:R-:W-:Y:S01]  /*e950*/  @!P6 IMAD.MOV R14, RZ, RZ, -R14 ;  /* 0x000000ffff0ee224 */ /* 0x000fe200078e0a0e */
[----:B------:R-:W2:Y:S01]  /*e960*/  LDL.LU R29, [R1+0x1bc] ;  /* 0x0001bc00011d7983 */ /* 0x000ea20000300800 */
[----:B0-----:R-:W-:-:S02]  /*e970*/  IMAD R4, R11, R8, R10 ;  /* 0x000000080b047224 */ /* 0x001fc400078e020a */
[----:B------:R-:W-:Y:S01]  /*e980*/  IMAD R7, R11, R7, R9 ;  /* 0x000000070b077224 */ /* 0x000fe200078e0209 */
[----:B------:R-:W-:Y:S01]  /*e990*/  ISETP.GE.AND P0, PT, R28, RZ, PT ;  /* 0x000000ff1c00720c */ /* 0x000fe20003f06270 */
[----:B------:R-:W-:Y:S01]  /*e9a0*/  @!P2 IMAD.IADD R6, R6, 0x1, -R11 ;  /* 0x000000010606a824 */ /* 0x000fe200078e0a0b */
[----:B------:R-:W-:Y:S01]  /*e9b0*/  IABS R12, R28 ;  /* 0x0000001c000c7213 */ /* 0x000fe20000000000 */
[----:B------:R-:W-:Y:S01]  /*e9c0*/  STL [R1+0x51c], R5 ;  /* 0x00051c0501007387 */ /* 0x000fe20000100800 */
[----:B---3--:R-:W-:Y:S02]  /*e9d0*/  ISETP.GE.AND P2, PT, R24, RZ, PT ;  /* 0x000000ff1800720c */ /* 0x008fe40003f46270 */
[----:B------:R-:W-:Y:S01]  /*e9e0*/  IABS R9, R24 ;  /* 0x0000001800097213 */ /* 0x000fe20000000000 */
        /* <DEDUP_REMOVED lines=58> */
[----:B------:R-:W-:Y:S02]  /*ed90*/  @!P3 IMAD.IADD R5, R5, 0x1, -R11 ;  /* 0x000000010505b824 */ /* 0x000fe400078e0a0b */
        /* <DEDUP_REMOVED lines=63> */
[----:B------:R-:W2:Y:S01]  /*f190*/  LDL.LU R24, [R1+0x214] ;  /* 0x0002140001187983 */ /* 0x000ea20000300800 */
[----:B------:R-:W-:-:S03]  /*f1a0*/  IABS R2, R22 ;  /* 0x0000001600027213 */ /* 0x000fc60000000000 */
[----:B------:R-:W2:Y:S01]  /*f1b0*/  LDL R23, [R1+0x1e4] ;  /* 0x0001e40001177983 */ /* 0x000ea20000100800 */
        /* <DEDUP_REMOVED lines=14> */
[----:B------:R-:W-:Y:S02]  /*f2a0*/  IMAD.MOV R8, RZ, RZ, -R8 ;  /* 0x000000ffff087224 */ /* 0x000fe400078e0a08 */
[----:B------:R-:W-:Y:S02]  /*f2b0*/  @!P4 IMAD.MOV R12, RZ, RZ, -R12 ;  /* 0x000000ffff0cc224 */ /* 0x000fe400078e0a0c */
[----:B------:R-:W-:Y:S02]  /*f2c0*/  IMAD R5, R11, R8, R5 ;  /* 0x000000080b057224 */ /* 0x000fe400078e0205 */
[----:B------:R-:W-:Y:S02]  /*f2d0*/  @!P5 IMAD.MOV R6, RZ, RZ, -R6 ;  /* 0x000000ffff06d224 */ /* 0x000fe400078e0a06 */
[----:B------:R-:W-:-:S04]  /*f2e0*/  @!P2 IMAD.IADD R4, R4, 0x1, -R11 ;  /* 0x000000010404a824 */ /* 0x000fc800078e0a0b */
[----:B------:R-:W-:Y:S02]  /*f2f0*/  @!P0 IMAD.IADD R2, R2, 0x1, -R11 ;  /* 0x0000000102028824 */ /* 0x000fe400078e0a0b */
[----:B------:R-:W-:Y:S01]  /*f300*/  @!P1 IMAD.MOV R4, RZ, RZ, -R4 ;  /* 0x000000ffff049224 */ /* 0x000fe200078e0a04 */
[----:B----4-:R-:W-:Y:S01]  /*f310*/  IABS R10, R29 ;  /* 0x0000001d000a7213 */ /* 0x010fe20000000000 */
[----:B------:R0:W-:Y:S01]  /*f320*/  STL [R1+0x580], R12 ;  /* 0x0005800c01007387 */ /* 0x0001e20000100800 */
[----:B------:R-:W-:-:S03]  /*f330*/  IMAD.MOV.U32 R14, RZ, RZ, R2 ;  /* 0x000000ffff0e7224 */ /* 0x000fc600078e0002 */
[----:B------:R-:W-:Y:S01]  /*f340*/  IMAD.HI.U32 R8, R0, R10, RZ ;  /* 0x0000000a00087227 */ /* 0x000fe200078e00ff */
[----:B------:R-:W-:Y:S01]  /*f350*/  ISETP.GE.AND P2, PT, R29, RZ, PT ;  /* 0x000000ff1d00720c */ /* 0x000fe20003f46270 */
[----:B------:R1:W-:Y:S02]  /*f360*/  STL [R1+0x584], R6 ;  /* 0x0005840601007387 */ /* 0x0003e40000100800 */
[----:B------:R-:W-:Y:S02]  /*f370*/  IMAD.MOV R8, RZ, RZ, -R8 ;  /* 0x000000ffff087224 */ /* 0x000fe400078e0a08 */
[----:B------:R-:W4:Y:S01]  /*f380*/  LDL.LU R29, [R1+0x1f4] ;  /* 0x0001f400011d7983 */ /* 0x000f220000300800 */
[----:B------:R-:W-:-:S03]  /*f390*/  @!P6 IMAD.MOV R14, RZ, RZ, -R14 ;  /* 0x000000ffff0ee224 */ /* 0x000fc600078e0a0e */
[----:B------:R3:W-:Y:S01]  /*f3a0*/  STL [R1+0x590], R4 ;  /* 0x0005900401007387 */ /* 0x0007e20000100800 */
[----:B-----5:R-:W-:Y:S02]  /*f3b0*/  ISETP.GE.AND P0, PT, R28, RZ, PT ;  /* 0x000000ff1c00720c */ /* 0x020fe40003f06270 */
[----:B0-----:R-:W-:Y:S01]  /*f3c0*/  IABS R12, R28 ;  /* 0x0000001c000c7213 */ /* 0x001fe20000000000 */
[----:B-1----:R-:W-:Y:S01]  /*f3d0*/  IMAD R6, R11, R8, R10 ;  /* 0x000000080b067224 */ /* 0x002fe200078e020a */
[----:B------:R-:W5:Y:S01]  /*f3e0*/  LDL.LU R28, [R1+0x1f8] ;  /* 0x0001f800011c7983 */ /* 0x000f620000300800 */
[----:B--2---:R-:W-:-:S03]  /*f3f0*/  IABS R8, R23 ;  /* 0x0000001700087213 */ /* 0x004fc60000000000 */
[----:B---3--:R0:W-:Y:S01]  /*f400*/  STL [R1+0x384c], R21 ;  /* 0x00384c1501007387 */ /* 0x0081e20000100800 */
[----:B------:R-:W-:-:S03]  /*f410*/  IABS R4, R21 ;  /* 0x0000001500047213 */ /* 0x000fc60000000000 */
[----:B------:R-:W-:Y:S04]  /*f420*/  STL [R1+0x3850], R22 ;  /* 0x0038501601007387 */ /* 0x000fe80000100800 */
[----:B------:R-:W2:Y:S04]  /*f430*/  LDL R23, [R1+0x1f0] ;  /* 0x0001f00001177983 */ /* 0x000ea80000100800 */
[----:B------:R1:W-:Y:S04]  /*f440*/  STL [R1+0x598], R14 ;  /* 0x0005980e01007387 */ /* 0x0003e80000100800 */
[----:B0-----:R-:W3:Y:S01]  /*f450*/  LDL.LU R21, [R1+0x1e4] ;  /* 0x0001e40001157983 */ /* 0x001ee20000300800 */
[----:B------:R-:W-:-:S02]  /*f460*/  ISETP.GT.U32.AND P4, PT, R11, R5, PT ;  /* 0x000000050b00720c */ /* 0x000fc40003f84070 */
        /* <DEDUP_REMOVED lines=48> */
[C---:B------:R-:W-:Y:S01]  /*f770*/  IMAD R10, R11.reuse, R12, R10 ;  /* 0x0000000c0b0a7224 */ /* 0x040fe200078e020a */
[----:B----4-:R-:W-:Y:S01]  /*f780*/  IABS R12, R29 ;  /* 0x0000001d000c7213 */ /* 0x010fe20000000000 */
        /* <DEDUP_REMOVED lines=21> */
[----:B-----5:R-:W-:-:S03]  /*f8e0*/  ISETP.GE.AND P3, PT, R21, RZ, PT ;  /* 0x000000ff1500720c */ /* 0x020fc60003f66270 */
[----:B------:R-:W5:Y:S01]  /*f8f0*/  LDL.LU R21, [R1+0x204] ;  /* 0x0002040001157983 */ /* 0x000f620000300800 */
[C---:B------:R-:W-:Y:S02]  /*f900*/  ISETP.GT.U32.AND P6, PT, R11.reuse, R10, PT ;  /* 0x0000000a0b00720c */ /* 0x040fe40003fc4070 */
[----:B------:R-:W-:Y:S02]  /*f910*/  IABS R5, R28 ;  /* 0x0000001c00057213 */ /* 0x000fe40000000000 */
[----:B------:R-:W-:-:S03]  /*f920*/  ISETP.GT.U32.AND P5, PT, R11, R9, PT ;  /* 0x000000090b00720c */ /* 0x000fc60003fa4070 */
[----:B------:R-:W-:-:S06]  /*f930*/  IMAD.HI.U32 R14, R0, R5, RZ ;  /* 0x00000005000e7227 */ /* 0x000fcc00078e00ff */
[----:B------:R-:W-:Y:S01]  /*f940*/  @!P6 IMAD.IADD R10, R10, 0x1, -R11 ;  /* 0x000000010a0ae824 */ /* 0x000fe200078e0a0b */
        /* <DEDUP_REMOVED lines=14> */
[----:B---3--:R-:W-:Y:S01]  /*fa30*/  ISETP.GE.AND P2, PT, R22, RZ, PT ;  /* 0x000000ff1600720c */ /* 0x008fe20003f46270 */
[----:B------:R-:W-:Y:S01]  /*fa40*/  IMAD.MOV R13, RZ, RZ, -R13 ;  /* 0x000000ffff0d7224 */ /* 0x000fe200078e0a0d */
[----:B------:R-:W3:Y:S01]  /*fa50*/  LDL.LU R22, [R1+0x208] ;  /* 0x0002080001167983 */ /* 0x000ee20000300800 */
[--C-:B------:R-:W-:Y:S01]  /*fa60*/  @!P5 IMAD.IADD R12, R12, 0x1, -R11.reuse ;  /* 0x000000010c0cd824 */ /* 0x100fe200078e0a0b */
[C---:B------:R-:W-:Y:S01]  /*fa70*/  ISETP.GT.U32.AND P4, PT, R11.reuse, R7, PT ;  /* 0x000000070b00720c */ /* 0x040fe20003f84070 */
[----:B------:R-:W-:Y:S01]  /*fa80*/  IMAD R6, R11, R13, R6 ;  /* 0x0000000d0b067224 */ /* 0x000fe200078e0206 */
[----:B------:R0:W-:Y:S01]  /*fa90*/  STL [R1+0x5cc], R9 ;  /* 0x0005cc0901007387 */ /* 0x0001e20000100800 */
[----:B------:R-:W-:Y:S01]  /*faa0*/  @!P6 IMAD.IADD R5, R5, 0x1, -R11 ;  /* 0x000000010505e824 */ /* 0x000fe200078e0a0b */
[----:B----4-:R-:W-:Y:S01]  /*fab0*/  ISETP.GE.AND P0, PT, R15, RZ, PT ;  /* 0x000000ff0f00720c */ /* 0x010fe20003f06270 */
        /* <DEDUP_REMOVED lines=46> */
[----:B------:R-:W-:Y:S02]  /*fda0*/  @!P4 IMAD.IADD R6, R6, 0x1, -R11 ;  /* 0x000000010606c824 */ /* 0x000fe400078e0a0b */
[----:B-1----:R-:W-:-:S04]  /*fdb0*/  IMAD.HI.U32 R7, R0, R9, RZ ;  /* 0x0000000900077227 */ /* 0x002fc800078e00ff */
[----:B------:R-:W-:Y:S01]  /*fdc0*/  @!P0 IMAD.IADD R2, R2, 0x1, -R11 ;  /* 0x0000000102028824 */ /* 0x000fe200078e0a0b */
[----:B----4-:R-:W-:Y:S01]  /*fdd0*/  IABS R10, R29 ;  /* 0x0000001d000a7213 */ /* 0x010fe20000000000 */
        /* <DEDUP_REMOVED lines=8> */
[----:B------:R-:W4:Y:S01]  /*fe60*/  LDL.LU R29, [R1+0x224] ;  /* 0x00022400011d7983 */ /* 0x000f220000300800 */
[----:B0-----:R-:W-:-:S02]  /*fe70*/  IMAD R5, R11, R8, R10 ;  /* 0x000000080b057224 */ /* 0x001fc400078e020a */
[----:B------:R-:W-:Y:S01]  /*fe80*/  IMAD R7, R11, R7, R9 ;  /* 0x000000070b077224 */ /* 0x000fe200078e0209 */
[----:B------:R-:W-:Y:S01]  /*fe90*/  ISETP.GE.AND P0, PT, R28, RZ, PT ;  /* 0x000000ff1c00720c */ /* 0x000fe20003f06270 */
[----:B------:R-:W-:Y:S01]  /*fea0*/  @!P5 IMAD.IADD R4, R4, 0x1, -R11 ;  /* 0x000000010404d824 */ /* 0x000fe200078e0a0b */
[----:B------:R-:W-:Y:S01]  /*feb0*/  IABS R12, R28 ;  /* 0x0000001c000c7213 */ /* 0x000fe20000000000 */
[----:B------:R-:W-:Y:S01]  /*fec0*/  STL [R1+0x60c], R6 ;  /* 0x00060c0601007387 */ /* 0x000fe20000100800 */
[----:B--2---:R-:W-:Y:S02]  /*fed0*/  ISETP.GE.AND P5, PT, R24, RZ, PT ;  /* 0x000000ff1800720c */ /* 0x004fe40003fa6270 */
        /* <DEDUP_REMOVED lines=47> */
[----:B--2---:R-:W-:Y:S01]  /*101d0*/  IABS R12, R28 ;  /* 0x0000001c000c7213 */ /* 0x004fe20000000000 */
[----:B------:R-:W-:Y:S02]  /*101e0*/  IMAD R6, R11, R13, R6 ;  /* 0x0000000d0b067224 */ /* 0x000fe400078e0206 */
[----:B------:R-:W-:Y:S02]  /*101f0*/  @!P6 IMAD.IADD R2, R2, 0x1, -R11 ;  /* 0x000000010202e824 */ /* 0x000fe400078e0a0b */
[----:B------:R-:W-:-:S04]  /*10200*/  IMAD.HI.U32 R15, R0, R12, RZ ;  /* 0x0000000c000f7227 */ /* 0x000fc800078e00ff */
        /* <DEDUP_REMOVED lines=549> */
[----:B------:R-:W-:Y:S01]  /*12460*/  @!P2 IMAD.IADD R12, R12, 0x1, -R11 ;  /* 0x000000010c0ca824 */ /* 0x000fe200078e0a0b */
        /* <DEDUP_REMOVED lines=387> */
[--C-:B------:R-:W-:Y:S02]  /*13ca0*/  @!P4 IMAD.IADD R6, R6, 0x1, -R11.reuse ;  /* 0x000000010606c824 */ /* 0x100fe400078e0a0b */
[----:B-1----:R-:W-:Y:S01]  /*13cb0*/  IMAD.HI.U32 R7, R0, R9, RZ ;  /* 0x0000000900077227 */ /* 0x002fe200078e00ff */
[----:B------:R0:W-:Y:S03]  /*13cc0*/  STL [R1+0x6bc], R5 ;  /* 0x0006bc0501007387 */ /* 0x0001e60000100800 */
[----:B------:R-:W-:Y:S01]  /*13cd0*/  @!P0 IMAD.IADD R2, R2, 0x1, -R11 ;  /* 0x0000000102028824 */ /* 0x000fe200078e0a0b */
[----:B----4-:R-:W-:Y:S01]  /*13ce0*/  IABS R10, R29 ;  /* 0x0000001d000a7213 */ /* 0x010fe20000000000 */
[----:B0-----:R-:W-:-:S04]  /*13cf0*/  IMAD.MOV.U32 R5, RZ, RZ, R6 ;  /* 0x000000ffff057224 */ /* 0x001fc800078e0006 */
[----:B------:R-:W-:-:S04]  /*13d00*/  IMAD.HI.U32 R8, R0, R10, RZ ;  /* 0x0000000a00087227 */ /* 0x000fc800078e00ff */
[----:B------:R-:W-:Y:S02]  /*13d10*/  IMAD.MOV R7, RZ, RZ, -R7 ;  /* 0x000000ffff077224 */ /* 0x000fe400078e0a07 */
[----:B------:R-:W-:Y:S02]  /*13d20*/  IMAD.MOV R8, RZ, RZ, -R8 ;  /* 0x000000ffff087224 */ /* 0x000fe400078e0a08 */
[----:B------:R-:W-:Y:S02]  /*13d30*/  @!P1 IMAD.MOV R5, RZ, RZ, -R5 ;  /* 0x000000ffff059224 */ /* 0x000fe400078e0a05 */
[----:B------:R-:W-:Y:S01]  /*13d40*/  IMAD.MOV.U32 R14, RZ, RZ, R2 ;  /* 0x000000ffff0e7224 */ /* 0x000fe200078e0002 */
[----:B------:R-:W-:Y:S01]  /*13d50*/  ISETP.GE.AND P4, PT, R29, RZ, PT ;  /* 0x000000ff1d00720c */ /* 0x000fe20003f86270 */
[C---:B------:R-:W-:Y:S01]  /*13d60*/  IMAD R13, R11.reuse, R7, R9 ;  /* 0x000000070b0d7224 */ /* 0x040fe200078e0209 */
[----:B------:R-:W4:Y:S01]  /*13d70*/  LDL.LU R29, [R1+0x35c] ;  /* 0x00035c00011d7983 */ /* 0x000f220000300800 */
[----:B------:R-:W-:Y:S01]  /*13d80*/  IMAD R7, R11, R8, R10 ;  /* 0x000000080b077224 */ /* 0x000fe200078e020a */
[----:B------:R-:W-:Y:S01]  /*13d90*/  ISETP.GE.AND P0, PT, R28, RZ, PT ;  /* 0x000000ff1c00720c */ /* 0x000fe20003f06270 */
[----:B------:R-:W-:Y:S01]  /*13da0*/  @!P6 IMAD.MOV R14, RZ, RZ, -R14 ;  /* 0x000000ffff0ee224 */ /* 0x000fe200078e0a0e */
[----:B------:R-:W-:Y:S01]  /*13db0*/  IABS R9, R28 ;  /* 0x0000001c00097213 */ /* 0x000fe20000000000 */
[----:B------:R-:W-:Y:S01]  /*13dc0*/  @!P5 IMAD.IADD R4, R4, 0x1, -R11 ;  /* 0x000000010404d824 */ /* 0x000fe200078e0a0b */
[----:B------:R-:W-:Y:S01]  /*13dd0*/  STL [R1+0x6b4], R5 ;  /* 0x0006b40501007387 */ /* 0x000fe20000100800 */
[----:B--2---:R-:W-:-:S02]  /*13de0*/  ISETP.GE.AND P5, PT, R24, RZ, PT ;  /* 0x000000ff1800720c */ /* 0x004fc40003fa6270 */
[----:B------:R-:W-:Y:S01]  /*13df0*/  IABS R12, R24 ;  /* 0x00000018000c7213 */ /* 0x000fe20000000000 */
[----:B------:R-:W2:Y:S04]  /*13e00*/  LDL.LU R28, [R1+0x360] ;  /* 0x00036000011c7983 */ /* 0x000ea80000300800 */
[----:B------:R-:W2:Y:S04]  /*13e10*/  LDL.LU R24, [R1+0x364] ;  /* 0x0003640001187983 */ /* 0x000ea80000300800 */
        /* <DEDUP_REMOVED lines=43> */
[----:B----4-:R-:W-:Y:S01]  /*140d0*/  IABS R6, R29 ;  /* 0x0000001d00067213 */ /* 0x010fe20000000000 */
[----:B------:R-:W-:Y:S02]  /*140e0*/  IMAD.MOV R2, RZ, RZ, -R2 ;  /* 0x000000ffff027224 */ /* 0x000fe400078e0a02 */
[--C-:B------:R-:W-:Y:S02]  /*140f0*/  @!P3 IMAD.IADD R7, R7, 0x1, -R11.reuse ;  /* 0x000000010707b824 */ /* 0x100fe400078e0a0b */
[----:B------:R-:W-:Y:S02]  /*14100*/  @!P6 IMAD.IADD R9, R9, 0x1, -R11 ;  /* 0x000000010909e824 */ /* 0x000fe400078e0a0b */
[----:B------:R-:W-:Y:S01]  /*14110*/  IMAD.HI.U32 R15, R0, R6, RZ ;  /* 0x00000006000f7227 */ /* 0x000fe200078e00ff */
[----:B------:R-:W-:-:S03]  /*14120*/  ISETP.GT.U32.AND P3, PT, R11, R8, PT ;  /* 0x000000080b00720c */ /* 0x000fc60003f64070 */
[C---:B------:R-:W-:Y:S01]  /*14130*/  IMAD R5, R11.reuse, R2, R5 ;  /* 0x000000020b057224 */ /* 0x040fe200078e0205 */
[----:B--2---:R-:W-:Y:S01]  /*14140*/  IABS R2, R28 ;  /* 0x0000001c00027213 */ /* 0x004fe20000000000 */
[----:B------:R-:W-:Y:S01]  /*14150*/  IMAD.MOV R15, RZ, RZ, -R15 ;  /* 0x000000ffff0f7224 */ /* 0x000fe200078e0a0f */
[----:B------:R-:W-:Y:S02]  /*14160*/  IABS R14, R24 ;  /* 0x00000018000e7213 */ /* 0x000fe40000000000 */
[C---:B------:R-:W-:Y:S01]  /*14170*/  ISETP.GT.U32.AND P6, PT, R11.reuse, R9, PT ;  /* 0x000000090b00720c */ /* 0x040fe20003fc4070 */
[----:B------:R-:W-:Y:S02]  /*14180*/  IMAD.MOV.U32 R4, RZ, RZ, R2 ;  /* 0x000000ffff047224 */ /* 0x000fe400078e0002 */
[----:B------:R-:W-:Y:S02]  /*14190*/  IMAD.MOV.U32 R2, RZ, RZ, R14 ;  /* 0x000000ffff027224 */ /* 0x000fe400078e000e */
[----:B------:R-:W-:-:S02]  /*141a0*/  IMAD R6, R11, R15, R6 ;  /* 0x0000000f0b067224 */ /* 0x000fc400078e0206 */
[----:B------:R-:W2:Y:S01]  /*141b0*/  LDL.LU R15, [R1+0x358] ;  /* 0x00035800010f7983 */ /* 0x000ea20000300800 */
[----:B------:R-:W-:-:S04]  /*141c0*/  IMAD.HI.U32 R13, R0, R2, RZ ;  /* 0x00000002000d7227 */ /* 0x000fc800078e00ff */
[----:B------:R-:W-:Y:S01]  /*141d0*/  @!P3 IMAD.IADD R8, R8, 0x1, -R11 ;  /* 0x000000010808b824 */ /* 0x000fe200078e0a0b */
[----:B---3--:R-:W-:Y:S01]  /*141e0*/  ISETP.GT.U32.AND P2, PT, R11, R10, PT ;  /* 0x0000000a0b00720c */ /* 0x008fe20003f44070 */
[----:B------:R-:W-:Y:S02]  /*141f0*/  IMAD.MOV R13, RZ, RZ, -R13 ;  /* 0x000000ffff0d7224 */ /* 0x000fe400078e0a0d */
[----:B------:R-:W-:-:S10]  /*14200*/  @!P6 IMAD.IADD R9, R9, 0x1, -R11 ;  /* 0x000000010909e824 */ /* 0x000fd400078e0a0b */
[----:B------:R-:W-:-:S05]  /*14210*/  @!P2 IMAD.IADD R10, R10, 0x1, -R11 ;  /* 0x000000010a0aa824 */ /* 0x000fca00078e0a0b */
[C---:B------:R-:W-:Y:S01]  /*14220*/  ISETP.GT.U32.AND P3, PT, R11.reuse, R10, PT ;  /* 0x0000000a0b00720c */ /* 0x040fe20003f64070 */
[----:B------:R-:W-:Y:S02]  /*14230*/  IMAD R2, R11, R13, R2 ;  /* 0x0000000d0b027224 */ /* 0x000fe400078e0202 */
[----:B------:R-:W-:Y:S02]  /*14240*/  IMAD.MOV.U32 R13, RZ, RZ, R9 ;  /* 0x000000ffff0d7224 */ /* 0x000fe400078e0009 */
[----:B------:R-:W-:Y:S02]  /*14250*/  @!P4 IMAD.MOV R7, RZ, RZ, -R7 ;  /* 0x000000ffff07c224 */ /* 0x000fe400078e0a07 */
[----:B------:R-:W-:-:S03]  /*14260*/  @!P0 IMAD.MOV R13, RZ, RZ, -R13 ;  /* 0x000000ffff0d8224 */ /* 0x000fc600078e0a0d */
[----:B------:R0:W-:Y:S03]  /*14270*/  STL [R1+0x6a0], R7 ;  /* 0x0006a00701007387 */ /* 0x0001e60000100800 */
[----:B------:R-:W-:Y:S01]  /*14280*/  @!P3 IMAD.IADD R10, R10, 0x1, -R11 ;  /* 0x000000010a0ab824 */ /* 0x000fe200078e0a0b */
[----:B------:R1:W-:Y:S01]  /*14290*/  STL [R1+0x698], R13 ;  /* 0x0006980d01007387 */ /* 0x0003e20000100800 */
[----:B-----5:R-:W-:-:S03]  /*142a0*/  ISETP.GE.AND P3, PT, R21, RZ, PT ;  /* 0x000000ff1500720c */ /* 0x020fc60003f66270 */
[----:B------:R-:W3:Y:S01]  /*142b0*/  LDL.LU R21, [R1+0x370] ;  /* 0x0003700001157983 */ /* 0x000ee20000300800 */
[C---:B------:R-:W-:Y:S01]  /*142c0*/  ISETP.GT.U32.AND P6, PT, R11.reuse, R5, PT ;  /* 0x000000050b00720c */ /* 0x040fe20003fc4070 */
[----:B------:R-:W-:Y:S01]  /*142d0*/  IMAD.HI.U32 R14, R0, R4, RZ ;  /* 0x00000004000e7227 */ /* 0x000fe200078e00ff */
[----:B------:R-:W-:-:S03]  /*142e0*/  ISETP.GT.U32.AND P2, PT, R11, R12, PT ;  /* 0x0000000c0b00720c */ /* 0x000fc60003f44070 */
[----:B------:R-:W-:Y:S01]  /*142f0*/  IMAD.MOV R14, RZ, RZ, -R14 ;  /* 0x000000ffff0e7224 */ /* 0x000fe200078e0a0e */
[----:B------:R-:W-:-:S07]  /*14300*/  ISETP.GT.U32.AND P0, PT, R11, R6, PT ;  /* 0x000000060b00720c */ /* 0x000fce0003f04070 */
[--C-:B------:R-:W-:Y:S01]  /*14310*/  @!P6 IMAD.IADD R5, R5, 0x1, -R11.reuse ;  /* 0x000000010505e824 */ /* 0x100fe200078e0a0b */
[C---:B------:R-:W-:Y:S01]  /*14320*/  ISETP.GT.U32.AND P6, PT, R11.reuse, R8, PT ;  /* 0x000000080b00720c */ /* 0x040fe20003fc4070 */
[C---:B------:R-:W-:Y:S02]  /*14330*/  IMAD R4, R11.reuse, R14, R4 ;  /* 0x0000000e0b047224 */ /* 0x040fe400078e0204 */
[----:B------:R-:W-:Y:S01]  /*14340*/  @!P2 IMAD.IADD R12, R12, 0x1, -R11 ;  /* 0x000000010c0ca824 */ /* 0x000fe200078e0a0b */
[C---:B------:R-:W-:Y:S02]  /*14350*/  ISETP.GT.U32.AND P4, PT, R11.reuse, R5, PT ;  /* 0x000000050b00720c */ /* 0x040fe40003f84070 */
[----:B------:R-:W-:Y:S02]  /*14360*/  ISETP.GT.U32.AND P2, PT, R11, R4, PT ;  /* 0x000000040b00720c */ /* 0x000fe40003f44070 */
[----:B0-----:R-:W-:-:S05]  /*14370*/  IABS R7, R23 ;  /* 0x0000001700077213 */ /* 0x001fca0000000000 */
[----:B------:R-:W-:Y:S01]  /*14380*/  @!P6 IMAD.IADD R8, R8, 0x1, -R11 ;  /* 0x000000010808e824 */ /* 0x000fe200078e0a0b */
[----:B------:R-:W-:Y:S01]  /*14390*/  ISETP.GT.U32.AND P6, PT, R11, R2, PT ;  /* 0x000000020b00720c */ /* 0x000fe20003fc4070 */
[----:B-1----:R-:W-:-:S04]  /*143a0*/  IMAD.HI.U32 R13, R0, R7, RZ ;  /* 0x00000007000d7227 */ /* 0x002fc800078e00ff */
[--C-:B------:R-:W-:Y:S02]  /*143b0*/  @!P0 IMAD.IADD R6, R6, 0x1, -R11.reuse ;  /* 0x0000000106068824 */ /* 0x100fe400078e0a0b */
[----:B------:R-:W-:Y:S02]  /*143c0*/  @!P5 IMAD.MOV R12, RZ, RZ, -R12 ;  /* 0x000000ffff0cd224 */ /* 0x000fe400078e0a0c */
[----:B------:R-:W-:Y:S01]  /*143d0*/  @!P4 IMAD.IADD R5, R5, 0x1, -R11 ;  /* 0x000000010505c824 */ /* 0x000fe200078e0a0b */
[----:B------:R-:W-:Y:S01]  /*143e0*/  ISETP.GT.U32.AND P5, PT, R11, R6, PT ;  /* 0x000000060b00720c */ /* 0x000fe20003fa4070 */
[----:B------:R-:W-:Y:S02]  /*143f0*/  IMAD.MOV R14, RZ, RZ, -R13 ;  /* 0x000000ffff0e7224 */ /* 0x000fe400078e0a0d */
[----:B------:R-:W-:Y:S01]  /*14400*/  @!P2 IMAD.IADD R4, R4, 0x1, -R11 ;  /* 0x000000010404a824 */ /* 0x000fe200078e0a0b */
[----:B--2---:R-:W-:Y:S02]  /*14410*/  ISETP.GE.AND P4, PT, R15, RZ, PT ;  /* 0x000000ff0f00720c */ /* 0x004fe40003f86270 */
[----:B------:R-:W2:Y:S01]  /*14420*/  LDL.LU R15, [R1+0x374] ;  /* 0x00037400010f7983 */ /* 0x000ea20000300800 */
[----:B------:R-:W-:Y:S01]  /*14430*/  IMAD R7, R11, R14, R7 ;  /* 0x0000000e0b077224 */ /* 0x000fe200078e0207 */
[----:B------:R-:W-:Y:S01]  /*14440*/  ISETP.GE.AND P0, PT, R29, RZ, PT ;  /* 0x000000ff1d00720c */ /* 0x000fe20003f06270 */
[----:B------:R-:W-:Y:S01]  /*14450*/  @!P1 IMAD.MOV R10, RZ, RZ, -R10 ;  /* 0x000000ffff0a9224 */ /* 0x000fe200078e0a0a */
[----:B------:R0:W-:Y:S01]  /*14460*/  STL [R1+0x690], R12 ;  /* 0x0006900c01007387 */ /* 0x0001e20000100800 */
[----:B------:R-:W-:Y:S01]  /*14470*/  @!P6 IMAD.IADD R2, R2, 0x1, -R11 ;  /* 0x000000010202e824 */ /* 0x000fe200078e0a0b */
[----:B------:R-:W-:-:S02]  /*14480*/  ISETP.GT.U32.AND P1, PT, R11, R4, PT ;  /* 0x000000040b00720c */ /* 0x000fc40003f24070 */
[----:B------:R1:W-:Y:S01]  /*14490*/  STL [R1+0x68c], R10 ;  /* 0x00068c0a01007387 */ /* 0x0003e20000100800 */
[----:B0-----:R-:W-:Y:S01]  /*144a0*/  IMAD.MOV.U32 R12, RZ, RZ, R8 ;  /* 0x000000ffff0c7224 */ /* 0x001fe200078e0008 */
[C---:B------:R-:W-:Y:S01]  /*144b0*/  ISETP.GT.U32.AND P6, PT, R11.reuse, R2, PT ;  /* 0x000000020b00720c */ /* 0x040fe20003fc4070 */
[----:B------:R-:W-:Y:S01]  /*144c0*/  @!P5 IMAD.IADD R6, R6, 0x1, -R11 ;  /* 0x000000010606d824 */ /* 0x000fe200078e0a0b */
[----:B------:R-:W4:Y:S01]  /*144d0*/  LDL.LU R29, [R1+0x378] ;  /* 0x00037800011d7983 */ /* 0x000f220000300800 */
[----:B------:R-:W-:Y:S01]  /*144e0*/  @!P3 IMAD.MOV R12, RZ, RZ, -R12 ;  /* 0x000000ffff0cb224 */ /* 0x000fe200078e0a0c */
[----:B------:R-:W-:Y:S01]  /*144f0*/  ISETP.GT.U32.AND P3, PT, R11, R7, PT ;  /* 0x000000070b00720c */ /* 0x000fe20003f64070 */
[----:B-1----:R-:W-:-:S04]  /*14500*/  IMAD.MOV.U32 R10, RZ, RZ, R5 ;  /* 0x000000ffff0a7224 */ /* 0x002fc800078e0005 */
[----:B------:R-:W-:Y:S01]  /*14510*/  @!P4 IMAD.MOV R10, RZ, RZ, -R10 ;  /* 0x000000ffff0ac224 */ /* 0x000fe200078e0a0a */
[----:B------:R-:W-:Y:S01]  /*14520*/  STL [R1+0x680], R12 ;  /* 0x0006800c01007387 */ /* 0x000fe20000100800 */
[----:B------:R-:W-:Y:S01]  /*14530*/  @!P0 IMAD.MOV R6, RZ, RZ, -R6 ;  /* 0x000000ffff068224 */ /* 0x000fe200078e0a06 */
[----:B------:R-:W-:Y:S01]  /*14540*/  ISETP.GE.AND P2, PT, R28, RZ, PT ;  /* 0x000000ff1c00720c */ /* 0x000fe20003f46270 */
[--C-:B------:R-:W-:Y:S01]  /*14550*/  @!P1 IMAD.IADD R4, R4, 0x1, -R11.reuse ;  /* 0x0000000104049824 */ /* 0x100fe200078e0a0b */
[----:B------:R-:W-:Y:S01]  /*14560*/  STL [R1+0x678], R10 ;  /* 0x0006780a01007387 */ /* 0x000fe20000100800 */
[----:B------:R-:W-:Y:S02]  /*14570*/  ISETP.GE.AND P4, PT, R24, RZ, PT ;  /* 0x000000ff1800720c */ /* 0x000fe40003f86270 */
        /* <DEDUP_REMOVED lines=16> */
[----:B------:R-:W-:-:S13]  /*14680*/  ISETP.GT.U32.AND P5, PT, R11, R5, PT ;  /* 0x000000050b00720c */ /* 0x000fda0003fa4070 */
[----:B------:R-:W-:Y:S01]  /*14690*/  @!P5 IMAD.IADD R5, R5, 0x1, -R11 ;  /* 0x000000010505d824 */ /* 0x000fe200078e0a0b */
[----:B------:R-:W-:-:S04]  /*146a0*/  ISETP.GT.U32.AND P5, PT, R11, R7, PT ;  /* 0x000000070b00720c */ /* 0x000fc80003fa4070 */
[----:B------:R-:W-:Y:S01]  /*146b0*/  ISETP.GT.U32.AND P0, PT, R11, R5, PT ;  /* 0x000000050b00720c */ /* 0x000fe20003f04070 */
[----:B------:R-:W-:Y:S01]  /*146c0*/  IMAD.MOV.U32 R13, RZ, RZ, R4 ;  /* 0x000000ffff0d7224 */ /* 0x000fe200078e0004 */
[----:B--2---:R-:W-:-:S03]  /*146d0*/  IABS R9, R15 ;  /* 0x0000000f00097213 */ /* 0x004fc60000000000 */
[----:B------:R-:W-:-:S04]  /*146e0*/  @!P2 IMAD.MOV R13, RZ, RZ, -R13 ;  /* 0x000000ffff0da224 */ /* 0x000fc800078e0a0d */
[--C-:B------:R-:W-:Y:S02]  /*146f0*/  @!P5 IMAD.IADD R7, R7, 0x1, -R11.reuse ;  /* 0x000000010707d824 */ /* 0x100fe400078e0a0b */
[----:B------:R-:W-:Y:S02]  /*14700*/  @!P4 IMAD.MOV R2, RZ, RZ, -R2 ;  /* 0x000000ffff02c224 */ /* 0x000fe400078e0a02 */
[----:B------:R-:W-:Y:S02]  /*14710*/  @!P0 IMAD.IADD R5, R5, 0x1, -R11 ;  /* 0x0000000105058824 */ /* 0x000fe400078e0a0b */
[C---:B0-----:R-:W-:Y:S01]  /*14720*/  IMAD.HI.U32 R6, R0.reuse, R9, RZ ;  /* 0x0000000900067227 */ /* 0x041fe200078e00ff */
[----:B------:R-:W-:Y:S03]  /*14730*/  STL [R1+0x668], R13 ;  /* 0x0006680d01007387 */ /* 0x000fe60000100800 */
[----:B------:R-:W-:Y:S01]  /*14740*/  @!P1 IMAD.MOV R7, RZ, RZ, -R7 ;  /* 0x000000ffff079224 */ /* 0x000fe200078e0a07 */
[----:B------:R0:W-:Y:S01]  /*14750*/  STL [R1+0x660], R2 ;  /* 0x0006600201007387 */ /* 0x0001e20000100800 */
[----:B------:R-:W-:Y:S01]  /*14760*/  IMAD.HI.U32 R10, R0, R8, RZ ;  /* 0x00000008000a7227 */ /* 0x000fe200078e00ff */
[----:B----4-:R-:W-:-:S02]  /*14770*/  IABS R12, R29 ;  /* 0x0000001d000c7213 */ /* 0x010fc40000000000 */
[----:B------:R-:W-:Y:S01]  /*14780*/  ISETP.GE.AND P5, PT, R29, RZ, PT ;  /* 0x000000ff1d00720c */ /* 0x000fe20003fa6270 */
[----:B------:R-:W-:Y:S01]  /*14790*/  IMAD.MOV.U32 R14, RZ, RZ, R5 ;  /* 0x000000ffff0e7224 */ /* 0x000fe200078e0005 */
[----:B------:R-:W2:Y:S01]  /*147a0*/  LDL.LU R29, [R1+0x39c] ;  /* 0x00039c00011d7983 */ /* 0x000ea20000300800 */
[----:B------:R-:W-:Y:S02]  /*147b0*/  IMAD.MOV R6, RZ, RZ, -R6 ;  /* 0x000000ffff067224 */ /* 0x000fe400078e0a06 */
[----:B------:R-:W-:Y:S01]  /*147c0*/  IMAD.MOV R10, RZ, RZ, -R10 ;  /* 0x000000ffff0a7224 */ /* 0x000fe200078e0a0a */
[----:B------:R-:W-:Y:S01]  /*147d0*/  STL [R1+0x65c], R7 ;  /* 0x00065c0701007387 */ /* 0x000fe20000100800 */
[----:B------:R-:W-:Y:S02]  /*147e0*/  @!P6 IMAD.MOV R14, RZ, RZ, -R14 ;  /* 0x000000ffff0ee224 */ /* 0x000fe400078e0a0e */
[----:B------:R-:W-:Y:S01]  /*147f0*/  IMAD R6, R11, R6, R9 ;  /* 0x000000060b067224 */ /* 0x000fe200078e0209 */
[----:B-----5:R-:W-:-:S02]  /*14800*/  ISETP.GE.AND P0, PT, R28, RZ, PT ;  /* 0x000000ff1c00720c */ /* 0x020fc40003f06270 */
[----:B0-----:R-:W-:Y:S02]  /*14810*/  IABS R2, R28 ;  /* 0x0000001c00027213 */ /* 0x001fe40000000000 */
[----:B------:R-:W4:Y:S01]  /*14820*/  LDL.LU R28, [R1+0x3a0] ;  /* 0x0003a000011c7983 */ /* 0x000f220000300800 */
[----:B------:R-:W-:Y:S01]  /*14830*/  IMAD R10, R11, R10, R8 ;  /* 0x0000000a0b0a7224 */ /* 0x000fe200078e0208 */
[----:B------:R-:W-:Y:S02]  /*14840*/  IABS R9, R23 ;  /* 0x0000001700097213 */ /* 0x000fe40000000000 */
[----:B---3--:R0:W-:Y:S01]  /*14850*/  STL [R1+0x380c], R21 ;  /* 0x00380c1501007387 */ /* 0x0081e20000100800 */
[----:B------:R-:W-:-:S03]  /*14860*/  IABS R8, R21 ;  /* 0x0000001500087213 */ /* 0x000fc60000000000 */
[----:B------:R-:W-:Y:S04]  /*14870*/  STL [R1+0x3810], R22 ;  /* 0x0038101601007387 */ /* 0x000fe80000100800 */
[----:B------:R-:W3:Y:S04]  /*14880*/  LDL R23, [R1+0x398] ;  /* 0x0003980001177983 */ /* 0x000ee80000100800 */
[----:B------:R1:W-:Y:S04]  /*14890*/  STL [R1+0x658], R14 ;  /* 0x0006580e01007387 */ /* 0x0003e80000100800 */
[----:B0-----:R-:W5:Y:S01]  /*148a0*/  LDL.LU R21, [R1+0x38c] ;  /* 0x00038c0001157983 */ /* 0x001f620000300800 */
[----:B------:R-:W-:Y:S01]  /*148b0*/  ISETP.GT.U32.AND P2, PT, R11, R10, PT ;  /* 0x0000000a0b00720c */ /* 0x000fe20003f44070 */
[----:B------:R-:W-:-:S12]  /*148c0*/  IMAD.HI.U32 R4, R0, R12, RZ ;  /* 0x0000000c00047227 */ /* 0x000fd800078e00ff */
[----:B------:R-:W-:-:S05]  /*148d0*/  @!P2 IMAD.IADD R10, R10, 0x1, -R11 ;  /* 0x000000010a0aa824 */ /* 0x000fca00078e0a0b */
[C---:B------:R-:W-:Y:S01]  /*148e0*/  ISETP.GT.U32.AND P1, PT, R11.reuse, R10, PT ;  /* 0x0000000a0b00720c */ /* 0x040fe20003f24070 */
[----:B------:R-:W-:Y:S01]  /*148f0*/  IMAD.MOV R4, RZ, RZ, -R4 ;  /* 0x000000ffff047224 */ /* 0x000fe200078e0a04 */
[----:B------:R-:W-:-:S03]  /*14900*/  ISETP.GT.U32.AND P6, PT, R11, R6, PT ;  /* 0x000000060b00720c */ /* 0x000fc60003fc4070 */
[----:B------:R-:W-:-:S08]  /*14910*/  IMAD R4, R11, R4, R12 ;  /* 0x000000040b047224 */ /* 0x000fd000078e020c */
        /* <DEDUP_REMOVED lines=10> */
[----:B------:R-:W-:-:S04]  /*149c0*/  IMAD.HI.U32 R12, R0, R2, RZ ;  /* 0x00000002000c7227 */ /* 0x000fc800078e00ff */
[C---:B------:R-:W-:Y:S02]  /*149d0*/  IMAD R13, R11.reuse, R7, R13 ;  /* 0x000000070b0d7224 */ /* 0x040fe400078e020d */
        /* <DEDUP_REMOVED lines=23> */
[----:B------:R-:W2:Y:S01]  /*14b50*/  LDL.LU R21, [R1+0x380c] ;  /* 0x00380c0001157983 */ /* 0x000ea20000300800 */
[C---:B------:R-:W-:Y:S02]  /*14b60*/  ISETP.GT.U32.AND P6, PT, R11.reuse, R2, PT ;  /* 0x000000020b00720c */ /* 0x040fe40003fc4070 */
[C---:B------:R-:W-:Y:S02]  /*14b70*/  ISETP.GT.U32.AND P3, PT, R11.reuse, R4, PT ;  /* 0x000000040b00720c */ /* 0x040fe40003f64070 */
[----:B------:R-:W-:Y:S01]  /*14b80*/  ISETP.GT.U32.AND P4, PT, R11, R9, PT ;  /* 0x000000090b00720c */ /* 0x000fe20003f84070 */
[----:B------:R-:W-:-:S08]  /*14b90*/  IMAD.HI.U32 R15, R0, R12, RZ ;  /* 0x0000000c000f7227 */ /* 0x000fd000078e00ff */
[--C-:B------:R-:W-:Y:S02]  /*14ba0*/  @!P6 IMAD.IADD R2, R2, 0x1, -R11.reuse ;  /* 0x000000010202e824 */ /* 0x100fe400078e0a0b */
[----:B------:R-:W-:Y:S01]  /*14bb0*/  @!P3 IMAD.IADD R4, R4, 0x1, -R11 ;  /* 0x000000010404b824 */ /* 0x000fe200078e0a0b */
[C---:B------:R-:W-:Y:S02]  /*14bc0*/  ISETP.GT.U32.AND P3, PT, R11.reuse, R8, PT ;  /* 0x000000080b00720c */ /* 0x040fe40003f64070 */
[----:B------:R-:W-:Y:S01]  /*14bd0*/  ISETP.GT.U32.AND P6, PT, R11, R2, PT ;  /* 0x000000020b00720c */ /* 0x000fe20003fc4070 */
[----:B------:R-:W-:Y:S02]  /*14be0*/  IMAD.MOV R15, RZ, RZ, -R15 ;  /* 0x000000ffff0f7224 */ /* 0x000fe400078e0a0f */
[----:B------:R-:W-:Y:S02]  /*14bf0*/  @!P4 IMAD.IADD R9, R9, 0x1, -R11 ;  /* 0x000000010909c824 */ /* 0x000fe400078e0a0b */
[----:B------:R-:W-:-:S02]  /*14c00*/  IMAD R12, R11, R15, R12 ;  /* 0x0000000f0b0c7224 */ /* 0x000fc400078e020c */
[----:B------:R-:W-:Y:S01]  /*14c10*/  @!P5 IMAD.MOV R4, RZ, RZ, -R4 ;  /* 0x000000ffff04d224 */ /* 0x000fe200078e0a04 */
[----:B------:R-:W3:Y:S03]  /*14c20*/  LDL.LU R15, [R1+0x398] ;  /* 0x00039800010f7983 */ /* 0x000ee60000300800 */
[--C-:B------:R-:W-:Y:S01]  /*14c30*/  @!P3 IMAD.IADD R8, R8, 0x1, -R11.reuse ;  /* 0x000000010808b824 */ /* 0x100fe200078e0a0b */
[----:B------:R-:W-:Y:S01]  /*14c40*/  ISETP.GT.U32.AND P3, PT, R11, R9, PT ;  /* 0x000000090b00720c */ /* 0x000fe20003f64070 */
[----:B------:R-:W-:Y:S01]  /*14c50*/  @!P6 IMAD.IADD R2, R2, 0x1, -R11 ;  /* 0x000000010202e824 */ /* 0x000fe200078e0a0b */
[----:B------:R0:W-:Y:S03]  /*14c60*/  STL [R1+0x644], R4 ;  /* 0x0006440401007387 */ /* 0x0001e60000100800 */
[----:B0-----:R-:W-:-:S04]  /*14c70*/  IMAD.MOV.U32 R4, RZ, RZ, R2 ;  /* 0x000000ffff047224 */ /* 0x001fc800078e0002 */
[----:B------:R-:W-:-:S04]  /*14c80*/  @!P0 IMAD.MOV R4, RZ, RZ, -R4 ;  /* 0x000000ffff048224 */ /* 0x000fc800078e0a04 */
[----:B------:R-:W-:Y:S01]  /*14c90*/  @!P3 IMAD.IADD R9, R9, 0x1, -R11 ;  /* 0x000000010909b824 */ /* 0x000fe200078e0a0b */
[----:B------:R-:W-:Y:S01]  /*14ca0*/  STL [R1+0x638], R4 ;  /* 0x0006380401007387 */ /* 0x000fe20000100800 */
[----:B------:R-:W-:-:S04]  /*14cb0*/  IMAD.HI.U32 R7, R0, R5, RZ ;  /* 0x0000000500077227 */ /* 0x000fc800078e00ff */
[----:B------:R-:W-:-:S04]  /*14cc0*/  IMAD.MOV R7, RZ, RZ, -R7 ;  /* 0x000000ffff077224 */ /* 0x000fc800078e0a07 */
[----:B------:R-:W-:Y:S01]  /*14cd0*/  IMAD R5, R11, R7, R5 ;  /* 0x000000070b057224 */ /* 0x000fe200078e0205 */
[----:B--2---:R-:W-:Y:S02]  /*14ce0*/  ISETP.GE.AND P3, PT, R21, RZ, PT ;  /* 0x000000ff1500720c */ /* 0x004fe40003f66270 */
[----:B------:R-:W2:Y:S02]  /*14cf0*/  LDL.LU R21, [R1+0x3ac] ;  /* 0x0003ac0001157983 */ /* 0x000ea40000300800 */
[C---:B------:R-:W-:Y:S02]  /*14d00*/  ISETP.GT.U32.AND P6, PT, R11.reuse, R5, PT ;  /* 0x000000050b00720c */ /* 0x040fe40003fc4070 */
[----:B------:R-:W-:Y:S02]  /*14d10*/  IABS R7, R29 ;  /* 0x0000001d00077213 */ /* 0x000fe40000000000 */
[----:B----4-:R-:W-:Y:S02]  /*14d20*/  IABS R10, R28 ;  /* 0x0000001c000a7213 */ /* 0x010fe40000000000 */
[----:B------:R-:W-:Y:S01]  /*14d30*/  ISETP.GT.U32.AND P4, PT, R11, R13, PT ;  /* 0x0000000d0b00720c */ /* 0x000fe20003f84070 */
[----:B------:R-:W-:-:S04]  /*14d40*/  IMAD.HI.U32 R14, R0, R7, RZ ;  /* 0x00000007000e7227 */ /* 0x000fc800078e00ff */
[----:B------:R-:W-:-:S04]  /*14d50*/  IMAD.HI.U32 R6, R0, R10, RZ ;  /* 0x0000000a00067227 */ /* 0x000fc800078e00ff */
[----:B------:R-:W-:Y:S01]  /*14d60*/  @!P6 IMAD.IADD R5, R5, 0x1, -R11 ;  /* 0x000000010505e824 */ /* 0x000fe200078e0a0b */
[C---:B------:R-:W-:Y:S01]  /*14d70*/  ISETP.GT.U32.AND P6, PT, R11.reuse, R8, PT ;  /* 0x000000080b00720c */ /* 0x040fe20003fc4070 */
[----:B------:R-:W-:Y:S01]  /*14d80*/  IMAD.MOV R14, RZ, RZ, -R14 ;  /* 0x000000ffff0e7224 */ /* 0x000fe200078e0a0e */
[C---:B------:R-:W-:Y:S01]  /*14d90*/  ISETP.GT.U32.AND P0, PT, R11.reuse, R12, PT ;  /* 0x0000000c0b00720c */ /* 0x040fe20003f04070 */
[----:B------:R-:W-:Y:S02]  /*14da0*/  IMAD.MOV R6, RZ, RZ, -R6 ;  /* 0x000000ffff067224 */ /* 0x000fe400078e0a06 */
[C---:B------:R-:W-:Y:S01]  /*14db0*/  IMAD R7, R11.reuse, R14, R7 ;  /* 0x0000000e0b077224 */ /* 0x040fe200078e0207 */
[C---:B------:R-:W-:Y:S01]  /*14dc0*/  ISETP.GT.U32.AND P5, PT, R11.reuse, R5, PT ;  /* 0x000000050b00720c */ /* 0x040fe20003fa4070 */
[----:B------:R-:W-:Y:S02]  /*14dd0*/  IMAD R10, R11, R6, R10 ;  /* 0x000000060b0a7224 */ /* 0x000fe400078e020a */
[----:B------:R-:W-:Y:S01]  /*14de0*/  @!P4 IMAD.IADD R13, R13, 0x1, -R11 ;  /* 0x000000010d0dc824 */ /* 0x000fe200078e0a0b */
[----:B------:R-:W-:-:S02]  /*14df0*/  ISETP.GT.U32.AND P4, PT, R11, R7, PT ;  /* 0x000000070b00720c */ /* 0x000fc40003f84070 */
[----:B------:R-:W-:Y:S01]  /*14e00*/  IABS R2, R24 ;  /* 0x0000001800027213 */ /* 0x000fe20000000000 */
[--C-:B------:R-:W-:Y:S01]  /*14e10*/  @!P6 IMAD.IADD R8, R8, 0x1, -R11.reuse ;  /* 0x000000010808e824 */ /* 0x100fe200078e0a0b */
[----:B------:R-:W-:Y:S01]  /*14e20*/  ISETP.GT.U32.AND P6, PT, R11, R10, PT ;  /* 0x0000000a0b00720c */ /* 0x000fe20003fc4070 */
[----:B------:R-:W-:Y:S02]  /*14e30*/  @!P0 IMAD.IADD R12, R12, 0x1, -R11 ;  /* 0x000000010c0c8824 */ /* 0x000fe400078e0a0b */
[----:B------:R-:W-:-:S04]  /*14e40*/  IMAD.HI.U32 R14, R0, R2, RZ ;  /* 0x00000002000e7227 */ /* 0x000fc800078e00ff */
[----:B------:R-:W-:Y:S02]  /*14e50*/  IMAD.MOV R14, RZ, RZ, -R14 ;  /* 0x000000ffff0e7224 */ /* 0x000fe400078e0a0e */
[----:B------:R-:W-:Y:S01]  /*14e60*/  @!P5 IMAD.IADD R5, R5, 0x1, -R11 ;  /* 0x000000010505d824 */ /* 0x000fe200078e0a0b */
[----:B-----5:R-:W-:Y:S01]  /*14e70*/  ISETP.GE.AND P5, PT, R22, RZ, PT ;  /* 0x000000ff1600720c */ /* 0x020fe20003fa6270 */
[----:B------:R-:W-:Y:S01]  /*14e80*/  @!P2 IMAD.MOV R13, RZ, RZ, -R13 ;  /* 0x000000ffff0da224 */ /* 0x000fe200078e0a0d */
[----:B------:R-:W-:Y:S01]  /*14e90*/  ISETP.GT.U32.AND P2, PT, R11, R12, PT ;  /* 0x0000000c0b00720c */ /* 0x000fe20003f44070 */
[--C-:B------:R-:W-:Y:S01]  /*14ea0*/  @!P4 IMAD.IADD R7, R7, 0x1, -R11.reuse ;  /* 0x000000010707c824 */ /* 0x100fe200078e0a0b */
[----:B---3--:R-:W-:Y:S01]  /*14eb0*/  ISETP.GE.AND P0, PT, R15, RZ, PT ;  /* 0x000000ff0f00720c */ /* 0x008fe20003f06270 */
[----:B------:R-:W-:Y:S01]  /*14ec0*/  IMAD R2, R11, R14, R2 ;  /* 0x0000000e0b027224 */ /* 0x000fe200078e0202 */
[----:B------:R-:W3:Y:S01]  /*14ed0*/  LDL.LU R22, [R1+0x3b0] ;  /* 0x0003b00001167983 */ /* 0x000ee20000300800 */
[----:B------:R-:W-:-:S02]  /*14ee0*/  @!P6 IMAD.IADD R10, R10, 0x1, -R11 ;  /* 0x000000010a0ae824 */ /* 0x000fc400078e0a0b */
[----:B------:R-:W-:Y:S01]  /*14ef0*/  @!P1 IMAD.MOV R9, RZ, RZ, -R9 ;  /* 0x000000ffff099224 */ /* 0x000fe200078e0a09 */
[C---:B------:R-:W-:Y:S01]  /*14f00*/  ISETP.GT.U32.AND P1, PT, R11.reuse, R7, PT ;  /* 0x000000070b00720c */ /* 0x040fe20003f24070 */
[----:B------:R-:W-:Y:S01]  /*14f10*/  @!P3 IMAD.MOV R8, RZ, RZ, -R8 ;  /* 0x000000ffff08b224 */ /* 0x000fe200078e0a08 */
[C---:B------:R-:W-:Y:S02]  /*14f20*/  ISETP.GT.U32.AND P3, PT, R11.reuse, R2, PT ;  /* 0x000000020b00720c */ /* 0x040fe40003f64070 */
[----:B------:R-:W-:Y:S01]  /*14f30*/  ISETP.GT.U32.AND P6, PT, R11, R10, PT ;  /* 0x0000000a0b00720c */ /* 0x000fe20003fc4070 */
[----:B------:R-:W-:Y:S01]  /*14f40*/  @!P5 IMAD.MOV R5, RZ, RZ, -R5 ;  /* 0x000000ffff05d224 */ /* 0x000fe200078e0a05 */
[----:B------:R-:W-:Y:S01]  /*14f50*/  STL [R1+0x634], R13 ;  /* 0x0006340d01007387 */ /* 0x000fe20000100800 */
[----:B------:R-:W-:Y:S01]  /*14f60*/  @!P2 IMAD.IADD R12, R12, 0x1, -R11 ;  /* 0x000000010c0ca824 */ /* 0x000fe200078e0a0b */
[----:B------:R-:W-:Y:S02]  /*14f70*/  ISETP.GE.AND P4, PT, R29, RZ, PT ;  /* 0x000000ff1d00720c */ /* 0x000fe40003f86270 */
[----:B------:R2:W-:Y:S01]  /*14f80*/  STL [R1+0x630], R9 ;  /* 0x0006300901007387 */ /* 0x0005e20000100800 */
[----:B------:R-:W-:Y:S01]  /*14f90*/  @!P0 IMAD.MOV R12, RZ, RZ, -R12 ;  /* 0x000000ffff0c8224 */ /* 0x000fe200078e0a0c */
[----:B------:R-:W-:-:S02]  /*14fa0*/  ISETP.GE.AND P5, PT, R28, RZ, PT ;  /* 0x000000ff1c00720c */ /* 0x000fc40003fa6270 */
[----:B------:R-:W4:Y:S01]  /*14fb0*/  LDL.LU R29, [R1+0x3b4] ;  /* 0x0003b400011d7983 */ /* 0x000f220000300800 */
[--C-:B------:R-:W-:Y:S01]  /*14fc0*/  @!P1 IMAD.IADD R7, R7, 0x1, -R11.reuse ;  /* 0x0000000107079824 */ /* 0x100fe200078e0a0b */
[----:B------:R-:W-:Y:S02]  /*14fd0*/  ISETP.GE.AND P1, PT, R24, RZ, PT ;  /* 0x000000ff1800720c */ /* 0x000fe40003f26270 */
[----:B------:R-:W-:Y:S01]  /*14fe0*/  STL [R1+0x624], R8 ;  /* 0x0006240801007387 */ /* 0x000fe20000100800 */
[----:B------:R-:W-:-:S03]  /*14ff0*/  @!P3 IMAD.IADD R2, R2, 0x1, -R11 ;  /* 0x000000010202b824 */ /* 0x000fc600078e0a0b */
[----:B------:R-:W-:Y:S01]  /*15000*/  STL [R1+0x618], R5 ;  /* 0x0006180501007387 */ /* 0x000fe20000100800 */
[----:B------:R-:W-:-:S03]  /*15010*/  @!P6 IMAD.IADD R10, R10, 0x1, -R11 ;  /* 0x000000010a0ae824 */ /* 0x000fc600078e0a0b */
[----:B------:R-:W5:Y:S01]  /*15020*/  LDL.LU R28, [R1+0x3b8] ;  /* 0x0003b800011c7983 */ /* 0x000f620000300800 */
[----:B------:R-:W-:-:S03]  /*15030*/  IABS R6, R23 ;  /* 0x0000001700067213 */ /* 0x000fc60000000000 */
        /* <DEDUP_REMOVED lines=11> */
[----:B0-----:R-:W-:-:S04]  /*150f0*/  IMAD.MOV.U32 R12, RZ, RZ, R7 ;  /* 0x000000ffff0c7224 */ /* 0x001fc800078e0007 */
[----:B------:R-:W-:-:S08]  /*15100*/  @!P4 IMAD.MOV R12, RZ, RZ, -R12 ;  /* 0x000000ffff0cc224 */ /* 0x000fd000078e0a0c */
[----:B------:R-:W-:Y:S01]  /*15110*/  @!P2 IMAD.IADD R6, R6, 0x1, -R11 ;  /* 0x000000010606a824 */ /* 0x000fe200078e0a0b */
[----:B------:R-:W-:-:S04]  /*15120*/  ISETP.GT.U32.AND P2, PT, R11, R2, PT ;  /* 0x000000020b00720c */ /* 0x000fc80003f44070 */
[----:B------:R-:W-:Y:S01]  /*15130*/  ISETP.GT.U32.AND P0, PT, R11, R6, PT ;  /* 0x000000060b00720c */ /* 0x000fe20003f04070 */
[----:B------:R-:W-:Y:S01]  /*15140*/  @!P5 IMAD.MOV R10, RZ, RZ, -R10 ;  /* 0x000000ffff0ad224 */ /* 0x000fe200078e0a0a */
[----:B------:R-:W-:Y:S01]  /*15150*/  STL [R1+0x610], R12 ;  /* 0x0006100c01007387 */ /* 0x000fe20000100800 */
[----:B---3--:R-:W-:Y:S02]  /*15160*/  IABS R5, R22 ;  /* 0x0000001600057213 */ /* 0x008fe40000000000 */
[----:B------:R-:W-:Y:S02]  /*15170*/  ISETP.GE.AND P5, PT, R22, RZ, PT ;  /* 0x000000ff1600720c */ /* 0x000fe40003fa6270 */
[----:B------:R-:W3:Y:S02]  /*15180*/  LDL R22, [R1+0x3c8] ;  /* 0x0003c80001167983 */ /* 0x000ee40000100800 */
[--C-:B------:R-:W-:Y:S02]  /*15190*/  @!P2 IMAD.IADD R2, R2, 0x1, -R11.reuse ;  /* 0x000000010202a824 */ /* 0x100fe400078e0a0b */
[----:B------:R0:W-:Y:S02]  /*151a0*/  STL [R1+0x604], R10 ;  /* 0x0006040a01007387 */ /* 0x0001e40000100800 */
[----:B------:R-:W-:-:S02]  /*151b0*/  @!P0 IMAD.IADD R6, R6, 0x1, -R11 ;  /* 0x0000000106068824 */ /* 0x000fc400078e0a0b */
[----:B0-----:R-:W-:Y:S02]  /*151c0*/  IMAD.MOV.U32 R10, RZ, RZ, R2 ;  /* 0x000000ffff0a7224 */ /* 0x001fe400078e0002 */
[----:B------:R-:W-:Y:S02]  /*151d0*/  IMAD.MOV.U32 R14, RZ, RZ, R6 ;  /* 0x000000ffff0e7224 */ /* 0x000fe400078e0006 */
[----:B------:R-:W-:Y:S01]  /*151e0*/  @!P1 IMAD.MOV R10, RZ, RZ, -R10 ;  /* 0x000000ffff0a9224 */ /* 0x000fe200078e0a0a */
[----:B----4-:R-:W-:Y:S02]  /*151f0*/  IABS R4, R29 ;  /* 0x0000001d00047213 */ /* 0x010fe40000000000 */
[----:B------:R-:W-:Y:S01]  /*15200*/  ISETP.GE.AND P2, PT, R29, RZ, PT ;  /* 0x000000ff1d00720c */ /* 0x000fe20003f46270 */
[----:B------:R-:W-:Y:S01]  /*15210*/  @!P6 IMAD.MOV R14, RZ, RZ, -R14 ;  /* 0x000000ffff0ee224 */ /* 0x000fe200078e0a0e */
[----:B------:R-:W4:Y:S01]  /*15220*/  LDL.LU R29, [R1+0x3cc] ;  /* 0x0003cc00011d7983 */ /* 0x000f220000300800 */
[----:B------:R-:W-:Y:S01]  /*15230*/  IMAD.HI.U32 R8, R0, R9, RZ ;  /* 0x0000000900087227 */ /* 0x000fe200078e00ff */
[----:B-----5:R-:W-:-:S02]  /*15240*/  ISETP.GE.AND P0, PT, R28, RZ, PT ;  /* 0x000000ff1c00720c */ /* 0x020fc40003f06270 */
[----:B------:R0:W-:Y:S01]  /*15250*/  STL [R1+0x600], R10 ;  /* 0x0006000a01007387 */ /* 0x0001e20000100800 */
[----:B------:R-:W-:Y:S02]  /*15260*/  IABS R2, R28 ;  /* 0x0000001c00027213 */ /* 0x000fe40000000000 */
[----:B------:R-:W-:Y:S01]  /*15270*/  ISETP.GE.AND P1, PT, R24, RZ, PT ;  /* 0x000000ff1800720c */ /* 0x000fe20003f26270 */
[----:B------:R-:W5:Y:S01]  /*15280*/  LDL.LU R28, [R1+0x3d0] ;  /* 0x0003d000011c7983 */ /* 0x000f620000300800 */
[----:B------:R-:W-:Y:S01]  /*15290*/  IABS R13, R24 ;  /* 0x00000018000d7213 */ /* 0x000fe20000000000 */
[----:B------:R-:W-:Y:S02]  /*152a0*/  IMAD.MOV R8, RZ, RZ, -R8 ;  /* 0x000000ffff087224 */ /* 0x000fe400078e0a08 */
[----:B------:R-:W5:Y:S02]  /*152b0*/  LDL.LU R24, [R1+0x3d4] ;  /* 0x0003d40001187983 */ /* 0x000f640000300800 */
[----:B------:R-:W-:-:S02]  /*152c0*/  IMAD R9, R11, R8, R9 ;  /* 0x000000080b097224 */ /* 0x000fc400078e0209 */
[----:B------:R-:W-:-:S04]  /*152d0*/  IMAD.HI.U32 R8, R0, R5, RZ ;  /* 0x0000000500087227 */ /* 0x000fc800078e00ff */
[----:B------:R-:W-:-:S04]  /*152e0*/  IMAD.MOV R8, RZ, RZ, -R8 ;  /* 0x000000ffff087224 */ /* 0x000fc800078e0a08 */
[----:B------:R-:W-:Y:S01]  /*152f0*/  IMAD R5, R11, R8, R5 ;  /* 0x000000080b057224 */ /* 0x000fe200078e0205 */
[----:B--2---:R-:W-:Y:S04]  /*15300*/  STL [R1+0x3804], R21 ;  /* 0x0038041501007387 */ /* 0x004fe80000100800 */
[----:B------:R1:W-:Y:S01]  /*15310*/  STL [R1+0x5fc], R14 ;  /* 0x0005fc0e01007387 */ /* 0x0003e20000100800 */
[----:B0-----:R-:W-:-:S05]  /*15320*/  IABS R10, R23 ;  /* 0x00000017000a7213 */ /* 0x001fca0000000000 */
[----:B-1----:R-:W-:-:S04]  /*15330*/  IMAD.HI.U32 R14, R0, R10, RZ ;  /* 0x0000000a000e7227 */ /* 0x002fc800078e00ff */
[----:B------:R-:W-:-:S04]  /*15340*/  IMAD.MOV R14, RZ, RZ, -R14 ;  /* 0x000000ffff0e7224 */ /* 0x000fc800078e0a0e */
[----:B------:R-:W-:Y:S01]  /*15350*/  IMAD R10, R11, R14, R10 ;  /* 0x0000000e0b0a7224 */ /* 0x000fe200078e020a */
[----:B------:R-:W-:-:S04]  /*15360*/  IABS R8, R21 ;  /* 0x0000001500087213 */ /* 0x000fc80000000000 */
[----:B------:R0:W-:Y:S04]  /*15370*/  STL [R1+0x3808], R10 ;  /* 0x0038080a01007387 */ /* 0x0001e80000100800 */
[----:B------:R-:W2:Y:S01]  /*15380*/  LDL.LU R21, [R1+0x3c0] ;  /* 0x0003c00001157983 */ /* 0x000ea20000300800 */
        /* <DEDUP_REMOVED lines=23> */
[----:B0-----:R-:W5:Y:S01]  /*15500*/  LDL.LU R10, [R1+0x3808] ;  /* 0x00380800010a7983 */ /* 0x001f620000300800 */
        /* <DEDUP_REMOVED lines=8> */
[----:B------:R-:W-:-:S05]  /*15590*/  IMAD R2, R11, R12, R2 ;  /* 0x0000000c0b027224 */ /* 0x000fca00078e0202 */
[----:B------:R-:W-:Y:S01]  /*155a0*/  ISETP.GT.U32.AND P6, PT, R11, R2, PT ;  /* 0x000000020b00720c */ /* 0x000fe20003fc4070 */
[----:B------:R-:W-:-:S04]  /*155b0*/  IMAD.HI.U32 R12, R0, R8, RZ ;  /* 0x00000008000c7227 */ /* 0x000fc800078e00ff */
[----:B------:R-:W-:-:S08]  /*155c0*/  IMAD.MOV R12, RZ, RZ, -R12 ;  /* 0x000000ffff0c7224 */ /* 0x000fd000078e0a0c */
[----:B------:R-:W-:Y:S01]  /*155d0*/  @!P6 IMAD.IADD R2, R2, 0x1, -R11 ;  /* 0x000000010202e824 */ /* 0x000fe200078e0a0b */
[C---:B------:R-:W-:Y:S01]  /*155e0*/  ISETP.GT.U32.AND P6, PT, R11.reuse, R4, PT ;  /* 0x000000040b00720c */ /* 0x040fe20003fc4070 */
[----:B------:R-:W-:Y:S01]  /*155f0*/  IMAD R8, R11, R12, R8 ;  /* 0x0000000c0b087224 */ /* 0x000fe200078e0208 */
[----:B----4-:R-:W-:-:S05]  /*15600*/  IABS R12, R29 ;  /* 0x0000001d000c7213 */ /* 0x010fca0000000000 */
[----:B------:R-:W-:Y:S01]  /*15610*/  IMAD.HI.U32 R15, R0, R12, RZ ;  /* 0x0000000c000f7227 */ /* 0x000fe200078e00ff */
[----:B------:R-:W-:-:S03]  /*15620*/  ISETP.GT.U32.AND P3, PT, R11, R2, PT ;  /* 0x000000020b00720c */ /* 0x000fc60003f64070 */
[----:B------:R-:W-:Y:S02]  /*15630*/  IMAD.MOV R15, RZ, RZ, -R15 ;  /* 0x000000ffff0f7224 */ /* 0x000fe400078e0a0f */
[----:B------:R-:W-:Y:S01]  /*15640*/  @!P6 IMAD.IADD R4, R4, 0x1, -R11 ;  /* 0x000000010404e824 */ /* 0x000fe200078e0a0b */
[C---:B------:R-:W-:Y:S01]  /*15650*/  ISETP.GT.U32.AND P6, PT, R11.reuse, R8, PT ;  /* 0x000000080b00720c */ /* 0x040fe20003fc4070 */
[----:B------:R-:W-:Y:S02]  /*15660*/  IMAD R12, R11, R15, R12 ;  /* 0x0000000f0b0c7224 */ /* 0x000fe400078e020c */
[----:B------:R-:W4:Y:S01]  /*15670*/  LDL.LU R15, [R1+0x3c8] ;  /* 0x0003c800010f7983 */ /* 0x000f220000300800 */
[----:B------:R-:W-:-:S03]  /*15680*/  @!P2 IMAD.MOV R4, RZ, RZ, -R4 ;  /* 0x000000ffff04a224 */ /* 0x000fc600078e0a04 */
[----:B------:R-:W-:-:S06]  /*15690*/  @!P3 IMAD.IADD R2, R2, 0x1, -R11 ;  /* 0x000000010202b824 */ /* 0x000fcc00078e0a0b */
[----:B------:R-:W-:Y:S01]  /*156a0*/  @!P6 IMAD.IADD R8, R8, 0x1, -R11 ;  /* 0x000000010808e824 */ /* 0x000fe200078e0a0b */
[----:B------:R0:W-:Y:S01]  /*156b0*/  STL [R1+0x5e4], R4 ;  /* 0x0005e40401007387 */ /* 0x0001e20000100800 */
[----:B-----5:R-:W-:Y:S01]  /*156c0*/  ISETP.GT.U32.AND P5, PT, R11, R10, PT ;  /* 0x0000000a0b00720c */ /* 0x020fe20003fa4070 */
[----:B0-----:R-:W-:-:S12]  /*156d0*/  IMAD.MOV.U32 R4, RZ, RZ, R2 ;  /* 0x000000ffff047224 */ /* 0x001fd800078e0002 */
[----:B------:R-:W-:-:S05]  /*156e0*/  @!P5 IMAD.IADD R10, R10, 0x1, -R11 ;  /* 0x000000010a0ad824 */ /* 0x000fca00078e0a0b */
[----:B------:R-:W-:Y:S01]  /*156f0*/  ISETP.GT.U32.AND P6, PT, R11, R10, PT ;  /* 0x0000000a0b00720c */ /* 0x000fe20003fc4070 */
[----:B------:R-:W-:-:S05]  /*15700*/  @!P0 IMAD.MOV R4, RZ, RZ, -R4 ;  /* 0x000000ffff048224 */ /* 0x000fca00078e0a04 */
[----:B------:R-:W-:Y:S07]  /*15710*/  STL [R1+0x5e0], R4 ;  /* 0x0005e00401007387 */ /* 0x000fee0000100800 */
[----:B------:R-:W-:Y:S01]  /*15720*/  @!P6 IMAD.IADD R10, R10, 0x1, -R11 ;  /* 0x000000010a0ae824 */ /* 0x000fe200078e0a0b */
[----:B--2---:R-:W-:Y:S02]  /*15730*/  ISETP.GE.AND P6, PT, R21, RZ, PT ;  /* 0x000000ff1500720c */ /* 0x004fe40003fc6270 */
[----:B------:R-:W2:Y:S01]  /*15740*/  LDL.LU R21, [R1+0x3e0] ;  /* 0x0003e00001157983 */ /* 0x000ea20000300800 */
[----:B------:R-:W-:-:S04]  /*15750*/  IMAD.HI.U32 R7, R0, R6, RZ ;  /* 0x0000000600077227 */ /* 0x000fc800078e00ff */
[----:B------:R-:W-:-:S04]  /*15760*/  IMAD.MOV R7, RZ, RZ, -R7 ;  /* 0x000000ffff077224 */ /* 0x000fc800078e0a07 */
[----:B------:R-:W-:-:S05]  /*15770*/  IMAD R6, R11, R7, R6 ;  /* 0x000000070b067224 */ /* 0x000fca00078e0206 */
[C---:B------:R-:W-:Y:S02]  /*15780*/  ISETP.GT.U32.AND P3, PT, R11.reuse, R6, PT ;  /* 0x000000060b00720c */ /* 0x040fe40003f64070 */
[----:B------:R-:W-:Y:S02]  /*15790*/  IABS R7, R28 ;  /* 0x0000001c00077213 */ /* 0x000fe40000000000 */
[----:B------:R-:W-:Y:S02]  /*157a0*/  IABS R9, R24 ;  /* 0x0000001800097213 */ /* 0x000fe40000000000 */
        /* <DEDUP_REMOVED lines=13> */
[----:B---3--:R-:W-:Y:S01]  /*15880*/  IABS R2, R23 ;  /* 0x0000001700027213 */ /* 0x008fe20000000000 */
[--C-:B------:R-:W-:Y:S01]  /*15890*/  @!P3 IMAD.IADD R8, R8, 0x1, -R11.reuse ;  /* 0x000000010808b824 */ /* 0x100fe200078e0a0b */
[----:B------:R-:W-:Y:S01]  /*158a0*/  ISETP.GT.U32.AND P3, PT, R11, R9, PT ;  /* 0x000000090b00720c */ /* 0x000fe20003f64070 */
[----:B------:R-:W-:Y:S02]  /*158b0*/  @!P0 IMAD.IADD R12, R12, 0x1, -R11 ;  /* 0x000000010c0c8824 */ /* 0x000fe400078e0a0b */
[----:B------:R-:W-:-:S04]  /*158c0*/  IMAD.HI.U32 R14, R0, R2, RZ ;  /* 0x00000002000e7227 */ /* 0x000fc800078e00ff */
[----:B------:R-:W-:Y:S01]  /*158d0*/  @!P2 IMAD.IADD R6, R6, 0x1, -R11 ;  /* 0x000000010606a824 */ /* 0x000fe200078e0a0b */
[----:B----4-:R-:W-:Y:S01]  /*158e0*/  ISETP.GE.AND P2, PT, R15, RZ, PT ;  /* 0x000000ff0f00720c */ /* 0x010fe20003f46270 */
[----:B------:R-:W-:Y:S02]  /*158f0*/  IMAD.MOV R14, RZ, RZ, -R14 ;  /* 0x000000ffff0e7224 */ /* 0x000fe400078e0a0e */
[----:B------:R-:W-:Y:S01]  /*15900*/  @!P1 IMAD.MOV R13, RZ, RZ, -R13 ;  /* 0x000000ffff0d9224 */ /* 0x000fe200078e0a0d */
[----:B------:R-:W-:Y:S01]  /*15910*/  ISETP.GT.U32.AND P1, PT, R11, R12, PT ;  /* 0x0000000c0b00720c */ /* 0x000fe20003f24070 */
[--C-:B------:R-:W-:Y:S01]  /*15920*/  @!P5 IMAD.IADD R7, R7, 0x1, -R11.reuse ;  /* 0x000000010707d824 */ /* 0x100fe200078e0a0b */
[----:B------:R-:W-:Y:S01]  /*15930*/  ISETP.GE.AND P0, PT, R29, RZ, PT ;  /* 0x000000ff1d00720c */ /* 0x000fe20003f06270 */
[----:B------:R-:W-:Y:S01]  /*15940*/  IMAD R2, R11, R14, R2 ;  /* 0x0000000e0b027224 */ /* 0x000fe200078e0202 */
[----:B------:R-:W3:Y:S01]  /*15950*/  LDL.LU R15, [R1+0x3e4] ;  /* 0x0003e400010f7983 */ /* 0x000ee20000300800 */
[--C-:B------:R-:W-:Y:S01]  /*15960*/  @!P3 IMAD.IADD R9, R9, 0x1, -R11.reuse ;  /* 0x000000010909b824 */ /* 0x100fe200078e0a0b */
[C---:B------:R-:W-:Y:S01]  /*15970*/  ISETP.GT.U32.AND P3, PT, R11.reuse, R7, PT ;  /* 0x000000070b00720c */ /* 0x040fe20003f64070 */
[----:B------:R-:W-:Y:S01]  /*15980*/  @!P6 IMAD.MOV R8, RZ, RZ, -R8 ;  /* 0x000000ffff08e224 */ /* 0x000fe200078e0a08 */
[C---:B------:R-:W-:Y:S01]  /*15990*/  ISETP.GT.U32.AND P6, PT, R11.reuse, R2, PT ;  /* 0x000000020b00720c */ /* 0x040fe20003fc4070 */
[----:B------:R-:W-:Y:S01]  /*159a0*/  @!P4 IMAD.MOV R10, RZ, RZ, -R10 ;  /* 0x000000ffff0ac224 */ /* 0x000fe200078e0a0a */
[----:B------:R-:W-:Y:S01]  /*159b0*/  ISETP.GT.U32.AND P4, PT, R11, R9, PT ;  /* 0x000000090b00720c */ /* 0x000fe20003f84070 */
[----:B------:R-:W-:Y:S01]  /*159c0*/  @!P2 IMAD.MOV R6, RZ, RZ, -R6 ;  /* 0x000000ffff06a224 */ /* 0x000fe200078e0a06 */
[----:B------:R-:W-:Y:S01]  /*159d0*/  STL [R1+0x5dc], R13 ;  /* 0x0005dc0d01007387 */ /* 0x000fe20000100800 */
[----:B------:R-:W-:-:S03]  /*159e0*/  @!P1 IMAD.IADD R12, R12, 0x1, -R11 ;  /* 0x000000010c0c9824 */ /* 0x000fc600078e0a0b */
[----:B------:R2:W-:Y:S01]  /*159f0*/  STL [R1+0x5d0], R10 ;  /* 0x0005d00a01007387 */ /* 0x0005e20000100800 */
[----:B------:R-:W-:Y:S01]  /*15a00*/  @!P0 IMAD.MOV R12, RZ, RZ, -R12 ;  /* 0x000000ffff0c8224 */ /* 0x000fe200078e0a0c */
[----:B------:R-:W-:Y:S02]  /*15a10*/  ISETP.GE.AND P5, PT, R28, RZ, PT ;  /* 0x000000ff1c00720c */ /* 0x000fe40003fa6270 */
[----:B------:R-:W4:Y:S01]  /*15a20*/  LDL.LU R29, [R1+0x3e8] ;  /* 0x0003e800011d7983 */ /* 0x000f220000300800 */
[----:B------:R-:W-:Y:S01]  /*15a30*/  ISETP.GE.AND P2, PT, R24, RZ, PT ;  /* 0x000000ff1800720c */ /* 0x000fe20003f46270 */
[----:B------:R-:W-:Y:S02]  /*15a40*/  @!P3 IMAD.IADD R7, R7, 0x1, -R11 ;  /* 0x000000010707b824 */ /* 0x000fe400078e0a0b */
[----:B------:R-:W-:Y:S01]  /*15a50*/  STL [R1+0x5c4], R8 ;  /* 0x0005c40801007387 */ /* 0x000fe20000100800 */
[----:B------:R-:W-:-:S03]  /*15a60*/  ISETP.GE.AND P3, PT, R23, RZ, PT ;  /* 0x000000ff1700720c */ /* 0x000fc60003f66270 */
[----:B------:R-:W-:Y:S01]  /*15a70*/  STL [R1+0x5c0], R6 ;  /* 0x0005c00601007387 */ /* 0x000fe20000100800 */
[----:B------:R-:W-:-:S03]  /*15a80*/  @!P6 IMAD.IADD R2, R2, 0x1, -R11 ;  /* 0x000000010202e824 */ /* 0x000fc600078e0a0b */
[----:B------:R-:W5:Y:S01]  /*15a90*/  LDL.LU R28, [R1+0x3ec] ;  /* 0x0003ec00011c7983 */ /* 0x000f620000300800 */
[----:B------:R-:W-:-:S03]  /*15aa0*/  @!P4 IMAD.IADD R9, R9, 0x1, -R11 ;  /* 0x000000010909c824 */ /* 0x000fc600078e0a0b */
[----:B------:R-:W5:Y:S01]  /*15ab0*/  LDL.LU R24, [R1+0x3f0] ;  /* 0x0003f00001187983 */ /* 0x000f620000300800 */
[----:B------:R-:W-:-:S03]  /*15ac0*/  IABS R5, R22 ;  /* 0x0000001600057213 */ /* 0x000fc60000000000 */
[----:B------:R-:W5:Y:S01]  /*15ad0*/  LDL R23, [R1+0x3f4] ;  /* 0x0003f40001177983 */ /* 0x000f620000100800 */
[----:B------:R-:W-:-:S03]  /*15ae0*/  ISETP.GE.AND P4, PT, R22, RZ, PT ;  /* 0x000000ff1600720c */ /* 0x000fc60003f86270 */
[----:B------:R0:W-:Y:S01]  /*15af0*/  STL [R1+0x5bc], R12 ;  /* 0x0005bc0c01007387 */ /* 0x0001e20000100800 */
        /* <DEDUP_REMOVED lines=8> */
[----:B0-----:R-:W-:-:S12]  /*15b80*/  IMAD.MOV.U32 R12, RZ, RZ, R7 ;  /* 0x000000ffff0c7224 */ /* 0x001fd800078e0007 */
[----:B------:R-:W-:Y:S01]  /*15b90*/  @!P1 IMAD.IADD R5, R5, 0x1, -R11 ;  /* 0x0000000105059824 */ /* 0x000fe200078e0a0b */
[----:B------:R-:W-:-:S04]  /*15ba0*/  ISETP.GT.U32.AND P1, PT, R11, R2, PT ;  /* 0x000000020b00720c */ /* 0x000fc80003f24070 */
[----:B------:R-:W-:Y:S01]  /*15bb0*/  ISETP.GT.U32.AND P0, PT, R11, R5, PT ;  /* 0x000000050b00720c */ /* 0x000fe20003f04070 */
[----:B------:R-:W-:Y:S02]  /*15bc0*/  @!P5 IMAD.MOV R12, RZ, RZ, -R12 ;  /* 0x000000ffff0cd224 */ /* 0x000fe400078e0a0c */
[----:B------:R-:W-:Y:S02]  /*15bd0*/  @!P2 IMAD.MOV R9, RZ, RZ, -R9 ;  /* 0x000000ffff09a224 */ /* 0x000fe400078e0a09 */
[----:B------:R-:W-:Y:S01]  /*15be0*/  IMAD.HI.U32 R8, R0, R10, RZ ;  /* 0x0000000a00087227 */ /* 0x000fe200078e00ff */
[----:B------:R-:W-:Y:S03]  /*15bf0*/  STL [R1+0x5b0], R12 ;  /* 0x0005b00c01007387 */ /* 0x000fe60000100800 */
[----:B------:R-:W-:Y:S01]  /*15c00*/  @!P1 IMAD.IADD R2, R2, 0x1, -R11 ;  /* 0x0000000102029824 */ /* 0x000fe200078e0a0b */
[----:B------:R0:W-:Y:S01]  /*15c10*/  STL [R1+0x5ac], R9 ;  /* 0x0005ac0901007387 */ /* 0x0001e20000100800 */
[----:B------:R-:W-:-:S02]  /*15c20*/  IMAD.MOV R8, RZ, RZ, -R8 ;  /* 0x000000ffff087224 */ /* 0x000fc400078e0a08 */
[----:B------:R-:W-:Y:S02]  /*15c30*/  @!P0 IMAD.IADD R5, R5, 0x1, -R11 ;  /* 0x0000000105058824 */ /* 0x000fe400078e0a0b */
[----:B------:R-:W-:Y:S02]  /*15c40*/  IMAD R10, R11, R8, R10 ;  /* 0x000000080b0a7224 */ /* 0x000fe400078e020a */
[----:B0-----:R-:W-:Y:S01]  /*15c50*/  IMAD.MOV.U32 R9, RZ, RZ, R2 ;  /* 0x000000ffff097224 */ /* 0x001fe200078e0002 */
[----:B---3--:R-:W-:Y:S01]  /*15c60*/  IABS R6, R15 ;  /* 0x0000000f00067213 */ /* 0x008fe20000000000 */
[----:B------:R-:W-:Y:S02]  /*15c70*/  IMAD.MOV.U32 R14, RZ, RZ, R5 ;  /* 0x000000ffff0e7224 */ /* 0x000fe400078e0005 */
[----:B------:R-:W-:Y:S02]  /*15c80*/  @!P3 IMAD.MOV R9, RZ, RZ, -R9 ;  /* 0x000000ffff09b224 */ /* 0x000fe400078e0a09 */
[----:B------:R-:W-:-:S04]  /*15c90*/  IMAD.HI.U32 R8, R0, R6, RZ ;  /* 0x0000000600087227 */ /* 0x000fc800078e00ff */
[----:B------:R-:W-:Y:S02]  /*15ca0*/  IMAD.MOV R8, RZ, RZ, -R8 ;  /* 0x000000ffff087224 */ /* 0x000fe400078e0a08 */
[----:B------:R-:W-:Y:S01]  /*15cb0*/  @!P4 IMAD.MOV R14, RZ, RZ, -R14 ;  /* 0x000000ffff0ec224 */ /* 0x000fe200078e0a0e */
[----:B----4-:R-:W-:Y:S02]  /*15cc0*/  IABS R4, R29 ;  /* 0x0000001d00047213 */ /* 0x010fe40000000000 */
[----:B------:R-:W-:Y:S02]  /*15cd0*/  ISETP.GE.AND P1, PT, R29, RZ, PT ;  /* 0x000000ff1d00720c */ /* 0x000fe40003f26270 */
[----:B------:R-:W3:Y:S04]  /*15ce0*/  LDL.LU R29, [R1+0x404] ;  /* 0x00040400011d7983 */ /* 0x000ee80000300800 */
[----:B------:R0:W-:Y:S01]  /*15cf0*/  STL [R1+0x5a8], R9 ;  /* 0x0005a80901007387 */ /* 0x0001e20000100800 */
[----:B-----5:R-:W-:-:S02]  /*15d00*/  ISETP.GE.AND P0, PT, R28, RZ, PT ;  /* 0x000000ff1c00720c */ /* 0x020fc40003f06270 */
[----:B------:R-:W-:Y:S02]  /*15d10*/  IABS R2, R28 ;  /* 0x0000001c00027213 */ /* 0x000fe40000000000 */
[----:B------:R-:W4:Y:S01]  /*15d20*/  LDL.LU R28, [R1+0x408] ;  /* 0x00040800011c7983 */ /* 0x000f220000300800 */
[----:B------:R-:W-:Y:S01]  /*15d30*/  IMAD R6, R11, R8, R6 ;  /* 0x000000080b067224 */ /* 0x000fe200078e0206 */
[----:B0-----:R-:W-:Y:S02]  /*15d40*/  IABS R9, R23 ;  /* 0x0000001700097213 */ /* 0x001fe40000000000 */
[----:B--2---:R0:W-:Y:S01]  /*15d50*/  STL [R1+0x37fc], R21 ;  /* 0x0037fc1501007387 */ /* 0x0041e20000100800 */
[----:B------:R-:W-:-:S03]  /*15d60*/  IABS R8, R21 ;  /* 0x0000001500087213 */ /* 0x000fc60000000000 */
[----:B------:R-:W-:Y:S04]  /*15d70*/  STL [R1+0x3800], R22 ;  /* 0x0038001601007387 */ /* 0x000fe80000100800 */
[----:B------:R-:W2:Y:S04]  /*15d80*/  LDL R23, [R1+0x400] ;  /* 0x0004000001177983 */ /* 0x000ea80000100800 */
        /* <DEDUP_REMOVED lines=39> */
[----:B--2---:R-:W-:-:S03]  /*16000*/  IABS R12, R23 ;  /* 0x00000017000c7213 */ /* 0x004fc60000000000 */
[----:B------:R-:W2:Y:S04]  /*16010*/  LDL.LU R23, [R1+0x410] ;  /* 0x0004100001177983 */ /* 0x000ea80000300800 */
[----:B------:R0:W-:Y:S01]  /*16020*/  STL [R1+0x594], R22 ;  /* 0x0005941601007387 */ /* 0x0001e20000100800 */
[----:B-----5:R-:W-:-:S03]  /*16030*/  ISETP.GE.AND P5, PT, R21, RZ, PT ;  /* 0x000000ff1500720c */ /* 0x020fc60003fa6270 */
[----:B0-----:R-:W5:Y:S04]  /*16040*/  LDL.LU R22, [R1+0x3800] ;  /* 0x0038000001167983 */ /* 0x001f680000300800 */
[----:B------:R-:W3:Y:S01]  /*16050*/  LDL.LU R21, [R1+0x37fc] ;  /* 0x0037fc0001157983 */ /* 0x000ee20000300800 */
[C---:B------:R-:W-:Y:S02]  /*16060*/  ISETP.GT.U32.AND P4, PT, R11.reuse, R2, PT ;  /* 0x000000020b00720c */ /* 0x040fe40003f84070 */
[----:B------:R-:W-:-:S11]  /*16070*/  ISETP.GT.U32.AND P2, PT, R11, R9, PT ;  /* 0x000000090b00720c */ /* 0x000fd60003f44070 */
[----:B------:R-:W-:Y:S01]  /*16080*/  @!P4 IMAD.IADD R2, R2, 0x1, -R11 ;  /* 0x000000010202c824 */ /* 0x000fe200078e0a0b */
[----:B------:R-:W-:Y:S01]  /*16090*/  ISETP.GT.U32.AND P4, PT, R11, R4, PT ;  /* 0x000000040b00720c */ /* 0x000fe20003f84070 */
[----:B------:R-:W-:-:S03]  /*160a0*/  IMAD.HI.U32 R15, R0, R12, RZ ;  /* 0x0000000c000f7227 */ /* 0x000fc600078e00ff */
[----:B------:R-:W-:Y:S01]  /*160b0*/  ISETP.GT.U32.AND P6, PT, R11, R2, PT ;  /* 0x000000020b00720c */ /* 0x000fe20003fc4070 */
[----:B------:R-:W-:-:S08]  /*160c0*/  IMAD.MOV R15, RZ, RZ, -R15 ;  /* 0x000000ffff0f7224 */ /* 0x000fd000078e0a0f */
[--C-:B------:R-:W-:Y:S01]  /*160d0*/  @!P4 IMAD.IADD R4, R4, 0x1, -R11.reuse ;  /* 0x000000010404c824 */ /* 0x100fe200078e0a0b */
[----:B------:R-:W-:Y:S01]  /*160e0*/  ISETP.GT.U32.AND P4, PT, R11, R8, PT ;  /* 0x000000080b00720c */ /* 0x000fe20003f84070 */
[--C-:B------:R-:W-:Y:S02]  /*160f0*/  @!P2 IMAD.IADD R9, R9, 0x1, -R11.reuse ;  /* 0x000000010909a824 */ /* 0x100fe400078e0a0b */
[----:B------:R-:W-:Y:S02]  /*16100*/  IMAD R12, R11, R15, R12 ;  /* 0x0000000f0b0c7224 */ /* 0x000fe400078e020c */
[----:B------:R-:W-:Y:S01]  /*16110*/  @!P1 IMAD.MOV R4, RZ, RZ, -R4 ;  /* 0x000000ffff049224 */ /* 0x000fe200078e0a04 */
[----:B------:R-:W2:Y:S01]  /*16120*/  LDL.LU R15, [R1+0x400] ;  /* 0x00040000010f7983 */ /* 0x000ea20000300800 */
[----:B------:R-:W-:-:S06]  /*16130*/  @!P6 IMAD.IADD R2, R2, 0x1, -R11 ;  /* 0x000000010202e824 */ /* 0x000fcc00078e0a0b */
[----:B------:R-:W-:Y:S01]  /*16140*/  @!P4 IMAD.IADD R8, R8, 0x1, -R11 ;  /* 0x000000010808c824 */ /* 0x000fe200078e0a0b */
[----:B------:R-:W-:Y:S01]  /*16150*/  ISETP.GT.U32.AND P4, PT, R11, R9, PT ;  /* 0x000000090b00720c */ /* 0x000fe20003f84070 */
[----:B------:R0:W-:Y:S02]  /*16160*/  STL [R1+0x58c], R4 ;  /* 0x00058c0401007387 */ /* 0x0001e40000100800 */
[----:B0-----:R-:W-:-:S04]  /*16170*/  IMAD.MOV.U32 R4, RZ, RZ, R2 ;  /* 0x000000ffff047224 */ /* 0x001fc800078e0002 */
[----:B------:R-:W-:-:S06]  /*16180*/  @!P0 IMAD.MOV R4, RZ, RZ, -R4 ;  /* 0x000000ffff048224 */ /* 0x000fcc00078e0a04 */
[----:B------:R-:W-:Y:S01]  /*16190*/  @!P4 IMAD.IADD R9, R9, 0x1, -R11 ;  /* 0x000000010909c824 */ /* 0x000fe200078e0a0b */
[----:B------:R-:W-:Y:S01]  /*161a0*/  STL [R1+0x588], R4 ;  /* 0x0005880401007387 */ /* 0x000fe20000100800 */
[----:B------:R-:W-:Y:S01]  /*161b0*/  IMAD.HI.U32 R7, R0, R5, RZ ;  /* 0x0000000500077227 */ /* 0x000fe200078e00ff */
[----:B---3--:R-:W-:Y:S02]  /*161c0*/  ISETP.GE.AND P4, PT, R21, RZ, PT ;  /* 0x000000ff1500720c */ /* 0x008fe40003f86270 */
[----:B------:R-:W3:Y:S01]  /*161d0*/  LDL.LU R21, [R1+0x414] ;  /* 0x0004140001157983 */ /* 0x000ee20000300800 */
[----:B------:R-:W-:-:S04]  /*161e0*/  IMAD.MOV R7, RZ, RZ, -R7 ;  /* 0x000000ffff077224 */ /* 0x000fc800078e0a07 */
[----:B------:R-:W-:-:S05]  /*161f0*/  IMAD R5, R11, R7, R5 ;  /* 0x000000070b057224 */ /* 0x000fca00078e0205 */
        /* <DEDUP_REMOVED lines=27> */
[----:B--2---:R-:W-:Y:S01]  /*163b0*/  ISETP.GE.AND P0, PT, R15, RZ, PT ;  /* 0x000000ff0f00720c */ /* 0x004fe20003f06270 */
[C---:B------:R-:W-:Y:S01]  /*163c0*/  IMAD R2, R11.reuse, R14, R2 ;  /* 0x0000000e0b027224 */ /* 0x040fe200078e0202 */
[----:B------:R-:W2:Y:S01]  /*163d0*/  LDL.LU R22, [R1+0x418] ;  /* 0x0004180001167983 */ /* 0x000ea20000300800 */
[----:B------:R-:W-:Y:S01]  /*163e0*/  @!P6 IMAD.IADD R10, R10, 0x1, -R11 ;  /* 0x000000010a0ae824 */ /* 0x000fe200078e0a0b */
[C---:B------:R-:W-:Y:S01]  /*163f0*/  ISETP.GT.U32.AND P6, PT, R11.reuse, R7, PT ;  /* 0x000000070b00720c */ /* 0x040fe20003fc4070 */
[----:B------:R-:W-:Y:S01]  /*16400*/  @!P4 IMAD.MOV R8, RZ, RZ, -R8 ;  /* 0x000000ffff08c224 */ /* 0x000fe200078e0a08 */
[C---:B------:R-:W-:Y:S01]  /*16410*/  ISETP.GT.U32.AND P4, PT, R11.reuse, R2, PT ;  /* 0x000000020b00720c */ /* 0x040fe20003f84070 */
[----:B------:R-:W-:Y:S01]  /*16420*/  @!P5 IMAD.MOV R9, RZ, RZ, -R9 ;  /* 0x000000ffff09d224 */ /* 0x000fe200078e0a09 */
[----:B------:R-:W-:Y:S01]  /*16430*/  ISETP.GT.U32.AND P5, PT, R11, R10, PT ;  /* 0x0000000a0b00720c */ /* 0x000fe20003fa4070 */
[----:B------:R-:W-:Y:S01]  /*16440*/  @!P1 IMAD.MOV R5, RZ, RZ, -R5 ;  /* 0x000000ffff059224 */ /* 0x000fe200078e0a05 */
[----:B------:R-:W-:Y:S01]  /*16450*/  STL [R1+0x57c], R13 ;  /* 0x00057c0d01007387 */ /* 0x000fe20000100800 */
[----:B------:R-:W-:Y:S01]  /*16460*/  @!P3 IMAD.IADD R12, R12, 0x1, -R11 ;  /* 0x000000010c0cb824 */ /* 0x000fe200078e0a0b */
[----:B------:R-:W-:-:S02]  /*16470*/  ISETP.GE.AND P2, PT, R29, RZ, PT ;  /* 0x000000ff1d00720c */ /* 0x000fc40003f46270 */
[----:B------:R3:W-:Y:S01]  /*16480*/  STL [R1+0x574], R9 ;  /* 0x0005740901007387 */ /* 0x0007e20000100800 */
[----:B------:R-:W-:Y:S01]  /*16490*/  @!P0 IMAD.MOV R12, RZ, RZ, -R12 ;  /* 0x000000ffff0c8224 */ /* 0x000fe200078e0a0c */
[----:B------:R-:W-:Y:S02]  /*164a0*/  ISETP.GE.AND P1, PT, R28, RZ, PT ;  /* 0x000000ff1c00720c */ /* 0x000fe40003f26270 */
[----:B------:R-:W4:Y:S01]  /*164b0*/  LDL.LU R29, [R1+0x41c] ;  /* 0x00041c00011d7983 */ /* 0x000f220000300800 */
[--C-:B------:R-:W-:Y:S01]  /*164c0*/  @!P6 IMAD.IADD R7, R7, 0x1, -R11.reuse ;  /* 0x000000010707e824 */ /* 0x100fe200078e0a0b */
[----:B------:R-:W-:Y:S02]  /*164d0*/  ISETP.GE.AND P6, PT, R24, RZ, PT ;  /* 0x000000ff1800720c */ /* 0x000fe40003fc6270 */
[----:B------:R0:W-:Y:S01]  /*164e0*/  STL [R1+0x56c], R8 ;  /* 0x00056c0801007387 */ /* 0x0001e20000100800 */
[----:B------:R-:W-:-:S03]  /*164f0*/  @!P4 IMAD.IADD R2, R2, 0x1, -R11 ;  /* 0x000000010202c824 */ /* 0x000fc600078e0a0b */
[----:B------:R-:W-:Y:S01]  /*16500*/  STL [R1+0x568], R5 ;  /* 0x0005680501007387 */ /* 0x000fe20000100800 */
[----:B------:R-:W-:-:S03]  /*16510*/  @!P5 IMAD.IADD R10, R10, 0x1, -R11 ;  /* 0x000000010a0ad824 */ /* 0x000fc600078e0a0b */
[----:B------:R-:W5:Y:S01]  /*16520*/  LDL.LU R28, [R1+0x424] ;  /* 0x00042400011c7983 */ /* 0x000f620000300800 */
[----:B------:R-:W-:-:S03]  /*16530*/  IABS R6, R23 ;  /* 0x0000001700067213 */ /* 0x000fc60000000000 */
[----:B------:R-:W5:Y:S01]  /*16540*/  LDL.LU R24, [R1+0x428] ;  /* 0x0004280001187983 */ /* 0x000f620000300800 */
[----:B------:R-:W-:Y:S02]  /*16550*/  ISETP.GE.AND P5, PT, R23, RZ, PT ;  /* 0x000000ff1700720c */ /* 0x000fe40003fa6270 */
[----:B---3--:R-:W-:Y:S02]  /*16560*/  IABS R9, R21 ;  /* 0x0000001500097213 */ /* 0x008fe40000000000 */
[----:B------:R-:W-:Y:S02]  /*16570*/  ISETP.GE.AND P4, PT, R21, RZ, PT ;  /* 0x000000ff1500720c */ /* 0x000fe40003f86270 */
[----:B------:R-:W3:Y:S04]  /*16580*/  LDL.LU R21, [R1+0x42c] ;  /* 0x00042c0001157983 */ /* 0x000ee80000300800 */
[----:B------:R1:W-:Y:S04]  /*16590*/  STL [R1+0x560], R12 ;  /* 0x0005600c01007387 */ /* 0x0003e80000100800 */
[----:B------:R-:W3:Y:S01]  /*165a0*/  LDL R23, [R1+0x420] ;  /* 0x0004200001177983 */ /* 0x000ee20000100800 */
[----:B------:R-:W-:-:S04]  /*165b0*/  IMAD.HI.U32 R4, R0, R6, RZ ;  /* 0x0000000600047227 */ /* 0x000fc800078e00ff */
[----:B------:R-:W-:-:S04]  /*165c0*/  IMAD.MOV R4, RZ, RZ, -R4 ;  /* 0x000000ffff047224 */ /* 0x000fc800078e0a04 */
[----:B------:R-:W-:-:S05]  /*165d0*/  IMAD R6, R11, R4, R6 ;  /* 0x000000040b067224 */ /* 0x000fca00078e0206 */
[----:B------:R-:W-:Y:S01]  /*165e0*/  ISETP.GT.U32.AND P3, PT, R11, R6, PT ;  /* 0x000000060b00720c */ /* 0x000fe20003f64070 */
[----:B0-----:R-:W-:-:S04]  /*165f0*/  IMAD.HI.U32 R8, R0, R9, RZ ;  /* 0x0000000900087227 */ /* 0x001fc800078e00ff */
[----:B-1----:R-:W-:Y:S02]  /*16600*/  IMAD.MOV.U32 R12, RZ, RZ, R7 ;  /* 0x000000ffff0c7224 */ /* 0x002fe400078e0007 */
[----:B------:R-:W-:-:S06]  /*16610*/  IMAD.MOV R8, RZ, RZ, -R8 ;  /* 0x000000ffff087224 */ /* 0x000fcc00078e0a08 */
[----:B------:R-:W-:Y:S01]  /*16620*/  @!P3 IMAD.IADD R6, R6, 0x1, -R11 ;  /* 0x000000010606b824 */ /* 0x000fe200078e0a0b */
[----:B------:R-:W-:Y:S01]  /*16630*/  ISETP.GT.U32.AND P3, PT, R11, R2, PT ;  /* 0x000000020b00720c */ /* 0x000fe20003f64070 */
[----:B------:R-:W-:-:S03]  /*16640*/  @!P2 IMAD.MOV R12, RZ, RZ, -R12 ;  /* 0x000000ffff0ca224 */ /* 0x000fc600078e0a0c */
[C---:B------:R-:W-:Y:S01]  /*16650*/  ISETP.GT.U32.AND P0, PT, R11.reuse, R6, PT ;  /* 0x000000060b00720c */ /* 0x040fe20003f04070 */
[----:B------:R-:W-:Y:S01]  /*16660*/  IMAD R9, R11, R8, R9 ;  /* 0x000000080b097224 */ /* 0x000fe200078e0209 */
[----:B------:R-:W-:Y:S01]  /*16670*/  STL [R1+0x558], R12 ;  /* 0x0005580c01007387 */ /* 0x000fe20000100800 */
[----:B------:R-:W-:-:S03]  /*16680*/  @!P1 IMAD.MOV R10, RZ, RZ, -R10 ;  /* 0x000000ffff0a9224 */ /* 0x000fc600078e0a0a */
[----:B------:R-:W-:-:S03]  /*16690*/  ISETP.GT.U32.AND P2, PT, R11, R9, PT ;  /* 0x000000090b00720c */ /* 0x000fc60003f44070 */
[--C-:B------:R-:W-:Y:S01]  /*166a0*/  @!P3 IMAD.IADD R2, R2, 0x1, -R11.reuse ;  /* 0x000000010202b824 */ /* 0x100fe200078e0a0b */
[----:B--2---:R-:W-:Y:S02]  /*166b0*/  IABS R5, R22 ;  /* 0x0000001600057213 */ /* 0x004fe40000000000 */
[----:B------:R-:W-:Y:S02]  /*166c0*/  ISETP.GE.AND P1, PT, R22, RZ, PT ;  /* 0x000000ff1600720c */ /* 0x000fe40003f26270 */
[----:B------:R-:W2:Y:S01]  /*166d0*/  LDL R22, [R1+0x430] ;  /* 0x0004300001167983 */ /* 0x000ea20000100800 */
[----:B------:R-:W-:-:S03]  /*166e0*/  @!P0 IMAD.IADD R6, R6, 0x1, -R11 ;  /* 0x0000000106068824 */ /* 0x000fc600078e0a0b */
[----:B------:R0:W-:Y:S01]  /*166f0*/  STL [R1+0x554], R10 ;  /* 0x0005540a01007387 */ /* 0x0001e20000100800 */
[----:B------:R-:W-:Y:S02]  /*16700*/  IMAD.MOV.U32 R14, RZ, RZ, R6 ;  /* 0x000000ffff0e7224 */ /* 0x000fe400078e0006 */
[----:B0-----:R-:W-:Y:S01]  /*16710*/  IMAD.MOV.U32 R10, RZ, RZ, R2 ;  /* 0x000000ffff0a7224 */ /* 0x001fe200078e0002 */
[----:B----4-:R-:W-:-:S03]  /*16720*/  IABS R4, R29 ;  /* 0x0000001d00047213 */ /* 0x010fc60000000000 */
[----:B------:R-:W-:Y:S01]  /*16730*/  @!P6 IMAD.MOV R10, RZ, RZ, -R10 ;  /* 0x000000ffff0ae224 */ /* 0x000fe200078e0a0a */
[----:B------:R-:W-:Y:S01]  /*16740*/  ISETP.GE.AND P3, PT, R29, RZ, PT ;  /* 0x000000ff1d00720c */ /* 0x000fe20003f66270 */
[----:B------:R-:W-:Y:S01]  /*16750*/  @!P5 IMAD.MOV R14, RZ, RZ, -R14 ;  /* 0x000000ffff0ed224 */ /* 0x000fe200078e0a0e */
[----:B------:R-:W4:Y:S01]  /*16760*/  LDL.LU R29, [R1+0x434] ;  /* 0x00043400011d7983 */ /* 0x000f220000300800 */
[----:B------:R-:W-:Y:S01]  /*16770*/  @!P2 IMAD.IADD R9, R9, 0x1, -R11 ;  /* 0x000000010909a824 */ /* 0x000fe200078e0a0b */
[----:B-----5:R-:W-:Y:S02]  /*16780*/  ISETP.GE.AND P0, PT, R28, RZ, PT ;  /* 0x000000ff1c00720c */ /* 0x020fe40003f06270 */
[----:B------:R0:W-:Y:S01]  /*16790*/  STL [R1+0x550], R10 ;  /* 0x0005500a01007387 */ /* 0x0001e20000100800 */
[----:B------:R-:W-:Y:S02]  /*167a0*/  IABS R2, R28 ;  /* 0x0000001c00027213 */ /* 0x000fe40000000000 */
[----:B------:R-:W-:Y:S01]  /*167b0*/  ISETP.GE.AND P2, PT, R24, RZ, PT ;  /* 0x000000ff1800720c */ /* 0x000fe20003f46270 */
[----:B------:R-:W5:Y:S01]  /*167c0*/  LDL.LU R28, [R1+0x438] ;  /* 0x00043800011c7983 */ /* 0x000f620000300800 */
[----:B------:R-:W-:-:S03]  /*167d0*/  IABS R13, R24 ;  /* 0x00000018000d7213 */ /* 0x000fc60000000000 */
[----:B------:R-:W5:Y:S01]  /*167e0*/  LDL.LU R24, [R1+0x43c] ;  /* 0x00043c0001187983 */ /* 0x000f620000300800 */
[----:B------:R-:W-:-:S04]  /*167f0*/  IMAD.HI.U32 R8, R0, R5, RZ ;  /* 0x0000000500087227 */ /* 0x000fc800078e00ff */
[----:B------:R-:W-:-:S04]  /*16800*/  IMAD.MOV R8, RZ, RZ, -R8 ;  /* 0x000000ffff087224 */ /* 0x000fc800078e0a08 */
[----:B------:R-:W-:Y:S01]  /*16810*/  IMAD R5, R11, R8, R5 ;  /* 0x000000080b057224 */ /* 0x000fe200078e0205 */
[----:B---3--:R-:W-:Y:S04]  /*16820*/  STL [R1+0x37f4], R21 ;  /* 0x0037f41501007387 */ /* 0x008fe80000100800 */
[----:B------:R1:W-:Y:S01]  /*16830*/  STL [R1+0x54c], R14 ;  /* 0x00054c0e01007387 */ /* 0x0003e20000100800 */
[----:B0-----:R-:W-:-:S05]  /*16840*/  IABS R10, R23 ;  /* 0x00000017000a7213 */ /* 0x001fca0000000000 */
[----:B-1----:R-:W-:-:S04]  /*16850*/  IMAD.HI.U32 R14, R0, R10, RZ ;  /* 0x0000000a000e7227 */ /* 0x002fc800078e00ff */
[----:B------:R-:W-:-:S04]  /*16860*/  IMAD.MOV R14, RZ, RZ, -R14 ;  /* 0x000000ffff0e7224 */ /* 0x000fc800078e0a0e */
[----:B------:R-:W-:Y:S01]  /*16870*/  IMAD R10, R11, R14, R10 ;  /* 0x0000000e0b0a7224 */ /* 0x000fe200078e020a */
[----:B------:R-:W-:-:S04]  /*16880*/  IABS R8, R21 ;  /* 0x0000001500087213 */ /* 0x000fc80000000000 */
[----:B------:R0:W-:Y:S04]  /*16890*/  STL [R1+0x37f8], R10 ;  /* 0x0037f80a01007387 */ /* 0x0001e80000100800 */
[----:B------:R-:W3:Y:S01]  /*168a0*/  LDL.LU R21, [R1+0x420] ;  /* 0x0004200001157983 */ /* 0x000ee20000300800 */
[----:B------:R-:W-:Y:S01]  /*168b0*/  ISETP.GT.U32.AND P6, PT, R11, R9, PT ;  /* 0x000000090b00720c */ /* 0x000fe20003fc4070 */
[----:B------:R-:W-:-:S04]  /*168c0*/  IMAD.HI.U32 R7, R0, R4, RZ ;  /* 0x0000000400077227 */ /* 0x000fc800078e00ff */
[----:B------:R-:W-:Y:S01]  /*168d0*/  IMAD.MOV R7, RZ, RZ, -R7 ;  /* 0x000000ffff077224 */ /* 0x000fe200078e0a07 */
[----:B------:R-:W-:-:S03]  /*168e0*/  ISETP.GT.U32.AND P5, PT, R11, R5, PT ;  /* 0x000000050b00720c */ /* 0x000fc60003fa4070 */
[----:B------:R-:W-:-:S04]  /*168f0*/  IMAD R4, R11, R7, R4 ;  /* 0x000000070b047224 */ /* 0x000fc800078e0204 */
[----:B------:R-:W-:Y:S01]  /*16900*/  @!P6 IMAD.IADD R9, R9, 0x1, -R11 ;  /* 0x000000010909e824 */ /* 0x000fe200078e0a0b */
[----:B------:R-:W-:-:S05]  /*16910*/  ISETP.GT.U32.AND P6, PT, R11, R4, PT ;  /* 0x000000040b00720c */ /* 0x000fca0003fc4070 */
[----:B------:R-:W-:-:S08]  /*16920*/  @!P5 IMAD.IADD R5, R5, 0x1, -R11 ;  /* 0x000000010505d824 */ /* 0x000fd000078e0a0b */
        /* <DEDUP_REMOVED lines=8> */
[----:B--2---:R-:W-:Y:S01]  /*169b0*/  IABS R6, R22 ;  /* 0x0000001600067213 */ /* 0x004fe20000000000 */
[----:B------:R-:W2:Y:S04]  /*169c0*/  LDL.LU R23, [R1+0x440] ;  /* 0x0004400001177983 */ /* 0x000ea80000300800 */
[----:B------:R-:W2:Y:S04]  /*169d0*/  LDL.LU R22, [R1+0x444] ;  /* 0x0004440001167983 */ /* 0x000ea80000300800 */
[----:B------:R0:W-:Y:S01]  /*169e0*/  STL [R1+0x538], R10 ;  /* 0x0005380a01007387 */ /* 0x0001e20000100800 */
[----:B------:R-:W-:-:S03]  /*169f0*/  IMAD.HI.U32 R7, R0, R13, RZ ;  /* 0x0000000d00077227 */ /* 0x000fc600078e00ff */
[----:B0-----:R-:W5:Y:S01]  /*16a00*/  LDL.LU R10, [R1+0x37f8] ;  /* 0x0037f800010a7983 */ /* 0x001f620000300800 */
[----:B------:R-:W-:-:S04]  /*16a10*/  IMAD.MOV R7, RZ, RZ, -R7 ;  /* 0x000000ffff077224 */ /* 0x000fc800078e0a07 */
[----:B------:R-:W-:-:S05]  /*16a20*/  IMAD R13, R11, R7, R13 ;  /* 0x000000070b0d7224 */ /* 0x000fca00078e020d */
[----:B------:R-:W-:-:S13]  /*16a30*/  ISETP.GT.U32.AND P6, PT, R11, R13, PT ;  /* 0x0000000d0b00720c */ /* 0x000fda0003fc4070 */
[----:B------:R-:W-:Y:S01]  /*16a40*/  @!P6 IMAD.IADD R13, R13, 0x1, -R11 ;  /* 0x000000010d0de824 */ /* 0x000fe200078e0a0b */
[----:B---3--:R-:W-:Y:S02]  /*16a50*/  ISETP.GE.AND P6, PT, R21, RZ, PT ;  /* 0x000000ff1500720c */ /* 0x008fe40003fc6270 */
[----:B------:R-:W3:Y:S01]  /*16a60*/  LDL.LU R21, [R1+0x37f4] ;  /* 0x0037f40001157983 */ /* 0x000ee20000300800 */
[----:B------:R-:W-:-:S04]  /*16a70*/  IMAD.HI.U32 R12, R0, R2, RZ ;  /* 0x00000002000c7227 */ /* 0x000fc800078e00ff */
[----:B------:R-:W-:-:S04]  /*16a80*/  IMAD.MOV R12, RZ, RZ, -R12 ;  /* 0x000000ffff0c7224 */ /* 0x000fc800078e0a0c */
[C---:B------:R-:W-:Y:S02]  /*16a90*/  IMAD R2, R11.reuse, R12, R2 ;  /* 0x0000000c0b027224 */ /* 0x040fe400078e0202 */
[----:B------:R-:W-:Y:S01]  /*16aa0*/  IMAD.HI.U32 R12, R0, R8, RZ ;  /* 0x00000008000c7227 */ /* 0x000fe200078e00ff */
[C---:B------:R-:W-:Y:S02]  /*16ab0*/  ISETP.GT.U32.AND P4, PT, R11.reuse, R4, PT ;  /* 0x000000040b00720c */ /* 0x040fe40003f84070 */
[----:B------:R-:W-:Y:S01]  /*16ac0*/  ISETP.GT.U32.AND P5, PT, R11, R2, PT ;  /* 0x000000020b00720c */ /* 0x000fe20003fa4070 */
[----:B------:R-:W-:-:S04]  /*16ad0*/  IMAD.MOV R12, RZ, RZ, -R12 ;  /* 0x000000ffff0c7224 */ /* 0x000fc800078e0a0c */
[----:B------:R-:W-:Y:S01]  /*16ae0*/  IMAD R8, R11, R12, R8 ;  /* 0x0000000c0b087224 */ /* 0x000fe200078e0208 */
[----:B----4-:R-:W-:-:S05]  /*16af0*/  IABS R12, R29 ;  /* 0x0000001d000c7213 */ /* 0x010fca0000000000 */
[----:B------:R-:W-:-:S04]  /*16b00*/  IMAD.HI.U32 R15, R0, R12, RZ ;  /* 0x0000000c000f7227 */ /* 0x000fc800078e00ff */
[--C-:B------:R-:W-:Y:S02]  /*16b10*/  @!P5 IMAD.IADD R2, R2, 0x1, -R11.reuse ;  /* 0x000000010202d824 */ /* 0x100fe400078e0a0b */
[----:B------:R-:W-:Y:S01]  /*16b20*/  @!P4 IMAD.IADD R4, R4, 0x1, -R11 ;  /* 0x000000010404c824 */ /* 0x000fe200078e0a0b */
[C---:B------:R-:W-:Y:S01]  /*16b30*/  ISETP.GT.U32.AND P4, PT, R11.reuse, R8, PT ;  /* 0x000000080b00720c */ /* 0x040fe20003f84070 */
[----:B------:R-:W-:Y:S01]  /*16b40*/  IMAD.MOV R15, RZ, RZ, -R15 ;  /* 0x000000ffff0f7224 */ /* 0x000fe200078e0a0f */
[----:B------:R-:W-:-:S03]  /*16b50*/  ISETP.GT.U32.AND P5, PT, R11, R2, PT ;  /* 0x000000020b00720c */ /* 0x000fc60003fa4070 */
[----:B------:R-:W-:Y:S02]  /*16b60*/  IMAD R12, R11, R15, R12 ;  /* 0x0000000f0b0c7224 */ /* 0x000fe400078e020c */
[----:B------:R-:W4:Y:S01]  /*16b70*/  LDL.LU R15, [R1+0x430] ;  /* 0x00043000010f7983 */ /* 0x000f220000300800 */
[----:B------:R-:W-:-:S05]  /*16b80*/  @!P3 IMAD.MOV R4, RZ, RZ, -R4 ;  /* 0x000000ffff04b224 */ /* 0x000fca00078e0a04 */
[--C-:B------:R-:W-:Y:S02]  /*16b90*/  @!P4 IMAD.IADD R8, R8, 0x1, -R11.reuse ;  /* 0x000000010808c824 */ /* 0x100fe400078e0a0b */
[----:B------:R-:W-:Y:S01]  /*16ba0*/  @!P5 IMAD.IADD R2, R2, 0x1, -R11 ;  /* 0x000000010202d824 */ /* 0x000fe200078e0a0b */
[----:B-----5:R-:W-:Y:S01]  /*16bb0*/  ISETP.GT.U32.AND P1, PT, R11, R10, PT ;  /* 0x0000000a0b00720c */ /* 0x020fe20003f24070 */
[----:B------:R0:W-:-:S12]  /*16bc0*/  STL [R1+0x534], R4 ;  /* 0x0005340401007387 */ /* 0x0001d80000100800 */
[----:B------:R-:W-:-:S05]  /*16bd0*/  @!P1 IMAD.IADD R10, R10, 0x1, -R11 ;  /* 0x000000010a0a9824 */ /* 0x000fca00078e0a0b */
[----:B------:R-:W-:Y:S01]  /*16be0*/  ISETP.GT.U32.AND P4, PT, R11, R10, PT ;  /* 0x0000000a0b00720c */ /* 0x000fe20003f84070 */
[----:B0-----:R-:W-:-:S04]  /*16bf0*/  IMAD.MOV.U32 R4, RZ, RZ, R2 ;  /* 0x000000ffff047224 */ /* 0x001fc800078e0002 */
[----:B------:R-:W-:-:S05]  /*16c00*/  @!P0 IMAD.MOV R4, RZ, RZ, -R4 ;  /* 0x000000ffff048224 */ /* 0x000fca00078e0a04 */
[----:B------:R-:W-:Y:S03]  /*16c10*/  STL [R1+0x52c], R4 ;  /* 0x00052c0401007387 */ /* 0x000fe60000100800 */
[----:B------:R-:W-:Y:S01]  /*16c20*/  @!P4 IMAD.IADD R10, R10, 0x1, -R11 ;  /* 0x000000010a0ac824 */ /* 0x000fe200078e0a0b */
[----:B---3--:R-:W-:Y:S02]  /*16c30*/  ISETP.GE.AND P4, PT, R21, RZ, PT ;  /* 0x000000ff1500720c */ /* 0x008fe40003f86270 */
[----:B------:R-:W3:Y:S01]  /*16c40*/  LDL.LU R21, [R1+0x448] ;  /* 0x0004480001157983 */ /* 0x000ee20000300800 */
        /* <DEDUP_REMOVED lines=19> */
[----:B--2---:R-:W-:Y:S01]  /*16d80*/  IABS R2, R23 ;  /* 0x0000001700027213 */ /* 0x004fe20000000000 */
        /* <DEDUP_REMOVED lines=12> */
[----:B------:R-:W2:Y:S01]  /*16e50*/  LDL.LU R15, [R1+0x44c] ;  /* 0x00044c00010f7983 */ /* 0x000ea20000300800 */
        /* <DEDUP_REMOVED lines=48> */
[----:B--2---:R-:W-:Y:S01]  /*17160*/  IABS R6, R15 ;  /* 0x0000000f00067213 */ /* 0x004fe20000000000 */
[----:B------:R-:W-:Y:S02]  /*17170*/  IMAD.MOV.U32 R14, RZ, RZ, R5 ;  /* 0x000000ffff0e7224 */ /* 0x000fe400078e0005 */
[----:B------:R-:W-:Y:S02]  /*17180*/  @!P5 IMAD.MOV R9, RZ, RZ, -R9 ;  /* 0x000000ffff09d224 */ /* 0x000fe400078e0a09 */
[----:B------:R-:W-:-:S04]  /*17190*/  IMAD.HI.U32 R8, R0, R6, RZ ;  /* 0x0000000600087227 */ /* 0x000fc800078e00ff */
[----:B------:R-:W-:Y:S02]  /*171a0*/  IMAD.MOV R8, RZ, RZ, -R8 ;  /* 0x000000ffff087224 */ /* 0x000fe400078e0a08 */
[----:B------:R-:W-:Y:S01]  /*171b0*/  @!P6 IMAD.MOV R14, RZ, RZ, -R14 ;  /* 0x000000ffff0ee224 */ /* 0x000fe200078e0a0e */
[----:B----4-:R-:W-:Y:S02]  /*171c0*/  IABS R4, R29 ;  /* 0x0000001d00047213 */ /* 0x010fe40000000000 */
[----:B------:R-:W-:Y:S02]  /*171d0*/  ISETP.GE.AND P2, PT, R29, RZ, PT ;  /* 0x000000ff1d00720c */ /* 0x000fe40003f46270 */
[----:B------:R-:W2:Y:S04]  /*171e0*/  LDL.LU R29, [R1+0x46c] ;  /* 0x00046c00011d7983 */ /* 0x000ea80000300800 */
[----:B------:R0:W-:Y:S01]  /*171f0*/  STL [R1+0x4f8], R9 ;  /* 0x0004f80901007387 */ /* 0x0001e20000100800 */
[----:B-----5:R-:W-:-:S02]  /*17200*/  ISETP.GE.AND P0, PT, R28, RZ, PT ;  /* 0x000000ff1c00720c */ /* 0x020fc40003f06270 */
[----:B------:R-:W-:Y:S02]  /*17210*/  IABS R2, R28 ;  /* 0x0000001c00027213 */ /* 0x000fe40000000000 */
[----:B------:R-:W4:Y:S01]  /*17220*/  LDL.LU R28, [R1+0x470] ;  /* 0x00047000011c7983 */ /* 0x000f220000300800 */
[----:B------:R-:W-:Y:S01]  /*17230*/  IMAD R6, R11, R8, R6 ;  /* 0x000000080b067224 */ /* 0x000fe200078e0206 */
[----:B0-----:R-:W-:Y:S02]  /*17240*/  IABS R9, R23 ;  /* 0x0000001700097213 */ /* 0x001fe40000000000 */
        /* <DEDUP_REMOVED lines=103> */
[C---:B------:R-:W-:Y:S01]  /*178c0*/  IMAD R2, R11.reuse, R14, R2 ;  /* 0x0000000e0b027224 */ /* 0x040fe200078e0202 */
[----:B------:R-:W3:Y:S01]  /*178d0*/  LDL.LU R22, [R1+0x480] ;  /* 0x0004800001167983 */ /* 0x000ee20000300800 */
        /* <DEDUP_REMOVED lines=40> */
[C---:B------:R-:W-:Y:S01]  /*17b60*/  IMAD R9, R11.reuse, R8, R9 ;  /* 0x000000080b097224 */ /* 0x040fe200078e0209 */
[----:B------:R-:W-:Y:S01]  /*17b70*/  STL [R1+0x4a8], R12 ;  /* 0x0004a80c01007387 */ /* 0x000fe20000100800 */
[----:B------:R-:W-:Y:S01]  /*17b80*/  @!P2 IMAD.MOV R10, RZ, RZ, -R10 ;  /* 0x000000ffff0aa224 */ /* 0x000fe200078e0a0a */
[----:B---3--:R-:W-:Y:S02]  /*17b90*/  IABS R5, R22 ;  /* 0x0000001600057213 */ /* 0x008fe40000000000 */
[----:B------:R-:W-:Y:S02]  /*17ba0*/  ISETP.GE.AND P2, PT, R22, RZ, PT ;  /* 0x000000ff1600720c */ /* 0x000fe40003f46270 */
[----:B------:R-:W3:Y:S01]  /*17bb0*/  LDL R22, [R1+0x7b4] ;  /* 0x0007b40001167983 */ /* 0x000ee20000100800 */
[----:B------:R-:W-:Y:S01]  /*17bc0*/  @!P1 IMAD.IADD R2, R2, 0x1, -R11 ;  /* 0x0000000102029824 */ /* 0x000fe200078e0a0b */
[----:B------:R-:W-:-:S02]  /*17bd0*/  ISETP.GT.U32.AND P3, PT, R11, R9, PT ;  /* 0x000000090b00720c */ /* 0x000fc40003f64070 */
[----:B------:R0:W-:Y:S01]  /*17be0*/  STL [R1+0x4a4], R10 ;  /* 0x0004a40a01007387 */ /* 0x0001e20000100800 */
[----:B------:R-:W-:-:S04]  /*17bf0*/  @!P0 IMAD.IADD R6, R6, 0x1, -R11 ;  /* 0x0000000106068824 */ /* 0x000fc800078e0a0b */
        /* <DEDUP_REMOVED lines=242> */
[----:B------:R-:W2:Y:S03]  /*18b20*/  LDL.LU R15, [R1+0x848] ;  /* 0x00084800010f7983 */ /* 0x000ea60000300800 */
        /* <DEDUP_REMOVED lines=11> */
[----:B---3--:R-:W-:Y:S02]  /*18be0*/  ISETP.GE.AND P4, PT, R21, RZ, PT ;  /* 0x000000ff1500720c */ /* 0x008fe40003f86270 */
[----:B------:R-:W3:Y:S02]  /*18bf0*/  LDL.LU R21, [R1+0x874] ;  /* 0x0008740001157983 */ /* 0x000ee40000300800 */
        /* <DEDUP_REMOVED lines=73> */
[----:B--2---:R-:W-:Y:S02]  /*19090*/  IABS R5, R22 ;  /* 0x0000001600057213 */ /* 0x004fe40000000000 */
[----:B------:R-:W-:Y:S02]  /*190a0*/  ISETP.GE.AND P3, PT, R22, RZ, PT ;  /* 0x000000ff1600720c */ /* 0x000fe40003f66270 */
[----:B------:R-:W2:Y:S01]  /*190b0*/  LDL R22, [R1+0x8d0] ;  /* 0x0008d00001167983 */ /* 0x000ea20000100800 */
        /* <DEDUP_REMOVED lines=1405> */
[C---:B------:R-:W-:Y:S01]  /*1e890*/  IMAD R2, R11.reuse, R12, R2 ;  /* 0x0000000c0b027224 */ /* 0x040fe200078e0202 */
[----:B------:R-:W-:Y:S01]  /*1e8a0*/  ISETP.GT.U32.AND P4, PT, R11, R4, PT ;  /* 0x000000040b00720c */ /* 0x000fe20003f84070 */
[----:B------:R-:W-:-:S03]  /*1e8b0*/  IMAD.HI.U32 R12, R0, R8, RZ ;  /* 0x00000008000c7227 */ /* 0x000fc600078e00ff */
[----:B------:R-:W-:Y:S01]  /*1e8c0*/  ISETP.GT.U32.AND P5, PT, R11, R2, PT ;  /* 0x000000020b00720c */ /* 0x000fe20003fa4070 */
[----:B------:R-:W-:-:S04]  /*1e8d0*/  IMAD.MOV R12, RZ, RZ, -R12 ;  /* 0x000000ffff0c7224 */ /* 0x000fc800078e0a0c */
[----:B------:R-:W-:Y:S01]  /*1e8e0*/  IMAD R8, R11, R12, R8 ;  /* 0x0000000c0b087224 */ /* 0x000fe200078e0208 */
[----:B----4-:R-:W-:-:S03]  /*1e8f0*/  IABS R12, R29 ;  /* 0x0000001d000c7213 */ /* 0x010fc60000000000 */
[----:B------:R-:W-:Y:S01]  /*1e900*/  @!P4 IMAD.IADD R4, R4, 0x1, -R11 ;  /* 0x000000010404c824 */ /* 0x000fe200078e0a0b */
[----:B------:R-:W-:Y:S01]  /*1e910*/  ISETP.GT.U32.AND P4, PT, R11, R8, PT ;  /* 0x000000080b00720c */ /* 0x000fe20003f84070 */
[----:B------:R-:W-:-:S04]  /*1e920*/  IMAD.HI.U32 R15, R0, R12, RZ ;  /* 0x0000000c000f7227 */ /* 0x000fc800078e00ff */
[----:B------:R-:W-:Y:S02]  /*1e930*/  @!P5 IMAD.IADD R2, R2, 0x1, -R11 ;  /* 0x000000010202d824 */ /* 0x000fe400078e0a0b */
[----:B------:R-:W-:-:S03]  /*1e940*/  IMAD.MOV R15, RZ, RZ, -R15 ;  /* 0x000000ffff0f7224 */ /* 0x000fc600078e0a0f */
[C---:B------:R-:W-:Y:S01]  /*1e950*/  ISETP.GT.U32.AND P5, PT, R11.reuse, R2, PT ;  /* 0x000000020b00720c */ /* 0x040fe20003fa4070 */
[----:B------:R-:W-:Y:S02]  /*1e960*/  IMAD R12, R11, R15, R12 ;  /* 0x0000000f0b0c7224 */ /* 0x000fe400078e020c */
[----:B------:R-:W4:Y:S01]  /*1e970*/  LDL.LU R15, [R1+0xb44] ;  /* 0x000b4400010f7983 */ /* 0x000f220000300800 */
[----:B------:R-:W-:Y:S02]  /*1e980*/  @!P4 IMAD.IADD R8, R8, 0x1, -R11 ;  /* 0x000000010808c824 */ /* 0x000fe400078e0a0b */
[----:B------:R-:W-:-:S07]  /*1e990*/  @!P3 IMAD.MOV R4, RZ, RZ, -R4 ;  /* 0x000000ffff04b224 */ /* 0x000fce00078e0a04 */
        /* <DEDUP_REMOVED lines=22> */
[----:B------:R-:W-:Y:S02]  /*1eb00*/  IMAD.MOV R14, RZ, RZ, -R14 ;  /* 0x000000ffff0e7224 */ /* 0x000fe400078e0a0e */
[----:B------:R-:W-:Y:S01]  /*1eb10*/  IMAD.MOV R5, RZ, RZ, -R5 ;  /* 0x000000ffff057224 */ /* 0x000fe200078e0a05 */
[C---:B------:R-:W-:Y:S01]  /*1eb20*/  ISETP.GT.U32.AND P0, PT, R11.reuse, R12, PT ;  /* 0x0000000c0b00720c */ /* 0x040fe20003f04070 */
[C---:B------:R-:W-:Y:S02]  /*1eb30*/  IMAD R7, R11.reuse, R14, R7 ;  /* 0x0000000e0b077224 */ /* 0x040fe400078e0207 */
[C---:B------:R-:W-:Y:S01]  /*1eb40*/  IMAD R9, R11.reuse, R5, R9 ;  /* 0x000000050b097224 */ /* 0x040fe200078e0209 */
[----:B------:R-:W-:Y:S01]  /*1eb50*/  ISETP.GT.U32.AND P3, PT, R11, R6, PT ;  /* 0x000000060b00720c */ /* 0x000fe20003f64070 */
[----:B------:R-:W-:Y:S01]  /*1eb60*/  @!P1 IMAD.IADD R13, R13, 0x1, -R11 ;  /* 0x000000010d0d9824 */ /* 0x000fe200078e0a0b */
[----:B------:R-:W-:-:S02]  /*1eb70*/  ISETP.GT.U32.AND P1, PT, R11, R7, PT ;  /* 0x000000070b00720c */ /* 0x000fc40003f24070 */
[----:B--2---:R-:W-:Y:S01]  /*1eb80*/  IABS R2, R23 ;  /* 0x0000001700027213 */ /* 0x004fe20000000000 */
[----:B------:R-:W-:Y:S01]  /*1eb90*/  @!P5 IMAD.IADD R8, R8, 0x1, -R11 ;  /* 0x000000010808d824 */ /* 0x000fe200078e0a0b */
[----:B------:R-:W-:-:S03]  /*1eba0*/  ISETP.GT.U32.AND P5, PT, R11, R9, PT ;  /* 0x000000090b00720c */ /* 0x000fc60003fa4070 */
[----:B------:R-:W-:-:S04]  /*1ebb0*/  IMAD.HI.U32 R14, R0, R2, RZ ;  /* 0x00000002000e7227 */ /* 0x000fc800078e00ff */
[--C-:B------:R-:W-:Y:S02]  /*1ebc0*/  @!P0 IMAD.IADD R12, R12, 0x1, -R11.reuse ;  /* 0x000000010c0c8824 */ /* 0x100fe400078e0a0b */
[----:B------:R-:W-:Y:S02]  /*1ebd0*/  IMAD.MOV R14, RZ, RZ, -R14 ;  /* 0x000000ffff0e7224 */ /* 0x000fe400078e0a0e */
[----:B------:R-:W-:Y:S01]  /*1ebe0*/  @!P3 IMAD.IADD R6, R6, 0x1, -R11 ;  /* 0x000000010606b824 */ /* 0x000fe200078e0a0b */
[----:B----4-:R-:W-:Y:S01]  /*1ebf0*/  ISETP.GE.AND P3, PT, R15, RZ, PT ;  /* 0x000000ff0f00720c */ /* 0x010fe20003f66270 */
[----:B------:R-:W-:Y:S01]  /*1ec00*/  @!P2 IMAD.MOV R13, RZ, RZ, -R13 ;  /* 0x000000ffff0da224 */ /* 0x000fe200078e0a0d */
[----:B------:R-:W-:Y:S01]  /*1ec10*/  ISETP.GT.U32.AND P2, PT, R11, R12, PT ;  /* 0x0000000c0b00720c */ /* 0x000fe20003f44070 */
[--C-:B------:R-:W-:Y:S02]  /*1ec20*/  @!P1 IMAD.IADD R7, R7, 0x1, -R11.reuse ;  /* 0x0000000107079824 */ /* 0x100fe400078e0a0b */
[----:B------:R-:W-:Y:S01]  /*1ec30*/  @!P5 IMAD.IADD R9, R9, 0x1, -R11 ;  /* 0x000000010909d824 */ /* 0x000fe200078e0a0b */
[----:B------:R-:W-:Y:S01]  /*1ec40*/  ISETP.GE.AND P0, PT, R29, RZ, PT ;  /* 0x000000ff1d00720c */ /* 0x000fe20003f06270 */
[C---:B------:R-:W-:Y:S01]  /*1ec50*/  IMAD R2, R11.reuse, R14, R2 ;  /* 0x0000000e0b027224 */ /* 0x040fe200078e0202 */
[C---:B------:R-:W-:Y:S01]  /*1ec60*/  ISETP.GT.U32.AND P5, PT, R11.reuse, R7, PT ;  /* 0x000000070b00720c */ /* 0x040fe20003fa4070 */
[----:B------:R-:W-:Y:S01]  /*1ec70*/  @!P4 IMAD.MOV R8, RZ, RZ, -R8 ;  /* 0x000000ffff08c224 */ /* 0x000fe200078e0a08 */
[----:B------:R-:W2:Y:S01]  /*1ec80*/  LDL.LU R15, [R1+0xb68] ;  /* 0x000b6800010f7983 */ /* 0x000ea20000300800 */
[----:B------:R-:W-:Y:S01]  /*1ec90*/  @!P6 IMAD.MOV R10, RZ, RZ, -R10 ;  /* 0x000000ffff0ae224 */ /* 0x000fe200078e0a0a */
[----:B------:R-:W-:-:S02]  /*1eca0*/  ISETP.GT.U32.AND P4, PT, R11, R2, PT ;  /* 0x000000020b00720c */ /* 0x000fc40003f84070 */
        /* <DEDUP_REMOVED lines=13> */
[----:B------:R-:W-:Y:S01]  /*1ed80*/  @!P6 IMAD.IADD R9, R9, 0x1, -R11 ;  /* 0x000000010909e824 */ /* 0x000fe200078e0a0b */
[----:B------:R-:W-:Y:S02]  /*1ed90*/  IABS R5, R22 ;  /* 0x0000001600057213 */ /* 0x000fe40000000000 */
[----:B------:R-:W5:Y:S01]  /*1eda0*/  LDL.LU R24, [R1+0xb94] ;  /* 0x000b940001187983 */ /* 0x000f620000300800 */
[----:B------:R-:W-:Y:S01]  /*1edb0*/  ISETP.GE.AND P6, PT, R22, RZ, PT ;  /* 0x000000ff1600720c */ /* 0x000fe20003fc6270 */
[----:B------:R-:W-:Y:S02]  /*1edc0*/  IMAD.MOV.U32 R22, RZ, RZ, R20 ;  /* 0x000000ffff167224 */ /* 0x000fe400078e0014 */
[----:B------:R-:W5:Y:S01]  /*1edd0*/  LDL.LU R23, [R1+0xb98] ;  /* 0x000b980001177983 */ /* 0x000f620000300800 */
[----:B------:R-:W-:Y:S02]  /*1ede0*/  ISETP.GE.AND P1, PT, R28, RZ, PT ;  /* 0x000000ff1c00720c */ /* 0x000fe40003f26270 */
[----:B---3--:R-:W-:-:S02]  /*1edf0*/  IABS R10, R21 ;  /* 0x00000015000a7213 */ /* 0x008fc40000000000 */
[----:B------:R-:W-:Y:S02]  /*1ee00*/  ISETP.GE.AND P4, PT, R21, RZ, PT ;  /* 0x000000ff1500720c */ /* 0x000fe40003f86270 */
[----:B------:R-:W3:Y:S04]  /*1ee10*/  LDL R21, [R1+0xb70] ;  /* 0x000b700001157983 */ /* 0x000ee80000100800 */
[----:B------:R1:W-:Y:S04]  /*1ee20*/  STL [R1+0x140], R12 ;  /* 0x0001400c01007387 */ /* 0x0003e80000100800 */
[----:B------:R-:W3:Y:S04]  /*1ee30*/  LDL.LU R20, [R1+0xb74] ;  /* 0x000b740001147983 */ /* 0x000ee80000300800 */
[----:B------:R-:W3:Y:S01]  /*1ee40*/  LDL.LU R28, [R1+0xb78] ;  /* 0x000b7800011c7983 */ /* 0x000ee20000300800 */
[----:B------:R-:W-:-:S04]  /*1ee50*/  IMAD.HI.U32 R4, R0, R5, RZ ;  /* 0x0000000500047227 */ /* 0x000fc800078e00ff */
[----:B------:R-:W-:-:S04]  /*1ee60*/  IMAD.MOV R4, RZ, RZ, -R4 ;  /* 0x000000ffff047224 */ /* 0x000fc800078e0a04 */
[----:B------:R-:W-:-:S05]  /*1ee70*/  IMAD R5, R11, R4, R5 ;  /* 0x000000040b057224 */ /* 0x000fca00078e0205 */
[----:B------:R-:W-:Y:S01]  /*1ee80*/  ISETP.GT.U32.AND P2, PT, R11, R5, PT ;  /* 0x000000050b00720c */ /* 0x000fe20003f44070 */
[----:B0-----:R-:W-:-:S04]  /*1ee90*/  IMAD.HI.U32 R8, R0, R10, RZ ;  /* 0x0000000a00087227 */ /* 0x001fc800078e00ff */
[----:B------:R-:W-:-:S08]  /*1eea0*/  IMAD.MOV R8, RZ, RZ, -R8 ;  /* 0x000000ffff087224 */ /* 0x000fd000078e0a08 */
[----:B------:R-:W-:Y:S01]  /*1eeb0*/  @!P2 IMAD.IADD R5, R5, 0x1, -R11 ;  /* 0x000000010505a824 */ /* 0x000fe200078e0a0b */
[C---:B------:R-:W-:Y:S01]  /*1eec0*/  ISETP.GT.U32.AND P2, PT, R11.reuse, R2, PT ;  /* 0x000000020b00720c */ /* 0x040fe20003f44070 */
[----:B-1----:R-:W-:Y:S02]  /*1eed0*/  IMAD.MOV.U32 R12, RZ, RZ, R7 ;  /* 0x000000ffff0c7224 */ /* 0x002fe400078e0007 */
[C---:B------:R-:W-:Y:S01]  /*1eee0*/  IMAD R10, R11.reuse, R8, R10 ;  /* 0x000000080b0a7224 */ /* 0x040fe200078e020a */
[C---:B------:R-:W-:Y:S01]  /*1eef0*/  ISETP.GT.U32.AND P0, PT, R11.reuse, R5, PT ;  /* 0x000000050b00720c */ /* 0x040fe20003f04070 */
[----:B------:R-:W-:Y:S02]  /*1ef00*/  @!P1 IMAD.MOV R12, RZ, RZ, -R12 ;  /* 0x000000ffff0c9224 */ /* 0x000fe400078e0a0c */
[----:B------:R-:W-:Y:S01]  /*1ef10*/  @!P3 IMAD.MOV R9, RZ, RZ, -R9 ;  /* 0x000000ffff09b224 */ /* 0x000fe200078e0a09 */
[----:B------:R-:W-:Y:S02]  /*1ef20*/  ISETP.GT.U32.AND P1, PT, R11, R10, PT ;  /* 0x0000000a0b00720c */ /* 0x000fe40003f24070 */
[----:B------:R-:W-:Y:S03]  /*1ef30*/  STL [R1+0x138], R12 ;  /* 0x0001380c01007387 */ /* 0x000fe60000100800 */
[--C-:B------:R-:W-:Y:S01]  /*1ef40*/  @!P2 IMAD.IADD R2, R2, 0x1, -R11.reuse ;  /* 0x000000010202a824 */ /* 0x100fe200078e0a0b */
[----:B------:R0:W-:Y:S03]  /*1ef50*/  STL [R1+0x134], R9 ;  /* 0x0001340901007387 */ /* 0x0001e60000100800 */
[----:B------:R-:W-:Y:S01]  /*1ef60*/  @!P0 IMAD.IADD R5, R5, 0x1, -R11 ;  /* 0x0000000105058824 */ /* 0x000fe200078e0a0b */
[----:B--2---:R-:W-:Y:S01]  /*1ef70*/  IABS R6, R15 ;  /* 0x0000000f00067213 */ /* 0x004fe20000000000 */
[----:B0-----:R-:W-:-:S04]  /*1ef80*/  IMAD.MOV.U32 R9, RZ, RZ, R2 ;  /* 0x000000ffff097224 */ /* 0x001fc800078e0002 */
[----:B------:R-:W-:Y:S02]  /*1ef90*/  @!P5 IMAD.MOV R9, RZ, RZ, -R9 ;  /* 0x000000ffff09d224 */ /* 0x000fe400078e0a09 */
[----:B------:R-:W-:-:S04]  /*1efa0*/  IMAD.HI.U32 R8, R0, R6, RZ ;  /* 0x0000000600087227 */ /* 0x000fc800078e00ff */
[----:B------:R-:W-:Y:S01]  /*1efb0*/  IMAD.MOV.U32 R14, RZ, RZ, R5 ;  /* 0x000000ffff0e7224 */ /* 0x000fe200078e0005 */
[----:B----4-:R-:W-:Y:S01]  /*1efc0*/  IABS R4, R29 ;  /* 0x0000001d00047213 */ /* 0x010fe20000000000 */
[----:B------:R-:W-:Y:S01]  /*1efd0*/  @!P1 IMAD.IADD R10, R10, 0x1, -R11 ;  /* 0x000000010a0a9824 */ /* 0x000fe200078e0a0b */
[----:B------:R-:W-:Y:S02]  /*1efe0*/  ISETP.GE.AND P2, PT, R29, RZ, PT ;  /* 0x000000ff1d00720c */ /* 0x000fe40003f46270 */
[----:B------:R-:W2:Y:S01]  /*1eff0*/  LDL.LU R29, [R1+0xb80] ;  /* 0x000b8000011d7983 */ /* 0x000ea20000300800 */
[----:B------:R-:W-:-:S03]  /*1f000*/  IMAD.MOV R8, RZ, RZ, -R8 ;  /* 0x000000ffff087224 */ /* 0x000fc600078e0a08 */
[----:B------:R3:W-:Y:S01]  /*1f010*/  STL [R1+0x12c], R9 ;  /* 0x00012c0901007387 */ /* 0x0007e20000100800 */
[----:B------:R-:W-:Y:S01]  /*1f020*/  @!P6 IMAD.MOV R14, RZ, RZ, -R14 ;  /* 0x000000ffff0ee224 */ /* 0x000fe200078e0a0e */
[----:B-----5:R-:W-:Y:S02]  /*1f030*/  ISETP.GE.AND P1, PT, R23, RZ, PT ;  /* 0x000000ff1700720c */ /* 0x020fe40003f26270 */
[----:B------:R-:W-:Y:S02]  /*1f040*/  IABS R13, R23 ;  /* 0x00000017000d7213 */ /* 0x000fe40000000000 */
[----:B------:R-:W4:Y:S01]  /*1f050*/  LDL.LU R23, [R1+0xb84] ;  /* 0x000b840001177983 */ /* 0x000f220000300800 */
[----:B------:R-:W-:Y:S01]  /*1f060*/  IMAD R6, R11, R8, R6 ;  /* 0x000000080b067224 */ /* 0x000fe200078e0206 */
[----:B---3--:R-:W-:Y:S02]  /*1f070*/  IABS R9, R21 ;  /* 0x0000001500097213 */ /* 0x008fe40000000000 */
[----:B------:R0:W-:Y:S04]  /*1f080*/  STL [R1+0x378c], R20 ;  /* 0x00378c1401007387 */ /* 0x0001e80000100800 */
[----:B------:R-:W-:Y:S01]  /*1f090*/  STL [R1+0x3790], R28 ;  /* 0x0037901c01007387 */ /* 0x000fe20000100800 */
[----:B------:R-:W-:-:S03]  /*1f0a0*/  IABS R8, R20 ;  /* 0x0000001400087213 */ /* 0x000fc60000000000 */
[----:B------:R-:W3:Y:S04]  /*1f0b0*/  LDL R21, [R1+0xb7c] ;  /* 0x000b7c0001157983 */ /* 0x000ee80000100800 */
[----:B------:R1:W-:Y:S04]  /*1f0c0*/  STL [R1+0x128], R14 ;  /* 0x0001280e01007387 */ /* 0x0003e80000100800 */
[----:B0-----:R-:W5:Y:S01]  /*1f0d0*/  LDL.LU R20, [R1+0xb70] ;  /* 0x000b700001147983 */ /* 0x001f620000300800 */
[----:B------:R-:W-:Y:S01]  /*1f0e0*/  ISETP.GT.U32.AND P5, PT, R11, R10, PT ;  /* 0x0000000a0b00720c */ /* 0x000fe20003fa4070 */
[----:B------:R-:W-:-:S04]  /*1f0f0*/  IMAD.HI.U32 R7, R0, R4, RZ ;  /* 0x0000000400077227 */ /* 0x000fc800078e00ff */
[----:B------:R-:W-:Y:S01]  /*1f100*/  IMAD.MOV R7, RZ, RZ, -R7 ;  /* 0x000000ffff077224 */ /* 0x000fe200078e0a07 */
[----:B------:R-:W-:-:S03]  /*1f110*/  ISETP.GT.U32.AND P6, PT, R11, R6, PT ;  /* 0x000000060b00720c */ /* 0x000fc60003fc4070 */
[----:B------:R-:W-:-:S04]  /*1f120*/  IMAD R4, R11, R7, R4 ;  /* 0x000000070b047224 */ /* 0x000fc800078e0204 */
[----:B------:R-:W-:Y:S01]  /*1f130*/  @!P5 IMAD.IADD R10, R10, 0x1, -R11 ;  /* 0x000000010a0ad824 */ /* 0x000fe200078e0a0b */
[----:B------:R-:W-:-:S05]  /*1f140*/  ISETP.GT.U32.AND P5, PT, R11, R4, PT ;  /* 0x000000040b00720c */ /* 0x000fca0003fa4070 */
[----:B------:R-:W-:Y:S01]  /*1f150*/  @!P6 IMAD.IADD R6, R6, 0x1, -R11 ;  /* 0x000000010606e824 */ /* 0x000fe200078e0a0b */
[----:B------:R-:W-:Y:S01]  /*1f160*/  IABS R2, R24 ;  /* 0x0000001800027213 */ /* 0x000fe20000000000 */
[----:B------:R-:W-:-:S06]  /*1f170*/  IMAD.HI.U32 R7, R0, R13, RZ ;  /* 0x0000000d00077227 */ /* 0x000fcc00078e00ff */
[----:B------:R-:W-:Y:S01]  /*1f180*/  @!P5 IMAD.IADD R4, R4, 0x1, -R11 ;  /* 0x000000010404d824 */ /* 0x000fe200078e0a0b */
[----:B------:R-:W-:Y:S01]  /*1f190*/  ISETP.GT.U32.AND P5, PT, R11, R6, PT ;  /* 0x000000060b00720c */ /* 0x000fe20003fa4070 */
[----:B------:R-:W-:Y:S02]  /*1f1a0*/  IMAD.MOV R7, RZ, RZ, -R7 ;  /* 0x000000ffff077224 */ /* 0x000fe400078e0a07 */
[----:B------:R-:W-:Y:S01]  /*1f1b0*/  IMAD.HI.U32 R12, R0, R2, RZ ;  /* 0x00000002000c7227 */ /* 0x000fe200078e00ff */
[----:B------:R-:W-:-:S03]  /*1f1c0*/  ISETP.GE.AND P3, PT, R15, RZ, PT ;  /* 0x000000ff0f00720c */ /* 0x000fc60003f66270 */
[----:B-1----:R-:W-:-:S04]  /*1f1d0*/  IMAD.HI.U32 R14, R0, R9, RZ ;  /* 0x00000009000e7227 */ /* 0x002fc800078e00ff */
[C---:B------:R-:W-:Y:S02]  /*1f1e0*/  IMAD R13, R11.reuse, R7, R13 ;  /* 0x000000070b0d7224 */ /* 0x040fe400078e020d */
[----:B------:R-:W-:Y:S02]  /*1f1f0*/  IMAD.MOV R12, RZ, RZ, -R12 ;  /* 0x000000ffff0c7224 */ /* 0x000fe400078e0a0c */
[----:B------:R-:W-:Y:S02]  /*1f200*/  IMAD.MOV R14, RZ, RZ, -R14 ;  /* 0x000000ffff0e7224 */ /* 0x000fe400078e0a0e */
[----:B------:R-:W-:Y:S01]  /*1f210*/  @!P5 IMAD.IADD R6, R6, 0x1, -R11 ;  /* 0x000000010606d824 */ /* 0x000fe200078e0a0b */
[C---:B------:R-:W-:Y:S01]  /*1f220*/  ISETP.GT.U32.AND P5, PT, R11.reuse, R13, PT ;  /* 0x0000000d0b00720c */ /* 0x040fe20003fa4070 */
[----:B------:R-:W-:Y:S02]  /*1f230*/  IMAD R2, R11, R12, R2 ;  /* 0x0000000c0b027224 */ /* 0x000fe400078e0202 */
[----:B------:R-:W-:Y:S01]  /*1f240*/  IMAD.HI.U32 R12, R0, R8, RZ ;  /* 0x00000008000c7227 */ /* 0x000fe200078e00ff */
[----:B------:R-:W-:-:S03]  /*1f250*/  IABS R5, R28 ;  /* 0x0000001c00057213 */ /* 0x000fc60000000000 */
[----:B------:R-:W-:Y:S02]  /*1f260*/  IMAD R9, R11, R14, R9 ;  /* 0x0000000e0b097224 */ /* 0x000fe400078e0209 */
[----:B------:R-:W-:Y:S02]  /*1f270*/  IMAD.MOV.U32 R14, RZ, RZ, R10 ;  /* 0x000000ffff0e7224 */ /* 0x000fe400078e000a */
[----:B------:R-:W-:Y:S02]  /*1f280*/  IMAD.MOV.U32 R28, RZ, RZ, R6 ;  /* 0x000000ffff1c7224 */ /* 0x000fe400078e0006 */
[----:B------:R-:W-:Y:S01]  /*1f290*/  IMAD.MOV R12, RZ, RZ, -R12 ;  /* 0x000000ffff0c7224 */ /* 0x000fe200078e0a0c */
[----:B------:R-:W-:Y:S01]  /*1f2a0*/  ISETP.GE.AND P0, PT, R24, RZ, PT ;  /* 0x000000ff1800720c */ /* 0x000fe20003f06270 */
[----:B------:R-:W-:Y:S02]  /*1f2b0*/  @!P4 IMAD.MOV R14, RZ, RZ, -R14 ;  /* 0x000000ffff0ec224 */ /* 0x000fe400078e0a0e */
[----:B------:R-:W-:-:S02]  /*1f2c0*/  @!P3 IMAD.MOV R28, RZ, RZ, -R28 ;  /* 0x000000ffff1cb224 */ /* 0x000fc400078e0a1c */
[----:B------:R-:W-:Y:S02]  /*1f2d0*/  IMAD.MOV.U32 R24, RZ, RZ, R22 ;  /* 0x000000ffff187224 */ /* 0x000fe400078e0016 */
[----:B------:R-:W-:Y:S01]  /*1f2e0*/  IMAD R8, R11, R12, R8 ;  /* 0x0000000c0b087224 */ /* 0x000fe200078e0208 */
[----:B------:R-:W4:Y:S01]  /*1f2f0*/  LDL.LU R22, [R1+0xb88] ;  /* 0x000b880001167983 */ /* 0x000f220000300800 */
[----:B------:R-:W-:Y:S01]  /*1f300*/  @!P5 IMAD.IADD R13, R13, 0x1, -R11 ;  /* 0x000000010d0dd824 */ /* 0x000fe200078e0a0b */
[----:B---3--:R-:W-:Y:S02]  /*1f310*/  IABS R12, R21 ;  /* 0x00000015000c7213 */ /* 0x008fe40000000000 */
[----:B------:R-:W3:Y:S04]  /*1f320*/  LDL.LU R21, [R1+0xb8c] ;  /* 0x000b8c0001157983 */ /* 0x000ee80000300800 */
[----:B------:R-:W-:Y:S01]  /*1f330*/  STL [R1+0x124], R14 ;  /* 0x0001240e01007387 */ /* 0x000fe20000100800 */
[----:B-----5:R-:W-:-:S03]  /*1f340*/  ISETP.GE.AND P5, PT, R20, RZ, PT ;  /* 0x000000ff1400720c */ /* 0x020fc60003fa6270 */
[----:B------:R0:W-:Y:S04]  /*1f350*/  STL [R1+0x120], R28 ;  /* 0x0001201c01007387 */ /* 0x0001e80000100800 */
[----:B0-----:R-:W5:Y:S04]  /*1f360*/  LDL.LU R28, [R1+0x3790] ;  /* 0x00379000011c7983 */ /* 0x001f680000300800 */
[----:B------:R-:W2:Y:S01]  /*1f370*/  LDL.LU R20, [R1+0x378c] ;  /* 0x00378c0001147983 */ /* 0x000ea20000300800 */
[C---:B------:R-:W-:Y:S02]  /*1f380*/  ISETP.GT.U32.AND P6, PT, R11.reuse, R2, PT ;  /* 0x000000020b00720c */ /* 0x040fe40003fc4070 */
[----:B------:R-:W-:-:S02]  /*1f390*/  ISETP.GT.U32.AND P4, PT, R11, R4, PT ;  /* 0x000000040b00720c */ /* 0x000fc40003f84070 */
        /* <DEDUP_REMOVED lines=9> */
[----:B------:R-:W3:Y:S01]  /*1f430*/  LDL.LU R15, [R1+0xb7c] ;  /* 0x000b7c00010f7983 */ /* 0x000ee20000300800 */
[----:B------:R-:W-:-:S03]  /*1f440*/  @!P2 IMAD.MOV R4, RZ, RZ, -R4 ;  /* 0x000000ffff04a224 */ /* 0x000fc600078e0a04 */
        /* <DEDUP_REMOVED lines=10> */
[C---:B------:R-:W-:Y:S01]  /*1f4f0*/  IMAD R5, R11.reuse, R7, R5 ;  /* 0x000000070b057224 */ /* 0x040fe200078e0205 */
        /* <DEDUP_REMOVED lines=17> */
[----:B------:R-:W-:-:S03]  /*1f610*/  ISETP.GT.U32.AND P3, PT, R11, R7, PT ;  /* 0x000000070b00720c */ /* 0x000fc60003f64070 */
[--C-:B------:R-:W-:Y:S01]  /*1f620*/  @!P6 IMAD.IADD R8, R8, 0x1, -R11.reuse ;  /* 0x000000010808e824 */ /* 0x100fe200078e0a0b */
[C---:B------:R-:W-:Y:S02]  /*1f630*/  ISETP.GT.U32.AND P6, PT, R11.reuse, R10, PT ;  /* 0x0000000a0b00720c */ /* 0x040fe40003fc4070 */
[----:B------:R-:W-:Y:S01]  /*1f640*/  IABS R2, R22 ;  /* 0x0000001600027213 */ /* 0x000fe20000000000 */
[----:B------:R-:W-:Y:S02]  /*1f650*/  @!P0 IMAD.IADD R12, R12, 0x1, -R11 ;  /* 0x000000010c0c8824 */ /* 0x000fe400078e0a0b */
[----:B------:R-:W-:Y:S02]  /*1f660*/  @!P1 IMAD.MOV R13, RZ, RZ, -R13 ;  /* 0x000000ffff0d9224 */ /* 0x000fe400078e0a0d */
[----:B------:R-:W-:Y:S01]  /*1f670*/  IMAD.HI.U32 R14, R0, R2, RZ ;  /* 0x00000002000e7227 */ /* 0x000fe200078e00ff */
[----:B------:R-:W-:-:S03]  /*1f680*/  ISETP.GT.U32.AND P1, PT, R11, R12, PT ;  /* 0x0000000c0b00720c */ /* 0x000fc60003f24070 */
[----:B------:R-:W-:Y:S02]  /*1f690*/  @!P5 IMAD.MOV R9, RZ, RZ, -R9 ;  /* 0x000000ffff09d224 */ /* 0x000fe400078e0a09 */
[--C-:B------:R-:W-:Y:S01]  /*1f6a0*/  @!P2 IMAD.IADD R5, R5, 0x1, -R11.reuse ;  /* 0x000000010505a824 */ /* 0x100fe200078e0a0b */
[----:B-----5:R-:W-:Y:S01]  /*1f6b0*/  ISETP.GE.AND P2, PT, R28, RZ, PT ;  /* 0x000000ff1c00720c */ /* 0x020fe20003f46270 */
[----:B------:R-:W-:Y:S01]  /*1f6c0*/  IMAD.MOV R14, RZ, RZ, -R14 ;  /* 0x000000ffff0e7224 */ /* 0x000fe200078e0a0e */
[----:B------:R-:W4:Y:S01]  /*1f6d0*/  LDL.LU R28, [R1+0xb9c] ;  /* 0x000b9c00011c7983 */ /* 0x000f220000300800 */
[--C-:B------:R-:W-:Y:S02]  /*1f6e0*/  @!P3 IMAD.IADD R7, R7, 0x1, -R11.reuse ;  /* 0x000000010707b824 */ /* 0x100fe400078e0a0b */
[----:B------:R-:W-:Y:S01]  /*1f6f0*/  @!P6 IMAD.IADD R10, R10, 0x1, -R11 ;  /* 0x000000010a0ae824 */ /* 0x000fe200078e0a0b */
[----:B------:R-:W-:Y:S01]  /*1f700*/  STL [R1+0x114], R13 ;  /* 0x0001140d01007387 */ /* 0x000fe20000100800 */
[----:B------:R-:W-:Y:S01]  /*1f710*/  IMAD R2, R11, R14, R2 ;  /* 0x0000000e0b027224 */ /* 0x000fe200078e0202 */
[----:B---3--:R-:W-:-:S02]  /*1f720*/  ISETP.GE.AND P0, PT, R15, RZ, PT ;  /* 0x000000ff0f00720c */ /* 0x008fc40003f06270 */
[----:B------:R0:W-:Y:S01]  /*1f730*/  STL [R1+0x10c], R9 ;  /* 0x00010c0901007387 */ /* 0x0001e20000100800 */
[C---:B------:R-:W-:Y:S02]  /*1f740*/  ISETP.GT.U32.AND P6, PT, R11.reuse, R7, PT ;  /* 0x000000070b00720c */ /* 0x040fe40003fc4070 */
[----:B------:R-:W-:Y:S01]  /*1f750*/  ISETP.GT.U32.AND P5, PT, R11, R10, PT ;  /* 0x0000000a0b00720c */ /* 0x000fe20003fa4070 */
[----:B0-----:R-:W-:-:S04]  /*1f760*/  IMAD.MOV.U32 R9, RZ, RZ, R8 ;  /* 0x000000ffff097224 */ /* 0x001fc800078e0008 */
[----:B------:R-:W-:Y:S01]  /*1f770*/  @!P4 IMAD.MOV R9, RZ, RZ, -R9 ;  /* 0x000000ffff09c224 */ /* 0x000fe200078e0a09 */
[----:B------:R-:W-:Y:S01]  /*1f780*/  ISETP.GT.U32.AND P4, PT, R11, R2, PT ;  /* 0x000000020b00720c */ /* 0x000fe20003f84070 */
[----:B------:R-:W-:Y:S02]  /*1f790*/  @!P2 IMAD.MOV R5, RZ, RZ, -R5 ;  /* 0x000000ffff05a224 */ /* 0x000fe400078e0a05 */
[--C-:B------:R-:W-:Y:S01]  /*1f7a0*/  @!P1 IMAD.IADD R12, R12, 0x1, -R11.reuse ;  /* 0x000000010c0c9824 */ /* 0x100fe200078e0a0b */
[----:B------:R-:W-:Y:S01]  /*1f7b0*/  STL [R1+0x108], R9 ;  /* 0x0001080901007387 */ /* 0x000fe20000100800 */
[----:B------:R-:W-:Y:S01]  /*1f7c0*/  ISETP.GE.AND P2, PT, R23, RZ, PT ;  /* 0x000000ff1700720c */ /* 0x000fe20003f46270 */
[--C-:B------:R-:W-:Y:S02]  /*1f7d0*/  @!P6 IMAD.IADD R7, R7, 0x1, -R11.reuse ;  /* 0x000000010707e824 */ /* 0x100fe400078e0a0b */
[----:B------:R-:W-:Y:S01]  /*1f7e0*/  @!P0 IMAD.MOV R12, RZ, RZ, -R12 ;  /* 0x000000ffff0c8224 */ /* 0x000fe200078e0a0c */
[----:B------:R-:W-:Y:S01]  /*1f7f0*/  STL [R1+0x104], R5 ;  /* 0x0001040501007387 */ /* 0x000fe20000100800 */
[----:B------:R-:W-:Y:S01]  /*1f800*/  ISETP.GE.AND P6, PT, R22, RZ, PT ;  /* 0x000000ff1600720c */ /* 0x000fe20003fc6270 */
[--C-:B------:R-:W-:Y:S01]  /*1f810*/  @!P5 IMAD.IADD R10, R10, 0x1, -R11.reuse ;  /* 0x000000010a0ad824 */ /* 0x100fe200078e0a0b */
[----:B------:R-:W-:Y:S01]  /*1f820*/  IABS R6, R21 ;  /* 0x0000001500067213 */ /* 0x000fe20000000000 */
[----:B------:R-:W3:Y:S01]  /*1f830*/  LDL.LU R23, [R1+0xbc8] ;  /* 0x000bc80001177983 */ /* 0x000ee20000300800 */
[----:B------:R-:W-:Y:S01]  /*1f840*/  ISETP.GE.AND P5, PT, R21, RZ, PT ;  /* 0x000000ff1500720c */ /* 0x000fe20003fa6270 */
[----:B------:R-:W-:-:S02]  /*1f850*/  @!P4 IMAD.IADD R2, R2, 0x1, -R11 ;  /* 0x000000010202c824 */ /* 0x000fc400078e0a0b */
[----:B------:R-:W5:Y:S01]  /*1f860*/  LDL.LU R22, [R1+0xbcc] ;  /* 0x000bcc0001167983 */ /* 0x000f620000300800 */
[----:B------:R-:W-:-:S03]  /*1f870*/  ISETP.GE.AND P3, PT, R29, RZ, PT ;  /* 0x000000ff1d00720c */ /* 0x000fc60003f66270 */
[----:B------:R-:W5:Y:S04]  /*1f880*/  LDL R21, [R1+0xba4] ;  /* 0x000ba40001157983 */ /* 0x000f680000100800 */
[----:B------:R0:W-:Y:S01]  /*1f890*/  STL [R1+0x100], R12 ;  /* 0x0001000c01007387 */ /* 0x0001e20000100800 */
[----:B--2---:R-:W-:Y:S02]  /*1f8a0*/  IABS R8, R20 ;  /* 0x0000001400087213 */ /* 0x004fe40000000000 */
[----:B------:R-:W-:Y:S02]  /*1f8b0*/  ISETP.GE.AND P4, PT, R20, RZ, PT ;  /* 0x000000ff1400720c */ /* 0x000fe40003f86270 */
[----:B------:R-:W2:Y:S04]  /*1f8c0*/  LDL.LU R20, [R1+0xba8] ;  /* 0x000ba80001147983 */ /* 0x000ea80000300800 */
[----:B------:R-:W5:Y:S01]  /*1f8d0*/  LDL.LU R29, [R1+0xbac] ;  /* 0x000bac00011d7983 */ /* 0x000f620000300800 */
        /* <DEDUP_REMOVED lines=14> */
[----:B----4-:R-:W-:Y:S01]  /*1f9c0*/  IABS R5, R28 ;  /* 0x0000001c00057213 */ /* 0x010fe20000000000 */
[----:B------:R-:W-:-:S02]  /*1f9d0*/  IMAD.MOV R9, RZ, RZ, -R9 ;  /* 0x000000ffff097224 */ /* 0x000fc400078e0a09 */
[----:B------:R-:W-:Y:S02]  /*1f9e0*/  @!P0 IMAD.IADD R6, R6, 0x1, -R11 ;  /* 0x0000000106068824 */ /* 0x000fe400078e0a0b */
[----:B------:R-:W-:Y:S02]  /*1f9f0*/  IMAD R8, R11, R9, R8 ;  /* 0x000000090b087224 */ /* 0x000fe400078e0208 */
[----:B0-----:R-:W-:Y:S02]  /*1fa00*/  IMAD.MOV.U32 R10, RZ, RZ, R2 ;  /* 0x000000ffff0a7224 */ /* 0x001fe400078e0002 */
[----:B------:R-:W-:Y:S01]  /*1fa10*/  IMAD.HI.U32 R9, R0, R5, RZ ;  /* 0x0000000500097227 */ /* 0x000fe200078e00ff */
[----:B------:R-:W-:Y:S02]  /*1fa20*/  ISETP.GE.AND P2, PT, R28, RZ, PT ;  /* 0x000000ff1c00720c */ /* 0x000fe40003f46270 */
[----:B------:R-:W4:Y:S01]  /*1fa30*/  LDL.LU R28, [R1+0xbb0] ;  /* 0x000bb000011c7983 */ /* 0x000f220000300800 */
[----:B------:R-:W-:-:S02]  /*1fa40*/  @!P6 IMAD.MOV R10, RZ, RZ, -R10 ;  /* 0x000000ffff0ae224 */ /* 0x000fc400078e0a0a */
[----:B------:R-:W-:Y:S01]  /*1fa50*/  IMAD.MOV.U32 R14, RZ, RZ, R6 ;  /* 0x000000ffff0e7224 */ /* 0x000fe200078e0006 */
[----:B------:R-:W-:Y:S01]  /*1fa60*/  IABS R4, R24 ;  /* 0x0000001800047213 */ /* 0x000fe20000000000 */
[----:B------:R-:W-:Y:S01]  /*1fa70*/  IMAD.MOV R9, RZ, RZ, -R9 ;  /* 0x000000ffff097224 */ /* 0x000fe200078e0a09 */
[----:B------:R-:W-:Y:S01]  /*1fa80*/  ISETP.GE.AND P1, PT, R24, RZ, PT ;  /* 0x000000ff1800720c */ /* 0x000fe20003f26270 */
[----:B------:R-:W-:Y:S01]  /*1fa90*/  STL [R1+0xec], R10 ;  /* 0x0000ec0a01007387 */ /* 0x000fe20000100800 */
[----:B------:R-:W-:-:S03]  /*1faa0*/  @!P5 IMAD.MOV R14, RZ, RZ, -R14 ;  /* 0x000000ffff0ed224 */ /* 0x000fc600078e0a0e */
[----:B------:R-:W4:Y:S01]  /*1fab0*/  LDL.LU R24, [R1+0xbb4] ;  /* 0x000bb40001187983 */ /* 0x000f220000300800 */
[----:B------:R-:W-:Y:S01]  /*1fac0*/  IMAD R5, R11, R9, R5 ;  /* 0x000000090b057224 */ /* 0x000fe200078e0205 */
[----:B---3--:R-:W-:Y:S02]  /*1fad0*/  ISETP.GE.AND P0, PT, R23, RZ, PT ;  /* 0x000000ff1700720c */ /* 0x008fe40003f06270 */
[----:B------:R-:W-:Y:S02]  /*1fae0*/  IABS R2, R23 ;  /* 0x0000001700027213 */ /* 0x000fe40000000000 */
[----:B------:R-:W3:Y:S04]  /*1faf0*/  LDL.LU R23, [R1+0xbb8] ;  /* 0x000bb80001177983 */ /* 0x000ee80000300800 */
[----:B--2---:R0:W-:Y:S01]  /*1fb00*/  STL [R1+0x3784], R20 ;  /* 0x0037841401007387 */ /* 0x0041e20000100800 */
[----:B------:R-:W-:-:S03]  /*1fb10*/  IABS R9, R20 ;  /* 0x0000001400097213 */ /* 0x000fc60000000000 */
[----:B-----5:R1:W-:Y:S04]  /*1fb20*/  STL [R1+0x3788], R29 ;  /* 0x0037881d01007387 */ /* 0x0203e80000100800 */
[----:B------:R-:W-:Y:S04]  /*1fb30*/  STL [R1+0xe4], R14 ;  /* 0x0000e40e01007387 */ /* 0x000fe80000100800 */
[----:B0-----:R-:W2:Y:S01]  /*1fb40*/  LDL.LU R20, [R1+0xba4] ;  /* 0x000ba40001147983 */ /* 0x001ea20000300800 */
        /* <DEDUP_REMOVED lines=14> */
[----:B------:R-:W-:-:S04]  /*1fc30*/  IMAD.MOV R6, RZ, RZ, -R6 ;  /* 0x000000ffff067224 */ /* 0x000fc800078e0a06 */
[----:B------:R-:W-:Y:S01]  /*1fc40*/  IMAD R13, R11, R6, R13 ;  /* 0x000000060b0d7224 */ /* 0x000fe200078e020d */
[----:B------:R-:W-:Y:S01]  /*1fc50*/  IABS R7, R29 ;  /* 0x0000001d00077213 */ /* 0x000fe20000000000 */
[----:B------:R-:W-:-:S06]  /*1fc60*/  IMAD.MOV.U32 R15, RZ, RZ, R8 ;  /* 0x000000ffff0f7224 */ /* 0x000fcc00078e0008 */
[----:B------:R-:W-:Y:S01]  /*1fc70*/  @!P6 IMAD.IADD R5, R5, 0x1, -R11 ;  /* 0x000000010505e824 */ /* 0x000fe200078e0a0b */
[----:B------:R-:W-:-:S03]  /*1fc80*/  ISETP.GT.U32.AND P6, PT, R11, R13, PT ;  /* 0x0000000d0b00720c */ /* 0x000fc60003fc4070 */
[----:B-1----:R-:W-:Y:S02]  /*1fc90*/  IMAD.MOV.U32 R29, RZ, RZ, R5 ;  /* 0x000000ffff1d7224 */ /* 0x002fe400078e0005 */
[----:B------:R-:W-:Y:S01]  /*1fca0*/  @!P4 IMAD.MOV R15, RZ, RZ, -R15 ;  /* 0x000000ffff0fc224 */ /* 0x000fe200078e0a0f */
[----:B------:R-:W-:Y:S01]  /*1fcb0*/  ISETP.GE.AND P3, PT, R22, RZ, PT ;  /* 0x000000ff1600720c */ /* 0x000fe20003f66270 */
[----:B------:R-:W-:Y:S01]  /*1fcc0*/  @!P2 IMAD.MOV R29, RZ, RZ, -R29 ;  /* 0x000000ffff1da224 */ /* 0x000fe200078e0a1d */
[----:B------:R-:W-:Y:S01]  /*1fcd0*/  IABS R10, R21 ;  /* 0x00000015000a7213 */ /* 0x000fe20000000000 */
[----:B------:R-:W5:Y:S04]  /*1fce0*/  LDL.LU R22, [R1+0xbbc] ;  /* 0x000bbc0001167983 */ /* 0x000f680000300800 */
[----:B------:R-:W5:Y:S01]  /*1fcf0*/  LDL.LU R21, [R1+0xbc0] ;  /* 0x000bc00001157983 */ /* 0x000f620000300800 */
[----:B------:R-:W-:-:S03]  /*1fd00*/  @!P6 IMAD.IADD R13, R13, 0x1, -R11 ;  /* 0x000000010d0de824 */ /* 0x000fc600078e0a0b */
[----:B------:R-:W-:Y:S04]  /*1fd10*/  STL [R1+0xe0], R15 ;  /* 0x0000e00f01007387 */ /* 0x000fe80000100800 */
[----:B------:R0:W-:Y:S04]  /*1fd20*/  STL [R1+0xdc], R29 ;  /* 0x0000dc1d01007387 */ /* 0x0001e80000100800 */
[----:B0-----:R-:W4:Y:S01]  /*1fd30*/  LDL.LU R29, [R1+0x3788] ;  /* 0x00378800011d7983 */ /* 0x001f220000300800 */
[----:B--2---:R-:W-:-:S03]  /*1fd40*/  ISETP.GE.AND P6, PT, R20, RZ, PT ;  /* 0x000000ff1400720c */ /* 0x004fc60003fc6270 */
[----:B------:R-:W2:Y:S01]  /*1fd50*/  LDL.LU R20, [R1+0x3784] ;  /* 0x0037840001147983 */ /* 0x000ea20000300800 */
        /* <DEDUP_REMOVED lines=9> */
[C---:B------:R-:W-:Y:S02]  /*1fdf0*/  IMAD R10, R11.reuse, R14, R10 ;  /* 0x0000000e0b0a7224 */ /* 0x040fe400078e020a */
[C---:B------:R-:W-:Y:S02]  /*1fe00*/  IMAD R9, R11.reuse, R12, R9 ;  /* 0x0000000c0b097224 */ /* 0x040fe400078e0209 */
[--C-:B------:R-:W-:Y:S01]  /*1fe10*/  @!P5 IMAD.IADD R2, R2, 0x1, -R11.reuse ;  /* 0x000000010202d824 */ /* 0x100fe200078e0a0b */
[C---:B------:R-:W-:Y:S01]  /*1fe20*/  ISETP.GT.U32.AND P2, PT, R11.reuse, R10, PT ;  /* 0x0000000a0b00720c */ /* 0x040fe20003f44070 */
[----:B------:R-:W-:Y:S01]  /*1fe30*/  @!P4 IMAD.IADD R4, R4, 0x1, -R11 ;  /* 0x000000010404c824 */ /* 0x000fe200078e0a0b */
[----:B------:R-:W-:-:S02]  /*1fe40*/  ISETP.GT.U32.AND P4, PT, R11, R9, PT ;  /* 0x000000090b00720c */ /* 0x000fc40003f84070 */
[----:B------:R-:W-:Y:S02]  /*1fe50*/  ISETP.GT.U32.AND P5, PT, R11, R2, PT ;  /* 0x000000020b00720c */ /* 0x000fe40003fa4070 */
[----:B---3--:R-:W-:Y:S01]  /*1fe60*/  IABS R8, R23 ;  /* 0x0000001700087213 */ /* 0x008fe20000000000 */
[----:B------:R-:W-:-:S04]  /*1fe70*/  IMAD.HI.U32 R6, R0, R7, RZ ;  /* 0x0000000700067227 */ /* 0x000fc800078e00ff */
[----:B------:R-:W-:-:S04]  /*1fe80*/  IMAD.HI.U32 R5, R0, R8, RZ ;  /* 0x0000000800057227 */ /* 0x000fc800078e00ff */
[--C-:B------:R-:W-:Y:S02]  /*1fe90*/  @!P2 IMAD.IADD R10, R10, 0x1, -R11.reuse ;  /* 0x000000010a0aa824 */ /* 0x100fe400078e0a0b */
[----:B------:R-:W-:Y:S02]  /*1fea0*/  @!P4 IMAD.IADD R9, R9, 0x1, -R11 ;  /* 0x000000010909c824 */ /* 0x000fe400078e0a0b */
[----:B------:R-:W-:Y:S01]  /*1feb0*/  IMAD.MOV R6, RZ, RZ, -R6 ;  /* 0x000000ffff067224 */ /* 0x000fe200078e0a06 */
[C---:B------:R-:W-:Y:S01]  /*1fec0*/  ISETP.GT.U32.AND P4, PT, R11.reuse, R10, PT ;  /* 0x0000000a0b00720c */ /* 0x040fe20003f84070 */
[----:B------:R-:W-:Y:S02]  /*1fed0*/  IMAD.MOV R5, RZ, RZ, -R5 ;  /* 0x000000ffff057224 */ /* 0x000fe400078e0a05 */
[----:B------:R-:W-:Y:S02]  /*1fee0*/  @!P5 IMAD.IADD R2, R2, 0x1, -R11 ;  /* 0x000000010202d824 */ /* 0x000fe400078e0a0b */
[----:B------:R-:W-:-:S02]  /*1fef0*/  IMAD R7, R11, R6, R7 ;  /* 0x000000060b077224 */ /* 0x000fc400078e0207 */
[C---:B------:R-:W-:Y:S02]  /*1ff00*/  IMAD R8, R11.reuse, R5, R8 ;  /* 0x000000050b087224 */ /* 0x040fe400078e0208 */
[----:B------:R-:W-:Y:S01]  /*1ff10*/  IMAD.MOV.U32 R5, RZ, RZ, R2 ;  /* 0x000000ffff057224 */ /* 0x000fe200078e0002 */
[----:B------:R-:W-:Y:S01]  /*1ff20*/  ISETP.GT.U32.AND P5, PT, R11, R7, PT ;  /* 0x000000070b00720c */ /* 0x000fe20003fa4070 */
[----:B------:R-:W-:Y:S02]  /*1ff30*/  @!P1 IMAD.MOV R4, RZ, RZ, -R4 ;  /* 0x000000ffff049224 */ /* 0x000fe400078e0a04 */
[----:B------:R-:W-:Y:S02]  /*1ff40*/  @!P0 IMAD.MOV R5, RZ, RZ, -R5 ;  /* 0x000000ffff058224 */ /* 0x000fe400078e0a05 */
[--C-:B------:R-:W-:Y:S01]  /*1ff50*/  @!P4 IMAD.IADD R10, R10, 0x1, -R11.reuse ;  /* 0x000000010a0ac824 */ /* 0x100fe200078e0a0b */
[----:B------:R0:W-:Y:S04]  /*1ff60*/  STL [R1+0xd8], R4 ;  /* 0x0000d80401007387 */ /* 0x0001e80000100800 */
[----:B------:R-:W-:Y:S03]  /*1ff70*/  STL [R1+0xd0], R5 ;  /* 0x0000d00501007387 */ /* 0x000fe60000100800 */
[----:B------:R-:W-:-:S05]  /*1ff80*/  @!P5 IMAD.IADD R7, R7, 0x1, -R11 ;  /* 0x000000010707d824 */ /* 0x000fca00078e0a0b */
[----:B------:R-:W-:-:S13]  /*1ff90*/  ISETP.GT.U32.AND P1, PT, R11, R7, PT ;  /* 0x000000070b00720c */ /* 0x000fda0003f24070 */
[----:B------:R-:W-:Y:S01]  /*1ffa0*/  @!P1 IMAD.IADD R7, R7, 0x1, -R11 ;  /* 0x0000000107079824 */ /* 0x000fe200078e0a0b */
[----:B----4-:R-:W-:Y:S02]  /*1ffb0*/  ISETP.GE.AND P1, PT, R29, RZ, PT ;  /* 0x000000ff1d00720c */ /* 0x010fe40003f26270 */
[----:B--2---:R-:W-:Y:S02]  /*1ffc0*/  ISETP.GE.AND P4, PT, R20, RZ, PT ;  /* 0x000000ff1400720c */ /* 0x004fe40003f86270 */
[----:B------:R-:W2:Y:S04]  /*1ffd0*/  LDL.LU R20, [R1+0xbc4] ;  /* 0x000bc40001147983 */ /* 0x000ea80000300800 */
[----:B------:R-:W3:Y:S01]  /*1ffe0*/  LDL.LU R29, [R1+0xbd0] ;  /* 0x000bd000011d7983 */ /* 0x000ee20000300800 */
[----:B------:R-:W-:-:S05]  /*1fff0*/  IABS R12, R28 ;  /* 0x0000001c000c7213 */ /* 0x000fca0000000000 */
[----:B------:R-:W-:Y:S01]  /*20000*/  IMAD.HI.U32 R15, R0, R12, RZ ;  /* 0x0000000c000f7227 */ /* 0x000fe200078e00ff */
[----:B------:R-:W-:-:S03]  /*20010*/  ISETP.GT.U32.AND P2, PT, R11, R13, PT ;  /* 0x0000000d0b00720c */ /* 0x000fc60003f44070 */
[----:B------:R-:W-:-:S04]  /*20020*/  IMAD.MOV R15, RZ, RZ, -R15 ;  /* 0x000000ffff0f7224 */ /* 0x000fc800078e0a0f */
[----:B------:R-:W-:-:S05]  /*20030*/  IMAD R12, R11, R15, R12 ;  /* 0x0000000f0b0c7224 */ /* 0x000fca00078e020c */
[----:B------:R-:W-:Y:S01]  /*20040*/  ISETP.GT.U32.AND P0, PT, R11, R12, PT ;  /* 0x0000000c0b00720c */ /* 0x000fe20003f04070 */
[----:B------:R-:W-:-:S04]  /*20050*/  @!P2 IMAD.IADD R13, R13, 0x1, -R11 ;  /* 0x000000010d0da824 */ /* 0x000fc800078e0a0b */
[----:B------:R-:W-:Y:S01]  /*20060*/  @!P3 IMAD.MOV R13, RZ, RZ, -R13 ;  /* 0x000000ffff0db224 */ /* 0x000fe200078e0a0d */
[----:B------:R-:W-:-:S04]  /*20070*/  ISETP.GT.U32.AND P5, PT, R11, R9, PT ;  /* 0x000000090b00720c */ /* 0x000fc80003fa4070 */
[----:B------:R-:W-:Y:S03]  /*20080*/  STL [R1+0xcc], R13 ;  /* 0x0000cc0d01007387 */ /* 0x000fe60000100800 */
[--C-:B------:R-:W-:Y:S01]  /*20090*/  @!P0 IMAD.IADD R12, R12, 0x1, -R11.reuse ;  /* 0x000000010c0c8824 */ /* 0x100fe200078e0a0b */
[----:B------:R-:W-:Y:S02]  /*200a0*/  ISETP.GE.AND P0, PT, R28, RZ, PT ;  /* 0x000000ff1c00720c */ /* 0x000fe40003f06270 */
[----:B------:R-:W4:Y:S01]  /*200b0*/  LDL.LU R28, [R1+0xbd4] ;  /* 0x000bd400011c7983 */ /* 0x000f220000300800 */
[----:B------:R-:W-:Y:S02]  /*200c0*/  IABS R6, R24 ;  /* 0x0000001800067213 */ /* 0x000fe40000000000 */
[----:B------:R-:W-:Y:S01]  /*200d0*/  @!P5 IMAD.IADD R9, R9, 0x1, -R11 ;  /* 0x000000010909d824 */ /* 0x000fe200078e0a0b */
[----:B------:R-:W-:-:S02]  /*200e0*/  ISETP.GT.U32.AND P5, PT, R11, R8, PT ;  /* 0x000000080b00720c */ /* 0x000fc40003fa4070 */
[----:B------:R-:W-:-:S04]  /*200f0*/  IMAD.HI.U32 R14, R0, R6, RZ ;  /* 0x00000006000e7227 */ /* 0x000fc800078e00ff */
[----:B------:R-:W-:Y:S01]  /*20100*/  IMAD.MOV R14, RZ, RZ, -R14 ;  /* 0x000000ffff0e7224 */ /* 0x000fe200078e0a0e */
[----:B-----5:R-:W-:-:S03]  /*20110*/  IABS R2, R22 ;  /* 0x0000001600027213 */ /* 0x020fc60000000000 */
[----:B------:R-:W-:Y:S02]  /*20120*/  IMAD R6, R11, R14, R6 ;  /* 0x0000000e0b067224 */ /* 0x000fe400078e0206 */
[----:B------:R-:W-:-:S03]  /*20130*/  IMAD.HI.U32 R14, R0, R2, RZ ;  /* 0x00000002000e7227 */ /* 0x000fc600078e00ff */
[C---:B------:R-:W-:Y:S01]  /*20140*/  ISETP.GT.U32.AND P2, PT, R11.reuse, R6, PT ;  /* 0x000000060b00720c */ /* 0x040fe20003f44070 */
[----:B------:R-:W-:Y:S02]  /*20150*/  @!P5 IMAD.IADD R8, R8, 0x1, -R11 ;  /* 0x000000010808d824 */ /* 0x000fe400078e0a0b */
[----:B------:R-:W-:Y:S02]  /*20160*/  IMAD.MOV R14, RZ, RZ, -R14 ;  /* 0x000000ffff0e7224 */ /* 0x000fe400078e0a0e */
[----:B------:R-:W-:Y:S01]  /*20170*/  @!P6 IMAD.MOV R10, RZ, RZ, -R10 ;  /* 0x000000ffff0ae224 */ /* 0x000fe200078e0a0a */
[C---:B------:R-:W-:Y:S01]  /*20180*/  ISETP.GT.U32.AND P6, PT, R11.reuse, R8, PT ;  /* 0x000000080b00720c */ /* 0x040fe20003fc4070 */
[C---:B------:R-:W-:Y:S01]  /*20190*/  IMAD R2, R11.reuse, R14, R2 ;  /* 0x0000000e0b027224 */ /* 0x040fe200078e0202 */
[----:B------:R-:W-:Y:S01]  /*201a0*/  ISETP.GT.U32.AND P3, PT, R11, R12, PT ;  /* 0x0000000c0b00720c */ /* 0x000fe20003f64070 */
[----:B------:R-:W-:-:S03]  /*201b0*/  @!P4 IMAD.MOV R9, RZ, RZ, -R9 ;  /* 0x000000ffff09c224 */ /* 0x000fc600078e0a09 */
[C---:B------:R-:W-:Y:S01]  /*201c0*/  ISETP.GT.U32.AND P4, PT, R11.reuse, R2, PT ;  /* 0x000000020b00720c */ /* 0x040fe20003f84070 */
[----:B------:R-:W-:Y:S02]  /*201d0*/  @!P2 IMAD.IADD R6, R6, 0x1, -R11 ;  /* 0x000000010606a824 */ /* 0x000fe400078e0a0b */
[----:B------:R-:W-:Y:S01]  /*201e0*/  @!P1 IMAD.MOV R7, RZ, RZ, -R7 ;  /* 0x000000ffff079224 */ /* 0x000fe200078e0a07 */
[----:B------:R2:W-:Y:S02]  /*201f0*/  STL [R1+0xc8], R10 ;  /* 0x0000c80a01007387 */ /* 0x0005e40000100800 */
[----:B------:R-:W-:Y:S01]  /*20200*/  ISETP.GT.U32.AND P5, PT, R11, R6, PT ;  /* 0x000000060b00720c */ /* 0x000fe20003fa4070 */
[--C-:B------:R-:W-:Y:S01]  /*20210*/  @!P6 IMAD.IADD R8, R8, 0x1, -R11.reuse ;  /* 0x000000010808e824 */ /* 0x100fe200078e0a0b */
[----:B------:R-:W-:Y:S01]  /*20220*/  STL [R1+0xc4], R9 ;  /* 0x0000c40901007387 */ /* 0x000fe20000100800 */
[----:B0-----:R-:W-:Y:S02]  /*20230*/  IABS R4, R21 ;  /* 0x0000001500047213 */ /* 0x001fe40000000000 */
[----:B------:R-:W-:Y:S01]  /*20240*/  ISETP.GE.AND P6, PT, R21, RZ, PT ;  /* 0x000000ff1500720c */ /* 0x000fe20003fc6270 */
[----:B------:R-:W-:Y:S01]  /*20250*/  STL [R1+0xc0], R7 ;  /* 0x0000c00701007387 */ /* 0x000fe20000100800 */
[----:B------:R-:W-:Y:S01]  /*20260*/  ISETP.GE.AND P2, PT, R24, RZ, PT ;  /* 0x000000ff1800720c */ /* 0x000fe20003f46270 */
[----:B------:R-:W-:-:S02]  /*20270*/  @!P3 IMAD.IADD R12, R12, 0x1, -R11 ;  /* 0x000000010c0cb824 */ /* 0x000fc400078e0a0b */
[----:B------:R-:W5:Y:S04]  /*20280*/  LDL.LU R21, [R1+0xbd8] ;  /* 0x000bd80001157983 */ /* 0x000f680000300800 */
[----:B------:R-:W5:Y:S01]  /*20290*/  LDL.LU R24, [R1+0xbfc] ;  /* 0x000bfc0001187983 */ /* 0x000f620000300800 */
[--C-:B------:R-:W-:Y:S02]  /*202a0*/  @!P4 IMAD.IADD R2, R2, 0x1, -R11.reuse ;  /* 0x000000010202c824 */ /* 0x100fe400078e0a0b */
[----:B------:R-:W-:Y:S01]  /*202b0*/  @!P0 IMAD.MOV R12, RZ, RZ, -R12 ;  /* 0x000000ffff0c8224 */ /* 0x000fe200078e0a0c */
[----:B------:R-:W-:Y:S01]  /*202c0*/  ISETP.GE.AND P1, PT, R23, RZ, PT ;  /* 0x000000ff1700720c */ /* 0x000fe20003f26270 */
[----:B------:R-:W-:Y:S01]  /*202d0*/  @!P5 IMAD.IADD R6, R6, 0x1, -R11 ;  /* 0x000000010606d824 */ /* 0x000fe200078e0a0b */
[----:B------:R-:W5:Y:S01]  /*202e0*/  LDL.LU R23, [R1+0xc08] ;  /* 0x000c080001177983 */ /* 0x000f620000300800 */
[----:B------:R-:W-:-:S10]  /*202f0*/  ISETP.GE.AND P5, PT, R22, RZ, PT ;  /* 0x000000ff1600720c */ /* 0x000fd40003fa6270 */
[----:B------:R-:W-:Y:S01]  /*20300*/  @!P1 IMAD.MOV R8, RZ, RZ, -R8 ;  /* 0x000000ffff089224 */ /* 0x000fe200078e0a08 */
[----:B--2---:R-:W-:Y:S02]  /*20310*/  IABS R10, R20 ;  /* 0x00000014000a7213 */ /* 0x004fe40000000000 */
[----:B------:R-:W-:Y:S01]  /*20320*/  ISETP.GE.AND P4, PT, R20, RZ, PT ;  /* 0x000000ff1400720c */ /* 0x000fe20003f86270 */
[----:B------:R-:W-:Y:S02]  /*20330*/  IMAD.MOV.U32 R20, RZ, RZ, R19 ;  /* 0x000000ffff147224 */ /* 0x000fe400078e0013 */
[----:B------:R-:W-:Y:S02]  /*20340*/  IMAD.MOV.U32 R19, RZ, RZ, R18 ;  /* 0x000000ffff137224 */ /* 0x000fe400078e0012 */
[----:B------:R-:W2:Y:S04]  /*20350*/  LDL.LU R18, [R1+0xbe0] ;  /* 0x000be00001127983 */ /* 0x000ea80000300800 */
[----:B------:R0:W-:Y:S04]  /*20360*/  STL [R1+0xb4], R12 ;  /* 0x0000b40c01007387 */ /* 0x0001e80000100800 */
[----:B------:R-:W2:Y:S01]  /*20370*/  LDL R22, [R1+0xbdc] ;  /* 0x000bdc0001167983 */ /* 0x000ea20000100800 */
[----:B0-----:R-:W-:-:S04]  /*20380*/  IMAD.MOV.U32 R12, RZ, RZ, R6 ;  /* 0x000000ffff0c7224 */ /* 0x001fc800078e0006 */
[----:B------:R-:W-:Y:S01]  /*20390*/  @!P2 IMAD.MOV R12, RZ, RZ, -R12 ;  /* 0x000000ffff0ca224 */ /* 0x000fe200078e0a0c */
[----:B---3--:R-:W-:Y:S02]  /*203a0*/  IABS R9, R29 ;  /* 0x0000001d00097213 */ /* 0x008fe40000000000 */
[----:B------:R-:W-:Y:S02]  /*203b0*/  ISETP.GE.AND P1, PT, R29, RZ, PT ;  /* 0x000000ff1d00720c */ /* 0x000fe40003f26270 */
[----:B------:R-:W-:Y:S04]  /*203c0*/  STL [R1+0xb0], R12 ;  /* 0x0000b00c01007387 */ /* 0x000fe80000100800 */
[----:B------:R0:W-:Y:S04]  /*203d0*/  STL [R1+0xac], R8 ;  /* 0x0000ac0801007387 */ /* 0x0001e80000100800 */
[----:B------:R-:W3:Y:S01]  /*203e0*/  LDL.LU R29, [R1+0xbe4] ;  /* 0x000be400011d7983 */ /* 0x000ee20000300800 */
[----:B------:R-:W-:-:S04]  /*203f0*/  IMAD.HI.U32 R5, R0, R4, RZ ;  /* 0x0000000400057227 */ /* 0x000fc800078e00ff */
[----:B------:R-:W-:-:S04]  /*20400*/  IMAD.MOV R5, RZ, RZ, -R5 ;  /* 0x000000ffff057224 */ /* 0x000fc800078e0a05 */
[----:B------:R-:W-:-:S05]  /*20410*/  IMAD R4, R11, R5, R4 ;  /* 0x000000050b047224 */ /* 0x000fca00078e0204 */
[----:B------:R-:W-:Y:S01]  /*20420*/  ISETP.GT.U32.AND P3, PT, R11, R4, PT ;  /* 0x000000040b00720c */ /* 0x000fe20003f64070 */
[----:B------:R-:W-:-:S04]  /*20430*/  IMAD.HI.U32 R7, R0, R10, RZ ;  /* 0x0000000a00077227 */ /* 0x000fc800078e00ff */
[----:B------:R-:W-:-:S04]  /*20440*/  IMAD.MOV R7, RZ, RZ, -R7 ;  /* 0x000000ffff077224 */ /* 0x000fc800078e0a07 */
[----:B------:R-:W-:-:S04]  /*20450*/  IMAD R10, R11, R7, R10 ;  /* 0x000000070b0a7224 */ /* 0x000fc800078e020a */
[----:B------:R-:W-:Y:S01]  /*20460*/  @!P3 IMAD.IADD R4, R4, 0x1, -R11 ;  /* 0x000000010404b824 */ /* 0x000fe200078e0a0b */
[C---:B------:R-:W-:Y:S02]  /*20470*/  ISETP.GT.U32.AND P3, PT, R11.reuse, R2, PT ;  /* 0x000000020b00720c */ /* 0x040fe40003f64070 */
[C---:B------:R-:W-:Y:S02]  /*20480*/  ISETP.GT.U32.AND P2, PT, R11.reuse, R10, PT ;  /* 0x0000000a0b00720c */ /* 0x040fe40003f44070 */
[----:B------:R-:W-:Y:S01]  /*20490*/  ISETP.GT.U32.AND P0, PT, R11, R4, PT ;  /* 0x000000040b00720c */ /* 0x000fe20003f04070 */
[----:B------:R-:W-:Y:S01]  /*204a0*/  IMAD.HI.U32 R7, R0, R9, RZ ;  /* 0x0000000900077227 */ /* 0x000fe200078e00ff */
[----:B----4-:R-:W-:-:S07]  /*204b0*/  IABS R5, R28 ;  /* 0x0000001c00057213 */ /* 0x010fce0000000000 */
[--C-:B------:R-:W-:Y:S02]  /*204c0*/  @!P3 IMAD.IADD R2, R2, 0x1, -R11.reuse ;  /* 0x000000010202b824 */ /* 0x100fe400078e0a0b */
[----:B------:R-:W-:Y:S02]  /*204d0*/  @!P2 IMAD.IADD R10, R10, 0x1, -R11 ;  /* 0x000000010a0aa824 */ /* 0x000fe400078e0a0b */
[----:B0-----:R-:W-:Y:S02]  /*204e0*/  IMAD.MOV.U32 R8, RZ, RZ, R2 ;  /* 0x000000ffff087224 */ /* 0x001fe400078e0002 */
[----:B------:R-:W-:-:S04]  /*204f0*/  IMAD.HI.U32 R6, R0, R5, RZ ;  /* 0x0000000500067227 */ /* 0x000fc800078e00ff */
[----:B------:R-:W-:Y:S01]  /*20500*/  @!P5 IMAD.MOV R8, RZ, RZ, -R8 ;  /* 0x000000ffff08d224 */ /* 0x000fe200078e0a08 */
[C---:B------:R-:W-:Y:S01]  /*20510*/  ISETP.GT.U32.AND P5, PT, R11.reuse, R10, PT ;  /* 0x0000000a0b00720c */ /* 0x040fe20003fa4070 */
[----:B------:R-:W-:Y:S02]  /*20520*/  IMAD.MOV R7, RZ, RZ, -R7 ;  /* 0x000000ffff077224 */ /* 0x000fe400078e0a07 */
[----:B------:R-:W-:Y:S02]  /*20530*/  @!P0 IMAD.IADD R4, R4, 0x1, -R11 ;  /* 0x0000000104048824 */ /* 0x000fe400078e0a0b */
[----:B------:R-:W-:Y:S02]  /*20540*/  IMAD.MOV R6, RZ, RZ, -R6 ;  /* 0x000000ffff067224 */ /* 0x000fe400078e0a06 */
[----:B------:R-:W-:Y:S02]  /*20550*/  IMAD R9, R11, R7, R9 ;  /* 0x000000070b097224 */ /* 0x000fe400078e0209 */
[----:B------:R-:W-:-:S02]  /*20560*/  IMAD.MOV.U32 R14, RZ, RZ, R4 ;  /* 0x000000ffff0e7224 */ /* 0x000fc400078e0004 */
[C---:B------:R-:W-:Y:S02]  /*20570*/  IMAD R5, R11.reuse, R6, R5 ;  /* 0x000000060b057224 */ /* 0x040fe400078e0205 */
[----:B------:R-:W-:Y:S01]  /*20580*/  @!P6 IMAD.MOV R14, RZ, RZ, -R14 ;  /* 0x000000ffff0ee224 */ /* 0x000fe200078e0a0e */
[C---:B------:R-:W-:Y:S01]  /*20590*/  ISETP.GT.U32.AND P6, PT, R11.reuse, R9, PT ;  /* 0x000000090b00720c */ /* 0x040fe20003fc4070 */
[----:B------:R-:W-:Y:S01]  /*205a0*/  @!P5 IMAD.IADD R10, R10, 0x1, -R11 ;  /* 0x000000010a0ad824 */ /* 0x000fe200078e0a0b */
[----:B------:R-:W-:-:S11]  /*205b0*/  ISETP.GT.U32.AND P5, PT, R11, R5, PT ;  /* 0x000000050b00720c */ /* 0x000fd60003fa4070 */
[--C-:B------:R-:W-:Y:S02]  /*205c0*/  @!P6 IMAD.IADD R9, R9, 0x1, -R11.reuse ;  /* 0x000000010909e824 */ /* 0x100fe400078e0a0b */
[----:B------:R-:W-:-:S03]  /*205d0*/  @!P5 IMAD.IADD R5, R5, 0x1, -R11 ;  /* 0x000000010505d824 */ /* 0x000fc600078e0a0b */
[----:B------:R-:W-:Y:S01]  /*205e0*/  ISETP.GT.U32.AND P5, PT, R11, R9, PT ;  /* 0x000000090b00720c */ /* 0x000fe20003fa4070 */
[----:B------:R0:W-:Y:S01]  /*205f0*/  STL [R1+0xa8], R8 ;  /* 0x0000a80801007387 */ /* 0x0001e20000100800 */
[----:B------:R-:W-:Y:S01]  /*20600*/  ISETP.GE.AND P3, PT, R28, RZ, PT ;  /* 0x000000ff1c00720c */ /* 0x000fe20003f66270 */
[----:B------:R-:W-:Y:S01]  /*20610*/  IMAD.MOV.U32 R15, RZ, RZ, R10 ;  /* 0x000000ffff0f7224 */ /* 0x000fe200078e000a */
[----:B-----5:R-:W-:Y:S01]  /*20620*/  ISETP.GE.AND P0, PT, R24, RZ, PT ;  /* 0x000000ff1800720c */ /* 0x020fe20003f06270 */
[----:B------:R-:W4:Y:S01]  /*20630*/  LDL.LU R28, [R1+0xbe8] ;  /* 0x000be800011c7983 */ /* 0x000f220000300800 */
[----:B------:R-:W-:-:S03]  /*20640*/  IABS R2, R24 ;  /* 0x0000001800027213 */ /* 0x000fc60000000000 */
[----:B------:R-:W5:Y:S04]  /*20650*/  LDL.LU R24, [R1+0xbec] ;  /* 0x000bec0001187983 */ /* 0x000f680000300800 */
[----:B------:R-:W-:Y:S01]  /*20660*/  @!P5 IMAD.IADD R9, R9, 0x1, -R11 ;  /* 0x000000010909d824 */ /* 0x000fe200078e0a0b */
[----:B0-----:R-:W-:Y:S01]  /*20670*/  IABS R8, R21 ;  /* 0x0000001500087213 */ /* 0x001fe20000000000 */
[----:B------:R0:W-:Y:S01]  /*20680*/  STL [R1+0x3780], R21 ;  /* 0x0037801501007387 */ /* 0x0001e20000100800 */
[----:B------:R-:W-:Y:S01]  /*20690*/  @!P4 IMAD.MOV R15, RZ, RZ, -R15 ;  /* 0x000000ffff0fc224 */ /* 0x000fe200078e0a0f */
[----:B------:R-:W-:Y:S02]  /*206a0*/  ISETP.GE.AND P2, PT, R23, RZ, PT ;  /* 0x000000ff1700720c */ /* 0x000fe40003f46270 */
[----:B------:R-:W-:Y:S01]  /*206b0*/  STL [R1+0xa0], R14 ;  /* 0x0000a00e01007387 */ /* 0x000fe20000100800 */
[----:B0-----:R-:W-:Y:S01]  /*206c0*/  IMAD.MOV.U32 R21, RZ, RZ, R9 ;  /* 0x000000ffff157224 */ /* 0x001fe200078e0009 */
[----:B------:R-:W-:-:S02]  /*206d0*/  IABS R13, R23 ;  /* 0x00000017000d7213 */ /* 0x000fc40000000000 */
[----:B------:R-:W-:Y:S01]  /*206e0*/  STL [R1+0x9c], R15 ;  /* 0x00009c0f01007387 */ /* 0x000fe20000100800 */
[----:B------:R-:W-:-:S03]  /*206f0*/  @!P1 IMAD.MOV R21, RZ, RZ, -R21 ;  /* 0x000000ffff159224 */ /* 0x000fc600078e0a15 */
[----:B------:R-:W5:Y:S01]  /*20700*/  LDL.LU R23, [R1+0xbf0] ;  /* 0x000bf00001177983 */ /* 0x000f620000300800 */
[----:B------:R-:W-:-:S04]  /*20710*/  IMAD.HI.U32 R12, R0, R2, RZ ;  /* 0x00000002000c7227 */ /* 0x000fc800078e00ff */
[----:B------:R-:W-:-:S04]  /*20720*/  IMAD.MOV R12, RZ, RZ, -R12 ;  /* 0x000000ffff0c7224 */ /* 0x000fc800078e0a0c */
[----:B------:R-:W-:Y:S01]  /*20730*/  IMAD R2, R11, R12, R2 ;  /* 0x0000000c0b027224 */ /* 0x000fe200078e0202 */
[----:B--2---:R-:W-:Y:S02]  /*20740*/  IABS R7, R22 ;  /* 0x0000001600077213 */ /* 0x004fe40000000000 */
[----:B------:R-:W2:Y:S04]  /*20750*/  LDL.LU R22, [R1+0xbf4] ;  /* 0x000bf40001167983 */ /* 0x000ea80000300800 */
[----:B------:R0:W-:Y:S04]  /*20760*/  STL [R1+0x98], R21 ;  /* 0x0000981501007387 */ /* 0x0001e80000100800 */
[----:B0-----:R-:W2:Y:S01]  /*20770*/  LDL.LU R21, [R1+0x3780] ;  /* 0x0037800001157983 */ /* 0x001ea20000300800 */
[----:B------:R-:W-:-:S04]  /*20780*/  IMAD.HI.U32 R12, R0, R7, RZ ;  /* 0x00000007000c7227 */ /* 0x000fc800078e00ff */
[----:B------:R-:W-:-:S04]  /*20790*/  IMAD.MOV R12, RZ, RZ, -R12 ;  /* 0x000000ffff0c7224 */ /* 0x000fc800078e0a0c */
[----:B------:R-:W-:Y:S01]  /*207a0*/  IMAD R7, R11, R12, R7 ;  /* 0x0000000c0b077224 */ /* 0x000fe200078e0207 */
[----:B---3--:R-:W-:-:S05]  /*207b0*/  IABS R12, R29 ;  /* 0x0000001d000c7213 */ /* 0x008fca0000000000 */
[----:B------:R-:W-:-:S04]  /*207c0*/  IMAD.HI.U32 R15, R0, R12, RZ ;  /* 0x0000000c000f7227 */ /* 0x000fc800078e00ff */
[----:B------:R-:W-:-:S04]  /*207d0*/  IMAD.MOV R15, RZ, RZ, -R15 ;  /* 0x000000ffff0f7224 */ /* 0x000fc800078e0a0f */
[C---:B------:R-:W-:Y:S02]  /*207e0*/  IMAD R12, R11.reuse, R15, R12 ;  /* 0x0000000f0b0c7224 */ /* 0x040fe400078e020c */
[----:B------:R-:W3:Y:S01]  /*207f0*/  LDL.LU R15, [R1+0xbdc] ;  /* 0x000bdc00010f7983 */ /* 0x000ee20000300800 */
[C---:B------:R-:W-:Y:S01]  /*20800*/  ISETP.GT.U32.AND P6, PT, R11.reuse, R2, PT ;  /* 0x000000020b00720c */ /* 0x040fe20003fc4070 */
[----:B------:R-:W-:Y:S01]  /*20810*/  IMAD.HI.U32 R4, R0, R13, RZ ;  /* 0x0000000d00047227 */ /* 0x000fe200078e00ff */
[----:B------:R-:W-:Y:S02]  /*20820*/  IABS R6, R18 ;  /* 0x0000001200067213 */ /* 0x000fe40000000000 */
[----:B------:R-:W-:Y:S01]  /*20830*/  ISETP.GT.U32.AND P4, PT, R11, R5, PT ;  /* 0x000000050b00720c */ /* 0x000fe20003f84070 */
[----:B------:R-:W-:-:S04]  /*20840*/  IMAD.MOV R4, RZ, RZ, -R4 ;  /* 0x000000ffff047224 */ /* 0x000fc800078e0a04 */
[----:B------:R-:W-:-:S04]  /*20850*/  IMAD R13, R11, R4, R13 ;  /* 0x000000040b0d7224 */ /* 0x000fc800078e020d */
[----:B------:R-:W-:Y:S02]  /*20860*/  @!P6 IMAD.IADD R2, R2, 0x1, -R11 ;  /* 0x000000010202e824 */ /* 0x000fe400078e0a0b */
[----:B------:R-:W-:-:S03]  /*20870*/  IMAD.HI.U32 R4, R0, R6, RZ ;  /* 0x0000000600047227 */ /* 0x000fc600078e00ff */
[C---:B------:R-:W-:Y:S01]  /*20880*/  ISETP.GT.U32.AND P6, PT, R11.reuse, R2, PT ;  /* 0x000000020b00720c */ /* 0x040fe20003fc4070 */
[----:B------:R-:W-:Y:S01]  /*20890*/  IMAD.MOV R4, RZ, RZ, -R4 ;  /* 0x000000ffff047224 */ /* 0x000fe200078e0a04 */
[----:B------:R-:W-:Y:S01]  /*208a0*/  ISETP.GT.U32.AND P5, PT, R11, R13, PT ;  /* 0x0000000d0b00720c */ /* 0x000fe20003fa4070 */
[----:B------:R-:W-:-:S04]  /*208b0*/  IMAD.HI.U32 R14, R0, R8, RZ ;  /* 0x00000008000e7227 */ /* 0x000fc800078e00ff */
[----:B------:R-:W-:Y:S02]  /*208c0*/  IMAD R6, R11, R4, R6 ;  /* 0x000000040b067224 */ /* 0x000fe400078e0206 */
[--C-:B------:R-:W-:Y:S02]  /*208d0*/  @!P4 IMAD.IADD R5, R5, 0x1, -R11.reuse ;  /* 0x000000010505c824 */ /* 0x100fe400078e0a0b */
[----:B------:R-:W-:Y:S02]  /*208e0*/  IMAD.MOV R14, RZ, RZ, -R14 ;  /* 0x000000ffff0e7224 */ /* 0x000fe400078e0a0e */
[----:B------:R-:W-:Y:S01]  /*208f0*/  @!P6 IMAD.IADD R2, R2, 0x1, -R11 ;  /* 0x000000010202e824 */ /* 0x000fe200078e0a0b */
[C---:B------:R-:W-:Y:S01]  /*20900*/  ISETP.GT.U32.AND P6, PT, R11.reuse, R6, PT ;  /* 0x000000060b00720c */ /* 0x040fe20003fc4070 */
[----:B------:R-:W-:Y:S02]  /*20910*/  @!P3 IMAD.MOV R5, RZ, RZ, -R5 ;  /* 0x000000ffff05b224 */ /* 0x000fe400078e0a05 */
[----:B------:R-:W-:-:S02]  /*20920*/  IMAD R8, R11, R14, R8 ;  /* 0x0000000e0b087224 */ /* 0x000fc400078e0208 */
[----:B------:R-:W-:Y:S01]  /*20930*/  @!P5 IMAD.IADD R13, R13, 0x1, -R11 ;  /* 0x000000010d0dd824 */ /* 0x000fe200078e0a0b */
[----:B------:R0:W-:Y:S02]  /*20940*/  STL [R1+0x94], R5 ;  /* 0x0000940501007387 */ /* 0x0001e40000100800 */
[C---:B------:R-:W-:Y:S02]  /*20950*/  ISETP.GT.U32.AND P1, PT, R11.reuse, R8, PT ;  /* 0x000000080b00720c */ /* 0x040fe40003f24070 */
[----:B------:R-:W-:-:S03]  /*20960*/  ISETP.GT.U32.AND P4, PT, R11, R7, PT ;  /* 0x000000070b00720c */ /* 0x000fc60003f84070 */
[----:B------:R-:W-:Y:S02]  /*20970*/  @!P6 IMAD.IADD R6, R6, 0x1, -R11 ;  /* 0x000000010606e824 */ /* 0x000fe400078e0a0b */
[----:B0-----:R-:W-:-:S03]  /*20980*/  IMAD.MOV.U32 R5, RZ, RZ, R2 ;  /* 0x000000ffff057224 */ /* 0x001fc600078e0002 */
[----:B------:R-:W-:-:S03]  /*20990*/  ISETP.GT.U32.AND P3, PT, R11, R6, PT ;  /* 0x000000060b00720c */ /* 0x000fc60003f64070 */
[--C-:B------:R-:W-:Y:S01]  /*209a0*/  @!P1 IMAD.IADD R8, R8, 0x1, -R11.reuse ;  /* 0x0000000108089824 */ /* 0x100fe200078e0a0b */
[----:B------:R-:W-:Y:S01]  /*209b0*/  ISETP.GT.U32.AND P1, PT, R11, R13, PT ;  /* 0x0000000d0b00720c */ /* 0x000fe20003f24070 */
[----:B------:R-:W-:Y:S02]  /*209c0*/  @!P4 IMAD.IADD R7, R7, 0x1, -R11 ;  /* 0x000000010707c824 */ /* 0x000fe400078e0a0b */
[----:B------:R-:W-:Y:S01]  /*209d0*/  @!P0 IMAD.MOV R5, RZ, RZ, -R5 ;  /* 0x000000ffff058224 */ /* 0x000fe200078e0a05 */
[C---:B------:R-:W-:Y:S02]  /*209e0*/  ISETP.GT.U32.AND P4, PT, R11.reuse, R8, PT ;  /* 0x000000080b00720c */ /* 0x040fe40003f84070 */
[C---:B------:R-:W-:Y:S02]  /*209f0*/  ISETP.GT.U32.AND P0, PT, R11.reuse, R12, PT ;  /* 0x0000000c0b00720c */ /* 0x040fe40003f04070 */
[----:B------:R-:W-:Y:S02]  /*20a00*/  ISETP.GT.U32.AND P6, PT, R11, R7, PT ;  /* 0x000000070b00720c */ /* 0x000fe40003fc4070 */
[----:B----4-:R-:W-:-:S02]  /*20a10*/  IABS R4, R28 ;  /* 0x0000001c00047213 */ /* 0x010fc40000000000 */
[----:B-----5:R-:W-:-:S03]  /*20a20*/  IABS R10, R24 ;  /* 0x00000018000a7213 */ /* 0x020fc60000000000 */
[----:B------:R-:W-:-:S04]  /*20a30*/  IMAD.HI.U32 R14, R0, R4, RZ ;  /* 0x00000004000e7227 */ /* 0x000fc800078e00ff */
[----:B------:R-:W-:-:S04]  /*20a40*/  IMAD.HI.U32 R9, R0, R10, RZ ;  /* 0x0000000a00097227 */ /* 0x000fc800078e00ff */
[----:B------:R-:W-:Y:S02]  /*20a50*/  IMAD.MOV R14, RZ, RZ, -R14 ;  /* 0x000000ffff0e7224 */ /* 0x000fe400078e0a0e */
[----:B------:R-:W-:Y:S01]  /*20a60*/  @!P3 IMAD.IADD R6, R6, 0x1, -R11 ;  /* 0x000000010606b824 */ /* 0x000fe200078e0a0b */
[----:B------:R-:W-:Y:S01]  /*20a70*/  ISETP.GE.AND P3, PT, R18, RZ, PT ;  /* 0x000000ff1200720c */ /* 0x000fe20003f66270 */
[----:B------:R-:W-:Y:S02]  /*20a80*/  IMAD.MOV R9, RZ, RZ, -R9 ;  /* 0x000000ffff097224 */ /* 0x000fe400078e0a09 */
[C---:B------:R-:W-:Y:S02]  /*20a90*/  IMAD R4, R11.reuse, R14, R4 ;  /* 0x0000000e0b047224 */ /* 0x040fe400078e0204 */
[----:B------:R-:W-:Y:S02]  /*20aa0*/  IMAD R10, R11, R9, R10 ;  /* 0x000000090b0a7224 */ /* 0x000fe400078e020a */
[----:B------:R-:W-:Y:S01]  /*20ab0*/  @!P1 IMAD.IADD R13, R13, 0x1, -R11 ;  /* 0x000000010d0d9824 */ /* 0x000fe200078e0a0b */
[----:B------:R-:W-:-:S02]  /*20ac0*/  ISETP.GT.U32.AND P1, PT, R11, R4, PT ;  /* 0x000000040b00720c */ /* 0x000fc40003f24070 */
[----:B------:R-:W-:Y:S01]  /*20ad0*/  IABS R2, R23 ;  /* 0x0000001700027213 */ /* 0x000fe20000000000 */
[--C-:B------:R-:W-:Y:S02]  /*20ae0*/  @!P4 IMAD.IADD R8, R8, 0x1, -R11.reuse ;  /* 0x000000010808c824 */ /* 0x100fe400078e0a0b */
[----:B------:R-:W-:Y:S02]  /*20af0*/  @!P0 IMAD.IADD R12, R12, 0x1, -R11 ;  /* 0x000000010c0c8824 */ /* 0x000fe400078e0a0b */
[----:B------:R-:W-:-:S04]  /*20b00*/  IMAD.HI.U32 R14, R0, R2, RZ ;  /* 0x00000002000e7227 */ /* 0x000fc800078e00ff */
[----:B------:R-:W-:Y:S01]  /*20b10*/  @!P6 IMAD.IADD R7, R7, 0x1, -R11 ;  /* 0x000000010707e824 */ /* 0x000fe200078e0a0b */
[C---:B------:R-:W-:Y:S01]  /*20b20*/  ISETP.GT.U32.AND P6, PT, R11.reuse, R10, PT ;  /* 0x0000000a0b00720c */ /* 0x040fe20003fc4070 */
[----:B------:R-:W-:Y:S01]  /*20b30*/  @!P2 IMAD.MOV R13, RZ, RZ, -R13 ;  /* 0x000000ffff0da224 */ /* 0x000fe200078e0a0d */
[C---:B------:R-:W-:Y:S01]  /*20b40*/  ISETP.GT.U32.AND P2, PT, R11.reuse, R12, PT ;  /* 0x0000000c0b00720c */ /* 0x040fe20003f44070 */
[----:B------:R-:W-:Y:S02]  /*20b50*/  IMAD.MOV R14, RZ, RZ, -R14 ;  /* 0x000000ffff0e7224 */ /* 0x000fe400078e0a0e */
[----:B------:R-:W-:Y:S02]  /*20b60*/  @!P1 IMAD.IADD R4, R4, 0x1, -R11 ;  /* 0x0000000104049824 */ /* 0x000fe400078e0a0b */
[----:B------:R-:W-:Y:S01]  /*20b70*/  IMAD R2, R11, R14, R2 ;  /* 0x0000000e0b027224 */ /* 0x000fe200078e0202 */
[----:B------:R-:W-:-:S05]  /*20b80*/  ISETP.GE.AND P0, PT, R29, RZ, PT ;  /* 0x000000ff1d00720c */ /* 0x000fca0003f06270 */
[--C-:B------:R-:W-:Y:S01]  /*20b90*/  @!P6 IMAD.IADD R10, R10, 0x1, -R11.reuse ;  /* 0x000000010a0ae824 */ /* 0x100fe200078e0a0b */
[----:B------:R-:W-:Y:S01]  /*20ba0*/  ISETP.GT.U32.AND P6, PT, R11, R4, PT ;  /* 0x000000040b00720c */ /* 0x000fe20003fc4070 */
[----:B------:R-:W-:Y:S02]  /*20bb0*/  @!P2 IMAD.IADD R12, R12, 0x1, -R11 ;  /* 0x000000010c0ca824 */ /* 0x000fe400078e0a0b */
[----:B------:R-:W-:Y:S01]  /*20bc0*/  @!P3 IMAD.MOV R6, RZ, RZ, -R6 ;  /* 0x000000ffff06b224 */ /* 0x000fe200078e0a06 */
[----:B------:R-:W-:-:S03]  /*20bd0*/  ISETP.GE.AND P1, PT, R28, RZ, PT ;  /* 0x000000ff1c00720c */ /* 0x000fc60003f26270 */
[----:B------:R-:W-:Y:S01]  /*20be0*/  @!P0 IMAD.MOV R12, RZ, RZ, -R12 ;  /* 0x000000ffff0c8224 */ /* 0x000fe200078e0a0c */
[----:B------:R-:W-:-:S05]  /*20bf0*/  ISETP.GE.AND P3, PT, R24, RZ, PT ;  /* 0x000000ff1800720c */ /* 0x000fca0003f66270 */
[----:B------:R-:W-:Y:S01]  /*20c00*/  @!P6 IMAD.IADD R4, R4, 0x1, -R11 ;  /* 0x000000010404e824 */ /* 0x000fe200078e0a0b */
[----:B------:R-:W-:Y:S02]  /*20c10*/  ISETP.GE.AND P6, PT, R23, RZ, PT ;  /* 0x000000ff1700720c */ /* 0x000fe40003fc6270 */
[----:B--2---:R-:W-:Y:S02]  /*20c20*/  ISETP.GE.AND P5, PT, R21, RZ, PT ;  /* 0x000000ff1500720c */ /* 0x004fe40003fa6270 */
[----:B------:R-:W2:Y:S04]  /*20c30*/  LDL.LU R21, [R1+0xbf8] ;  /* 0x000bf80001157983 */ /* 0x000ea80000300800 */
[----:B------:R0:W-:Y:S04]  /*20c40*/  STL [R1+0x8c], R5 ;  /* 0x00008c0501007387 */ /* 0x0001e80000100800 */
[----:B------:R-:W4:Y:S01]  /*20c50*/  LDL.LU R18, [R1+0xc00] ;  /* 0x000c000001127983 */ /* 0x000f220000300800 */
[----:B------:R-:W-:-:S05]  /*20c60*/  IABS R9, R22 ;  /* 0x0000001600097213 */ /* 0x000fca0000000000 */
[----:B0-----:R-:W-:Y:S01]  /*20c70*/  IMAD.HI.U32 R5, R0, R9, RZ ;  /* 0x0000000900057227 */ /* 0x001fe200078e00ff */
[----:B---3--:R-:W-:-:S03]  /*20c80*/  ISETP.GE.AND P4, PT, R15, RZ, PT ;  /* 0x000000ff0f00720c */ /* 0x008fc60003f86270 */
[----:B------:R-:W-:-:S04]  /*20c90*/  IMAD.MOV R5, RZ, RZ, -R5 ;  /* 0x000000ffff057224 */ /* 0x000fc800078e0a05 */
[----:B------:R-:W-:-:S06]  /*20ca0*/  IMAD R9, R11, R5, R9 ;  /* 0x000000050b097224 */ /* 0x000fcc00078e0209 */
[----:B------:R-:W-:Y:S01]  /*20cb0*/  @!P4 IMAD.MOV R7, RZ, RZ, -R7 ;  /* 0x000000ffff07c224 */ /* 0x000fe200078e0a07 */
[C---:B------:R-:W-:Y:S02]  /*20cc0*/  ISETP.GT.U32.AND P4, PT, R11.reuse, R2, PT ;  /* 0x000000020b00720c */ /* 0x040fe40003f84070 */
[C---:B------:R-:W-:Y:S01]  /*20cd0*/  ISETP.GT.U32.AND P2, PT, R11.reuse, R9, PT ;  /* 0x000000090b00720c */ /* 0x040fe20003f44070 */
[----:B------:R-:W-:Y:S01]  /*20ce0*/  @!P5 IMAD.MOV R8, RZ, RZ, -R8 ;  /* 0x000000ffff08d224 */ /* 0x000fe200078e0a08 */
[----:B------:R-:W-:Y:S01]  /*20cf0*/  ISETP.GT.U32.AND P5, PT, R11, R10, PT ;  /* 0x0000000a0b00720c */ /* 0x000fe20003fa4070 */
[----:B------:R-:W-:Y:S04]  /*20d00*/  STL [R1+0x88], R13 ;  /* 0x0000880d01007387 */ /* 0x000fe80000100800 */
[----:B------:R-:W-:Y:S04]  /*20d10*/  STL [R1+0x78], R8 ;  /* 0x0000780801007387 */ /* 0x000fe80000100800 */
[--C-:B------:R-:W-:Y:S01]  /*20d20*/  @!P4 IMAD.IADD R2, R2, 0x1, -R11.reuse ;  /* 0x000000010202c824 */ /* 0x100fe200078e0a0b */
[----:B------:R-:W-:Y:S01]  /*20d30*/  STL [R1+0x74], R7 ;  /* 0x0000740701007387 */ /* 0x000fe20000100800 */
[----:B------:R-:W-:-:S03]  /*20d40*/  @!P2 IMAD.IADD R9, R9, 0x1, -R11 ;  /* 0x000000010909a824 */ /* 0x000fc600078e0a0b */
[----:B------:R-:W-:Y:S01]  /*20d50*/  STL [R1+0x70], R6 ;  /* 0x0000700601007387 */ /* 0x000fe20000100800 */
[----:B------:R-:W-:-:S03]  /*20d60*/  ISETP.GT.U32.AND P2, PT, R11, R2, PT ;  /* 0x000000020b00720c */ /* 0x000fc60003f44070 */
[----:B------:R-:W3:Y:S04]  /*20d70*/  LDL.LU R23, [R1+0xc0c] ;  /* 0x000c0c0001177983 */ /* 0x000ee80000300800 */
[----:B------:R0:W-:Y:S04]  /*20d80*/  STL [R1+0x6c], R12 ;  /* 0x00006c0c01007387 */ /* 0x0001e80000100800 */
[----:B------:R-:W5:Y:S01]  /*20d90*/  LDL.LU R28, [R1+0xc10] ;  /* 0x000c1000011c7983 */ /* 0x000f620000300800 */
[----:B------:R-:W-:Y:S01]  /*20da0*/  @!P5 IMAD.IADD R10, R10, 0x1, -R11 ;  /* 0x000000010a0ad824 */ /* 0x000fe200078e0a0b */
[----:B------:R-:W-:-:S02]  /*20db0*/  ISETP.GE.AND P5, PT, R22, RZ, PT ;  /* 0x000000ff1600720c */ /* 0x000fc40003fa6270 */
[----:B------:R-:W5:Y:S01]  /*20dc0*/  LDL.LU R22, [R1+0xc14] ;  /* 0x000c140001167983 */ /* 0x000f620000300800 */
[----:B0-----:R-:W-:Y:S02]  /*20dd0*/  IMAD.MOV.U32 R12, RZ, RZ, R4 ;  /* 0x000000ffff0c7224 */ /* 0x001fe400078e0004 */
[----:B------:R-:W-:Y:S02]  /*20de0*/  @!P3 IMAD.MOV R10, RZ, RZ, -R10 ;  /* 0x000000ffff0ab224 */ /* 0x000fe400078e0a0a */
[----:B------:R-:W-:Y:S02]  /*20df0*/  @!P1 IMAD.MOV R12, RZ, RZ, -R12 ;  /* 0x000000ffff0c9224 */ /* 0x000fe400078e0a0c */
[----:B------:R-:W-:-:S03]  /*20e00*/  @!P2 IMAD.IADD R2, R2, 0x1, -R11 ;  /* 0x000000010202a824 */ /* 0x000fc600078e0a0b */
[----:B------:R-:W-:Y:S04]  /*20e10*/  STL [R1+0x68], R12 ;  /* 0x0000680c01007387 */ /* 0x000fe80000100800 */
[----:B------:R0:W-:Y:S01]  /*20e20*/  STL [R1+0x64], R10 ;  /* 0x0000640a01007387 */ /* 0x0001e20000100800 */
[----:B------:R-:W-:Y:S01]  /*20e30*/  IABS R6, R17 ;  /* 0x0000001100067213 */ /* 0x000fe20000000000 */
[----:B0-----:R-:W-:-:S04]  /*20e40*/  IMAD.MOV.U32 R10, RZ, RZ, R2 ;  /* 0x000000ffff0a7224 */ /* 0x001fc800078e0002 */
[----:B------:R-:W-:Y:S01]  /*20e50*/  @!P6 IMAD.MOV R10, RZ, RZ, -R10 ;  /* 0x000000ffff0ae224 */ /* 0x000fe200078e0a0a */
[----:B------:R-:W-:-:S04]  /*20e60*/  ISETP.GE.AND P2, PT, R17, RZ, PT ;  /* 0x000000ff1100720c */ /* 0x000fc80003f46270 */
[----:B------:R0:W-:Y:S04]  /*20e70*/  STL [R1+0x60], R10 ;  /* 0x0000600a01007387 */ /* 0x0001e80000100800 */
[----:B------:R-:W5:Y:S01]  /*20e80*/  LDL.LU R17, [R1+0xc18] ;  /* 0x000c180001117983 */ /* 0x000f620000300800 */
[----:B------:R-:W-:Y:S01]  /*20e90*/  ISETP.GT.U32.AND P0, PT, R11, R9, PT ;  /* 0x000000090b00720c */ /* 0x000fe20003f04070 */
[----:B------:R-:W-:Y:S01]  /*20ea0*/  IMAD.HI.U32 R4, R0, R6, RZ ;  /* 0x0000000600047227 */ /* 0x000fe200078e00ff */
[----:B------:R-:W-:-:S03]  /*20eb0*/  IABS R2, R16 ;  /* 0x0000001000027213 */ /* 0x000fc60000000000 */
[----:B------:R-:W-:-:S08]  /*20ec0*/  IMAD.MOV R4, RZ, RZ, -R4 ;  /* 0x000000ffff047224 */ /* 0x000fd000078e0a04 */
[----:B------:R-:W-:-:S04]  /*20ed0*/  @!P0 IMAD.IADD R9, R9, 0x1, -R11 ;  /* 0x0000000109098824 */ /* 0x000fc800078e0a0b */
[----:B------:R-:W-:Y:S02]  /*20ee0*/  IMAD.MOV.U32 R12, RZ, RZ, R9 ;  /* 0x000000ffff0c7224 */ /* 0x000fe400078e0009 */
[----:B------:R-:W-:Y:S02]  /*20ef0*/  IMAD R6, R11, R4, R6 ;  /* 0x000000040b067224 */ /* 0x000fe400078e0206 */
[----:B------:R-:W-:Y:S02]  /*20f00*/  @!P5 IMAD.MOV R12, RZ, RZ, -R12 ;  /* 0x000000ffff0cd224 */ /* 0x000fe400078e0a0c */
[----:B0-----:R-:W-:-:S04]  /*20f10*/  IMAD.HI.U32 R10, R0, R2, RZ ;  /* 0x00000002000a7227 */ /* 0x001fc800078e00ff */
[----:B------:R-:W-:Y:S01]  /*20f20*/  IMAD.MOV R10, RZ, RZ, -R10 ;  /* 0x000000ffff0a7224 */ /* 0x000fe200078e0a0a */
[----:B------:R-:W-:-:S03]  /*20f30*/  ISETP.GE.AND P0, PT, R16, RZ, PT ;  /* 0x000000ff1000720c */ /* 0x000fc60003f06270 */
[----:B------:R-:W-:Y:S02]  /*20f40*/  IMAD R2, R11, R10, R2 ;  /* 0x0000000a0b027224 */ /* 0x000fe400078e0202 */
[----:B------:R-:W-:Y:S02]  /*20f50*/  IMAD.MOV.U32 R16, RZ, RZ, R27 ;  /* 0x000000ffff107224 */ /* 0x000fe400078e001b */
[----:B------:R-:W5:Y:S04]  /*20f60*/  LDL.LU R27, [R1+0xc20] ;  /* 0x000c2000011b7983 */ /* 0x000f680000300800 */
[----:B------:R0:W-:Y:S01]  /*20f70*/  STL [R1+0x5c], R12 ;  /* 0x00005c0c01007387 */ /* 0x0001e20000100800 */
[----:B------:R-:W-:-:S04]  /*20f80*/  IMAD.MOV.U32 R29, RZ, RZ, R19 ;  /* 0x000000ffff1d7224 */ /* 0x000fc800078e0013 */
[----:B------:R-:W-:Y:S01]  /*20f90*/  IMAD.MOV.U32 R15, RZ, RZ, R29 ;  /* 0x000000ffff0f7224 */ /* 0x000fe200078e001d */
[----:B--2---:R-:W-:-:S05]  /*20fa0*/  IABS R8, R21 ;  /* 0x0000001500087213 */ /* 0x004fca0000000000 */
[----:B------:R-:W-:-:S04]  /*20fb0*/  IMAD.HI.U32 R5, R0, R8, RZ ;  /* 0x0000000800057227 */ /* 0x000fc800078e00ff */
[----:B------:R-:W-:-:S04]  /*20fc0*/  IMAD.MOV R5, RZ, RZ, -R5 ;  /* 0x000000ffff057224 */ /* 0x000fc800078e0a05 */
[----:B------:R-:W-:-:S05]  /*20fd0*/  IMAD R8, R11, R5, R8 ;  /* 0x000000050b087224 */ /* 0x000fca00078e0208 */
[----:B------:R-:W-:Y:S02]  /*20fe0*/  ISETP.GT.U32.AND P1, PT, R11, R8, PT ;  /* 0x000000080b00720c */ /* 0x000fe40003f24070 */
[----:B----4-:R-:W-:-:S05]  /*20ff0*/  IABS R7, R18 ;  /* 0x0000001200077213 */ /* 0x010fca0000000000 */
        /* <DEDUP_REMOVED lines=8> */
[----:B------:R-:W-:-:S03]  /*21080*/  ISETP.GE.AND P4, PT, R21, RZ, PT ;  /* 0x000000ff1500720c */ /* 0x000fc60003f86270 */
[----:B------:R-:W-:Y:S01]  /*21090*/  @!P5 IMAD.IADD R7, R7, 0x1, -R11 ;  /* 0x000000010707d824 */ /* 0x000fe200078e0a0b */
[----:B------:R-:W-:Y:S02]  /*210a0*/  ISETP.GT.U32.AND P5, PT, R11, R2, PT ;  /* 0x000000020b00720c */ /* 0x000fe40003fa4070 */
[----:B------:R-:W-:Y:S02]  /*210b0*/  IABS R5, R26 ;  /* 0x0000001a00057213 */ /* 0x000fe40000000000 */
[----:B------:R-:W-:-:S03]  /*210c0*/  ISETP.GE.AND P1, PT, R26, RZ, PT ;  /* 0x000000ff1a00720c */ /* 0x000fc60003f26270 */
[----:B------:R-:W-:Y:S01]  /*210d0*/  @!P6 IMAD.IADD R6, R6, 0x1, -R11 ;  /* 0x000000010606e824 */ /* 0x000fe200078e0a0b */
[----:B------:R-:W-:Y:S02]  /*210e0*/  ISETP.GT.U32.AND P6, PT, R11, R7, PT ;  /* 0x000000070b00720c */ /* 0x000fe40003fc4070 */
[----:B---3--:R-:W-:Y:S02]  /*210f0*/  IABS R4, R23 ;  /* 0x0000001700047213 */ /* 0x008fe40000000000 */
[----:B-----5:R-:W-:Y:S01]  /*21100*/  IABS R26, R28 ;  /* 0x0000001c001a7213 */ /* 0x020fe20000000000 */
[----:B------:R-:W-:Y:S01]  /*21110*/  IMAD.HI.U32 R9, R0, R5, RZ ;  /* 0x0000000500097227 */ /* 0x000fe200078e00ff */
[----:B------:R-:W-:-:S03]  /*21120*/  ISETP.GE.AND P3, PT, R18, RZ, PT ;  /* 0x000000ff1200720c */ /* 0x000fc60003f66270 */
[----:B------:R-:W-:Y:S02]  /*21130*/  IMAD.MOV.U32 R13, RZ, RZ, R8 ;  /* 0x000000ffff0d7224 */ /* 0x000fe400078e0008 */
[----:B------:R-:W-:Y:S01]  /*21140*/  IMAD.HI.U32 R10, R0, R26, RZ ;  /* 0x0000001a000a7227 */ /* 0x000fe200078e00ff */
[----:B------:R-:W-:-:S03]  /*21150*/  IABS R18, R22 ;  /* 0x0000001600127213 */ /* 0x000fc60000000000 */
[----:B0-----:R-:W-:-:S04]  /*21160*/  IMAD.HI.U32 R12, R0, R4, RZ ;  /* 0x00000004000c7227 */ /* 0x001fc800078e00ff */
[----:B------:R-:W-:Y:S02]  /*21170*/  @!P5 IMAD.IADD R2, R2, 0x1, -R11 ;  /* 0x000000010202d824 */ /* 0x000fe400078e0a0b */
[----:B------:R-:W-:Y:S02]  /*21180*/  IMAD.MOV R9, RZ, RZ, -R9 ;  /* 0x000000ffff097224 */ /* 0x000fe400078e0a09 */
[----:B------:R-:W-:Y:S01]  /*21190*/  @!P4 IMAD.MOV R13, RZ, RZ, -R13 ;  /* 0x000000ffff0dc224 */ /* 0x000fe200078e0a0d */
[C---:B------:R-:W-:Y:S01]  /*211a0*/  ISETP.GT.U32.AND P4, PT, R11.reuse, R6, PT ;  /* 0x000000060b00720c */ /* 0x040fe20003f84070 */
[----:B------:R-:W-:Y:S01]  /*211b0*/  IMAD.MOV R10, RZ, RZ, -R10 ;  /* 0x000000ffff0a7224 */ /* 0x000fe200078e0a0a */
[----:B------:R-:W-:Y:S01]  /*211c0*/  ISETP.GT.U32.AND P5, PT, R11, R2, PT ;  /* 0x000000020b00720c */ /* 0x000fe20003fa4070 */
[----:B------:R-:W-:Y:S02]  /*211d0*/  IMAD.MOV R12, RZ, RZ, -R12 ;  /* 0x000000ffff0c7224 */ /* 0x000fe400078e0a0c */
[----:B------:R-:W-:-:S02]  /*211e0*/  @!P6 IMAD.IADD R7, R7, 0x1, -R11 ;  /* 0x000000010707e824 */ /* 0x000fc400078e0a0b */
[----:B------:R-:W-:Y:S02]  /*211f0*/  IMAD R5, R11, R9, R5 ;  /* 0x000000090b057224 */ /* 0x000fe400078e0205 */
[----:B------:R-:W-:-:S04]  /*21200*/  IMAD.HI.U32 R9, R0, R18, RZ ;  /* 0x0000001200097227 */ /* 0x000fc800078e00ff */
[C---:B------:R-:W-:Y:S02]  /*21210*/  IMAD R26, R11.reuse, R10, R26 ;  /* 0x0000000a0b1a7224 */ /* 0x040fe400078e021a */
[C---:B------:R-:W-:Y:S02]  /*21220*/  IMAD R4, R11.reuse, R12, R4 ;  /* 0x0000000c0b047224 */ /* 0x040fe400078e0204 */
[----:B------:R-:W-:Y:S01]  /*21230*/  IMAD.MOV.U32 R10, RZ, RZ, R7 ;  /* 0x000000ffff0a7224 */ /* 0x000fe200078e0007 */
[C---:B------:R-:W-:Y:S01]  /*21240*/  ISETP.GT.U32.AND P6, PT, R11.reuse, R5, PT ;  /* 0x000000050b00720c */ /* 0x040fe20003fc4070 */
[----:B------:R-:W-:Y:S02]  /*21250*/  IMAD.MOV R9, RZ, RZ, -R9 ;  /* 0x000000ffff097224 */ /* 0x000fe400078e0a09 */
[----:B------:R-:W-:Y:S01]  /*21260*/  @!P3 IMAD.MOV R10, RZ, RZ, -R10 ;  /* 0x000000ffff0ab224 */ /* 0x000fe200078e0a0a */
[C---:B------:R-:W-:Y:S01]  /*21270*/  ISETP.GT.U32.AND P3, PT, R11.reuse, R4, PT ;  /* 0x000000040b00720c */ /* 0x040fe20003f64070 */
[----:B------:R-:W-:-:S02]  /*21280*/  IMAD R18, R11, R9, R18 ;  /* 0x000000090b127224 */ /* 0x000fc400078e0212 */
[--C-:B------:R-:W-:Y:S01]  /*21290*/  @!P4 IMAD.IADD R6, R6, 0x1, -R11.reuse ;  /* 0x000000010606c824 */ /* 0x100fe200078e0a0b */
[C---:B------:R-:W-:Y:S01]  /*212a0*/  ISETP.GT.U32.AND P4, PT, R11.reuse, R26, PT ;  /* 0x0000001a0b00720c */ /* 0x040fe20003f84070 */
[--C-:B------:R-:W-:Y:S01]  /*212b0*/  @!P5 IMAD.IADD R2, R2, 0x1, -R11.reuse ;  /* 0x000000010202d824 */ /* 0x100fe200078e0a0b */
[----:B------:R-:W-:Y:S02]  /*212c0*/  ISETP.GT.U32.AND P5, PT, R11, R18, PT ;  /* 0x000000120b00720c */ /* 0x000fe40003fa4070 */
[----:B------:R-:W-:Y:S01]  /*212d0*/  IABS R19, R17 ;  /* 0x0000001100137213 */ /* 0x000fe20000000000 */
[----:B------:R-:W-:-:S04]  /*212e0*/  @!P6 IMAD.IADD R5, R5, 0x1, -R11 ;  /* 0x000000010505e824 */ /* 0x000fc800078e0a0b */
[----:B------:R-:W-:-:S04]  /*212f0*/  IMAD.HI.U32 R9, R0, R19, RZ ;  /* 0x0000001300097227 */ /* 0x000fc800078e00ff */
[----:B------:R-:W-:Y:S01]  /*21300*/  @!P3 IMAD.IADD R4, R4, 0x1, -R11 ;  /* 0x000000010404b824 */ /* 0x000fe200078e0a0b */
[C---:B------:R-:W-:Y:S01]  /*21310*/  ISETP.GT.U32.AND P3, PT, R11.reuse, R5, PT ;  /* 0x000000050b00720c */ /* 0x040fe20003f64070 */
[----:B------:R-:W-:Y:S02]  /*21320*/  IMAD.MOV R9, RZ, RZ, -R9 ;  /* 0x000000ffff097224 */ /* 0x000fe400078e0a09 */
[--C-:B------:R-:W-:Y:S01]  /*21330*/  @!P4 IMAD.IADD R26, R26, 0x1, -R11.reuse ;  /* 0x000000011a1ac824 */ /* 0x100fe200078e0a0b */
[C---:B------:R-:W-:Y:S01]  /*21340*/  ISETP.GT.U32.AND P4, PT, R11.reuse, R4, PT ;  /* 0x000000040b00720c */ /* 0x040fe20003f84070 */
[----:B------:R-:W-:Y:S02]  /*21350*/  @!P5 IMAD.IADD R18, R18, 0x1, -R11 ;  /* 0x000000011212d824 */ /* 0x000fe400078e0a0b */
[----:B------:R-:W-:Y:S01]  /*21360*/  IMAD R19, R11, R9, R19 ;  /* 0x000000090b137224 */ /* 0x000fe200078e0213 */
[----:B------:R-:W-:Y:S01]  /*21370*/  ISETP.GE.AND P6, PT, R23, RZ, PT ;  /* 0x000000ff1700720c */ /* 0x000fe20003fc6270 */
[----:B------:R-:W-:Y:S01]  /*21380*/  @!P2 IMAD.MOV R6, RZ, RZ, -R6 ;  /* 0x000000ffff06a224 */ /* 0x000fe200078e0a06 */
[C---:B------:R-:W-:Y:S01]  /*21390*/  ISETP.GT.U32.AND P2, PT, R11.reuse, R18, PT ;  /* 0x000000120b00720c */ /* 0x040fe20003f44070 */
[----:B------:R-:W-:Y:S01]  /*213a0*/  @!P0 IMAD.MOV R2, RZ, RZ, -R2 ;  /* 0x000000ffff028224 */ /* 0x000fe200078e0a02 */
[----:B------:R-:W-:Y:S01]  /*213b0*/  ISETP.GT.U32.AND P0, PT, R11, R19, PT ;  /* 0x000000130b00720c */ /* 0x000fe20003f04070 */
[--C-:B------:R-:W-:Y:S01]  /*213c0*/  @!P3 IMAD.IADD R5, R5, 0x1, -R11.reuse ;  /* 0x000000010505b824 */ /* 0x100fe200078e0a0b */
[----:B------:R-:W-:Y:S03]  /*213d0*/  STL [R1+0x58], R13 ;  /* 0x0000580d01007387 */ /* 0x000fe60000100800 */
[----:B------:R-:W-:Y:S01]  /*213e0*/  @!P4 IMAD.IADD R4, R4, 0x1, -R11 ;  /* 0x000000010404c824 */ /* 0x000fe200078e0a0b */
[----:B------:R-:W-:Y:S01]  /*213f0*/  STL [R1+0x54], R10 ;  /* 0x0000540a01007387 */ /* 0x000fe20000100800 */
[----:B------:R-:W-:-:S02]  /*21400*/  @!P1 IMAD.MOV R5, RZ, RZ, -R5 ;  /* 0x000000ffff059224 */ /* 0x000fc400078e0a05 */
[----:B------:R-:W-:Y:S01]  /*21410*/  @!P6 IMAD.MOV R4, RZ, RZ, -R4 ;  /* 0x000000ffff04e224 */ /* 0x000fe200078e0a04 */
[----:B------:R-:W2:Y:S01]  /*21420*/  LDL.LU R29, [R1+0xc2c] ;  /* 0x000c2c00011d7983 */ /* 0x000ea20000300800 */
[--C-:B------:R-:W-:Y:S01]  /*21430*/  @!P2 IMAD.IADD R18, R18, 0x1, -R11.reuse ;  /* 0x000000011212a824 */ /* 0x100fe200078e0a0b */
[----:B------:R-:W-:Y:S02]  /*21440*/  ISETP.GE.AND P2, PT, R22, RZ, PT ;  /* 0x000000ff1600720c */ /* 0x000fe40003f46270 */
[----:B------:R0:W-:Y:S01]  /*21450*/  STL [R1+0x50], R6 ;  /* 0x0000500601007387 */ /* 0x0001e20000100800 */
[----:B------:R-:W-:Y:S01]  /*21460*/  @!P0 IMAD.IADD R19, R19, 0x1, -R11 ;  /* 0x0000000113138824 */ /* 0x000fe200078e0a0b */
[----:B------:R-:W-:Y:S02]  /*21470*/  ISETP.GE.AND P0, PT, R17, RZ, PT ;  /* 0x000000ff1100720c */ /* 0x000fe40003f06270 */
[----:B------:R1:W-:Y:S01]  /*21480*/  STL [R1+0x4c], R2 ;  /* 0x00004c0201007387 */ /* 0x0003e20000100800 */
[----:B------:R-:W-:-:S03]  /*21490*/  IMAD.MOV.U32 R17, RZ, RZ, R3 ;  /* 0x000000ffff117224 */ /* 0x000fc600078e0003 */
[----:B------:R-:W-:Y:S04]  /*214a0*/  STL [R1+0x10], R5 ;  /* 0x0000100501007387 */ /* 0x000fe80000100800 */
[----:B------:R-:W3:Y:S04]  /*214b0*/  LDL.LU R22, [R1+0xc4c] ;  /* 0x000c4c0001167983 */ /* 0x000ee80000300800 */
[----:B------:R-:W-:Y:S04]  /*214c0*/  STL [R1], R4 ;  /* 0x0000000401007387 */ /* 0x000fe80000100800 */
[----:B------:R-:W4:Y:S01]  /*214d0*/  LDL.LU R3, [R1+0xc50] ;  /* 0x000c500001037983 */ /* 0x000f220000300800 */
[----:B------:R-:W-:-:S03]  /*214e0*/  ISETP.GE.AND P4, PT, R28, RZ, PT ;  /* 0x000000ff1c00720c */ /* 0x000fc60003f86270 */
[----:B------:R-:W5:Y:S01]  /*214f0*/  LDL.LU R28, [R1+0xc30] ;  /* 0x000c3000011c7983 */ /* 0x000f620000300800 */
[----:B------:R-:W-:Y:S01]  /*21500*/  IMAD.MOV.U32 R24, RZ, RZ, R20 ;  /* 0x000000ffff187224 */ /* 0x000fe200078e0014 */
[----:B------:R-:W-:Y:S02]  /*21510*/  IABS R20, R16 ;  /* 0x0000001000147213 */ /* 0x000fe40000000000 */
[----:B------:R-:W-:Y:S02]  /*21520*/  IABS R21, R27 ;  /* 0x0000001b00157213 */ /* 0x000fe40000000000 */
[----:B------:R-:W-:Y:S01]  /*21530*/  ISETP.GT.U32.AND P5, PT, R11, R26, PT ;  /* 0x0000001a0b00720c */ /* 0x000fe20003fa4070 */
[----:B------:R-:W-:-:S04]  /*21540*/  IMAD.HI.U32 R8, R0, R20, RZ ;  /* 0x0000001400087227 */ /* 0x000fc800078e00ff */
[----:B------:R-:W-:-:S04]  /*21550*/  IMAD.HI.U32 R7, R0, R21, RZ ;  /* 0x0000001500077227 */ /* 0x000fc800078e00ff */
[----:B------:R-:W-:Y:S02]  /*21560*/  IMAD.MOV R8, RZ, RZ, -R8 ;  /* 0x000000ffff087224 */ /* 0x000fe400078e0a08 */
[----:B------:R-:W-:Y:S02]  /*21570*/  IMAD.MOV R7, RZ, RZ, -R7 ;  /* 0x000000ffff077224 */ /* 0x000fe400078e0a07 */
[----:B------:R-:W-:Y:S02]  /*21580*/  IMAD.MOV.U32 R14, RZ, RZ, R24 ;  /* 0x000000ffff0e7224 */ /* 0x000fe400078e0018 */
[C---:B------:R-:W-:Y:S02]  /*21590*/  IMAD R20, R11.reuse, R8, R20 ;  /* 0x000000080b147224 */ /* 0x040fe400078e0214 */
[C---:B------:R-:W-:Y:S01]  /*215a0*/  IMAD R21, R11.reuse, R7, R21 ;  /* 0x000000070b157224 */ /* 0x040fe200078e0215 */
[----:B------:R-:W-:Y:S01]  /*215b0*/  IABS R23, R14 ;  /* 0x0000000e00177213 */ /* 0x000fe20000000000 */
[----:B------:R-:W-:Y:S01]  /*215c0*/  @!P5 IMAD.IADD R26, R26, 0x1, -R11 ;  /* 0x000000011a1ad824 */ /* 0x000fe200078e0a0b */
[----:B------:R-:W-:-:S02]  /*215d0*/  ISETP.GT.U32.AND P3, PT, R11, R20, PT ;  /* 0x000000140b00720c */ /* 0x000fc40003f64070 */
[----:B------:R-:W-:Y:S01]  /*215e0*/  ISETP.GT.U32.AND P5, PT, R11, R21, PT ;  /* 0x000000150b00720c */ /* 0x000fe20003fa4070 */
[----:B0-----:R-:W-:-:S04]  /*215f0*/  IMAD.HI.U32 R6, R0, R23, RZ ;  /* 0x0000001700067227 */ /* 0x001fc800078e00ff */
[----:B------:R-:W-:-:S04]  /*21600*/  IMAD.MOV R6, RZ, RZ, -R6 ;  /* 0x000000ffff067224 */ /* 0x000fc800078e0a06 */
[----:B------:R-:W-:Y:S02]  /*21610*/  IMAD R23, R11, R6, R23 ;  /* 0x000000060b177224 */ /* 0x000fe400078e0217 */
[--C-:B------:R-:W-:Y:S02]  /*21620*/  @!P3 IMAD.IADD R20, R20, 0x1, -R11.reuse ;  /* 0x000000011414b824 */ /* 0x100fe400078e0a0b */
[----:B------:R-:W-:Y:S01]  /*21630*/  @!P5 IMAD.IADD R21, R21, 0x1, -R11 ;  /* 0x000000011515d824 */ /* 0x000fe200078e0a0b */
[C---:B------:R-:W-:Y:S01]  /*21640*/  ISETP.GT.U32.AND P1, PT, R11.reuse, R19, PT ;  /* 0x000000130b00720c */ /* 0x040fe20003f24070 */
[----:B------:R-:W-:Y:S01]  /*21650*/  @!P4 IMAD.MOV R26, RZ, RZ, -R26 ;  /* 0x000000ffff1ac224 */ /* 0x000fe200078e0a1a */
[C---:B------:R-:W-:Y:S02]  /*21660*/  ISETP.GT.U32.AND P5, PT, R11.reuse, R20, PT ;  /* 0x000000140b00720c */ /* 0x040fe40003fa4070 */
[C---:B------:R-:W-:Y:S02]  /*21670*/  ISETP.GT.U32.AND P4, PT, R11.reuse, R23, PT ;  /* 0x000000170b00720c */ /* 0x040fe40003f84070 */
[----:B------:R-:W-:Y:S01]  /*21680*/  ISETP.GT.U32.AND P6, PT, R11, R21, PT ;  /* 0x000000150b00720c */ /* 0x000fe20003fc4070 */
[----:B------:R-:W-:Y:S01]  /*21690*/  @!P2 IMAD.MOV R18, RZ, RZ, -R18 ;  /* 0x000000ffff12a224 */ /* 0x000fe200078e0a12 */
[----:B------:R-:W-:-:S02]  /*216a0*/  IABS R24, R15 ;  /* 0x0000000f00187213 */ /* 0x000fc40000000000 */
[----:B------:R-:W-:Y:S02]  /*216b0*/  ISETP.GE.AND P3, PT, R16, RZ, PT ;  /* 0x000000ff1000720c */ /* 0x000fe40003f66270 */
[----:B------:R-:W-:Y:S01]  /*216c0*/  ISETP.GE.AND P2, PT, R27, RZ, PT ;  /* 0x000000ff1b00720c */ /* 0x000fe20003f46270 */
[----:B-1----:R-:W-:Y:S01]  /*216d0*/  IMAD.HI.U32 R2, R0, R24, RZ ;  /* 0x0000001800027227 */ /* 0x002fe200078e00ff */
[----:B------:R0:W-:Y:S04]  /*216e0*/  STL [R1+0x365c], R26 ;  /* 0x00365c1a01007387 */ /* 0x0001e80000100800 */
[----:B------:R-:W-:Y:S01]  /*216f0*/  STL [R1+0x3660], R18 ;  /* 0x0036601201007387 */ /* 0x000fe20000100800 */
[----:B------:R-:W-:-:S03]  /*21700*/  IMAD.MOV R2, RZ, RZ, -R2 ;  /* 0x000000ffff027224 */ /* 0x000fc600078e0a02 */
[----:B------:R-:W3:Y:S01]  /*21710*/  LDL.LU R27, [R1+0xc3c] ;  /* 0x000c3c00011b7983 */ /* 0x000ee20000300800 */
[--C-:B------:R-:W-:Y:S02]  /*21720*/  @!P1 IMAD.IADD R19, R19, 0x1, -R11.reuse ;  /* 0x0000000113139824 */ /* 0x100fe400078e0a0b */
[--C-:B------:R-:W-:Y:S02]  /*21730*/  @!P5 IMAD.IADD R20, R20, 0x1, -R11.reuse ;  /* 0x000000011414d824 */ /* 0x100fe400078e0a0b */
[--C-:B------:R-:W-:Y:S02]  /*21740*/  @!P4 IMAD.IADD R23, R23, 0x1, -R11.reuse ;  /* 0x000000011717c824 */ /* 0x100fe400078e0a0b */
[----:B------:R-:W-:Y:S02]  /*21750*/  @!P6 IMAD.IADD R21, R21, 0x1, -R11 ;  /* 0x000000011515e824 */ /* 0x000fe400078e0a0b */
[C---:B------:R-:W-:Y:S02]  /*21760*/  IMAD R24, R11.reuse, R2, R24 ;  /* 0x000000020b187224 */ /* 0x040fe400078e0218 */
[----:B------:R-:W-:Y:S01]  /*21770*/  @!P0 IMAD.MOV R19, RZ, RZ, -R19 ;  /* 0x000000ffff138224 */ /* 0x000fe200078e0a13 */
[----:B------:R-:W-:Y:S01]  /*21780*/  ISETP.GT.U32.AND P4, PT, R11, R23, PT ;  /* 0x000000170b00720c */ /* 0x000fe20003f84070 */
[----:B------:R-:W-:-:S02]  /*21790*/  @!P3 IMAD.MOV R20, RZ, RZ, -R20 ;  /* 0x000000ffff14b224 */ /* 0x000fc400078e0a14 */
[----:B------:R-:W-:Y:S01]  /*217a0*/  @!P2 IMAD.MOV R21, RZ, RZ, -R21 ;  /* 0x000000ffff15a224 */ /* 0x000fe200078e0a15 */
[----:B------:R-:W-:Y:S01]  /*217b0*/  ISETP.GT.U32.AND P1, PT, R11, R24, PT ;  /* 0x000000180b00720c */ /* 0x000fe20003f24070 */
[----:B------:R-:W-:Y:S01]  /*217c0*/  STL [R1+0x3664], R19 ;  /* 0x0036641301007387 */ /* 0x000fe20000100800 */
[----:B------:R-:W-:Y:S01]  /*217d0*/  ISETP.GE.AND P5, PT, R14, RZ, PT ;  /* 0x000000ff0e00720c */ /* 0x000fe20003fa6270 */
[----:B------:R-:W-:Y:S02]  /*217e0*/  IMAD.MOV.U32 R14, RZ, RZ, R25 ;  /* 0x000000ffff0e7224 */ /* 0x000fe400078e0019 */
[----:B------:R-:W-:Y:S04]  /*217f0*/  STL [R1+0x3668], R20 ;  /* 0x0036681401007387 */ /* 0x000fe80000100800 */
[----:B------:R1:W-:Y:S04]  /*21800*/  STL [R1+0x366c], R21 ;  /* 0x00366c1501007387 */ /* 0x0003e80000100800 */
[----:B------:R-:W3:Y:S01]  /*21810*/  LDL R25, [R1+0xc48] ;  /* 0x000c480001197983 */ /* 0x000ee20000100800 */
[----:B------:R-:W-:-:S02]  /*21820*/  @!P4 IMAD.IADD R23, R23, 0x1, -R11 ;  /* 0x000000011717c824 */ /* 0x000fc400078e0a0b */
[----:B------:R-:W-:-:S05]  /*21830*/  @!P1 IMAD.IADD R24, R24, 0x1, -R11 ;  /* 0x0000000118189824 */ /* 0x000fca00078e0a0b */
[----:B------:R-:W-:-:S13]  /*21840*/  ISETP.GT.U32.AND P1, PT, R11, R24, PT ;  /* 0x000000180b00720c */ /* 0x000fda0003f24070 */
[----:B------:R-:W-:Y:S01]  /*21850*/  @!P1 IMAD.IADD R24, R24, 0x1, -R11 ;  /* 0x0000000118189824 */ /* 0x000fe200078e0a0b */
[----:B------:R-:W-:Y:S01]  /*21860*/  ISETP.GE.AND P6, PT, R15, RZ, PT ;  /* 0x000000ff0f00720c */ /* 0x000fe20003fc6270 */
[----:B------:R-:W-:-:S12]  /*21870*/  @!P5 IMAD.MOV R23, RZ, RZ, -R23 ;  /* 0x000000ffff17d224 */ /* 0x000fd800078e0a17 */
[----:B------:R-:W-:Y:S01]  /*21880*/  @!P6 IMAD.MOV R24, RZ, RZ, -R24 ;  /* 0x000000ffff18e224 */ /* 0x000fe200078e0a18 */
[----:B--2---:R-:W-:Y:S02]  /*21890*/  IABS R16, R29 ;  /* 0x0000001d00107213 */ /* 0x004fe40000000000 */
[----:B------:R-:W-:Y:S02]  /*218a0*/  ISETP.GE.AND P0, PT, R29, RZ, PT ;  /* 0x000000ff1d00720c */ /* 0x000fe40003f06270 */
[----:B------:R-:W2:Y:S01]  /*218b0*/  LDL.LU R29, [R1+0xc54] ;  /* 0x000c5400011d7983 */ /* 0x000ea20000300800 */
[----:B------:R-:W-:-:S04]  /*218c0*/  IMAD.HI.U32 R2, R0, R16, RZ ;  /* 0x0000001000027227 */ /* 0x000fc800078e00ff */
[----:B------:R-:W-:-:S04]  /*218d0*/  IMAD.MOV R2, RZ, RZ, -R2 ;  /* 0x000000ffff027224 */ /* 0x000fc800078e0a02 */
[----:B------:R-:W-:Y:S01]  /*218e0*/  IMAD R16, R11, R2, R16 ;  /* 0x000000020b107224 */ /* 0x000fe200078e0210 */
[----:B----4-:R-:W-:Y:S02]  /*218f0*/  IABS R9, R3 ;  /* 0x0000000300097213 */ /* 0x010fe40000000000 */
[----:B------:R-:W-:Y:S02]  /*21900*/  ISETP.GE.AND P4, PT, R3, RZ, PT ;  /* 0x000000ff0300720c */ /* 0x000fe40003f86270 */
[----:B------:R-:W4:Y:S01]  /*21910*/  LDL.LU R3, [R1+0xc58] ;  /* 0x000c580001037983 */ /* 0x000f220000300800 */
[----:B------:R-:W-:-:S03]  /*21920*/  ISETP.GT.U32.AND P2, PT, R11, R16, PT ;  /* 0x000000100b00720c */ /* 0x000fc60003f44070 */
[----:B0-----:R-:W4:Y:S01]  /*21930*/  LDL.LU R26, [R1+0xc5c] ;  /* 0x000c5c00011a7983 */ /* 0x001f220000300800 */
[----:B-----5:R-:W-:Y:S02]  /*21940*/  IABS R2, R28 ;  /* 0x0000001c00027213 */ /* 0x020fe40000000000 */
[----:B------:R-:W-:Y:S01]  /*21950*/  ISETP.GE.AND P1, PT, R28, RZ, PT ;  /* 0x000000ff1c00720c */ /* 0x000fe20003f26270 */
[----:B-1----:R-:W5:Y:S04]  /*21960*/  LDL.LU R21, [R1+0xc60] ;  /* 0x000c600001157983 */ /* 0x002f680000300800 */
[----:B------:R-:W5:Y:S04]  /*21970*/  LDL.LU R19, [R1+0xc64] ;  /* 0x000c640001137983 */ /* 0x000f680000300800 */
[----:B------:R-:W5:Y:S01]  /*21980*/  LDL.LU R28, [R1+0xc68] ;  /* 0x000c6800011c7983 */ /* 0x000f620000300800 */
[----:B------:R-:W-:-:S03]  /*21990*/  @!P2 IMAD.IADD R16, R16, 0x1, -R11 ;  /* 0x000000011010a824 */ /* 0x000fc600078e0a0b */
[----:B------:R-:W5:Y:S04]  /*219a0*/  LDL.LU R20, [R1+0xc6c] ;  /* 0x000c6c0001147983 */ /* 0x000f680000300800 */
[----:B------:R-:W5:Y:S01]  /*219b0*/  LDL R18, [R1+0xb8] ;  /* 0x0000b80001127983 */ /* 0x000f620000100800 */
[----:B------:R-:W-:-:S03]  /*219c0*/  ISETP.GT.U32.AND P2, PT, R11, R16, PT ;  /* 0x000000100b00720c */ /* 0x000fc60003f44070 */
[----:B------:R0:W-:Y:S10]  /*219d0*/  STL [R1+0x3670], R23 ;  /* 0x0036701701007387 */ /* 0x0001f40000100800 */
[----:B------:R-:W-:Y:S01]  /*219e0*/  @!P2 IMAD.IADD R16, R16, 0x1, -R11 ;  /* 0x000000011010a824 */ /* 0x000fe200078e0a0b */
[----:B0-----:R-:W5:Y:S03]  /*219f0*/  LDL.LU R23, [R1+0xc48] ;  /* 0x000c480001177983 */ /* 0x001f660000300800 */
[----:B------:R-:W-:Y:S01]  /*21a00*/  @!P0 IMAD.MOV R16, RZ, RZ, -R16 ;  /* 0x000000ffff108224 */ /* 0x000fe200078e0a10 */
[----:B------:R0:W-:Y:S04]  /*21a10*/  STL [R1+0x3674], R24 ;  /* 0x0036741801007387 */ /* 0x0001e80000100800 */
[----:B0-----:R-:W5:Y:S04]  /*21a20*/  LDL.LU R24, [R1+0xc44] ;  /* 0x000c440001187983 */ /* 0x001f680000300800 */
[----:B------:R0:W-:Y:S04]  /*21a30*/  STL [R1+0x3678], R16 ;  /* 0x0036781001007387 */ /* 0x0001e80000100800 */
[----:B0-----:R-:W5:Y:S01]  /*21a40*/  LDL.LU R16, [R1+0xc40] ;  /* 0x000c400001107983 */ /* 0x001f620000300800 */
[----:B---3--:R-:W-:-:S02]  /*21a50*/  ISETP.GE.AND P3, PT, R22, RZ, PT ;  /* 0x000000ff1600720c */ /* 0x008fc40003f66270 */
[----:B------:R-:W-:-:S05]  /*21a60*/  IABS R22, R22 ;  /* 0x0000001600167213 */ /* 0x000fca0000000000 */
[----:B------:R-:W-:-:S04]  /*21a70*/  IMAD.HI.U32 R6, R0, R22, RZ ;  /* 0x0000001600067227 */ /* 0x000fc800078e00ff */
[----:B------:R-:W-:-:S04]  /*21a80*/  IMAD.MOV R6, RZ, RZ, -R6 ;  /* 0x000000ffff067224 */ /* 0x000fc800078e0a06 */
[----:B------:R-:W-:Y:S02]  /*21a90*/  IMAD R22, R11, R6, R22 ;  /* 0x000000060b167224 */ /* 0x000fe400078e0216 */
[----:B------:R-:W-:-:S03]  /*21aa0*/  IMAD.HI.U32 R7, R0, R9, RZ ;  /* 0x0000000900077227 */ /* 0x000fc600078e00ff */
[----:B------:R-:W-:Y:S01]  /*21ab0*/  ISETP.GT.U32.AND P2, PT, R11, R22, PT ;  /* 0x000000160b00720c */ /* 0x000fe20003f44070 */
[----:B------:R-:W-:-:S04]  /*21ac0*/  IMAD.MOV R7, RZ, RZ, -R7 ;  /* 0x000000ffff077224 */ /* 0x000fc800078e0a07 */
[----:B------:R-:W-:Y:S01]  /*21ad0*/  IMAD R9, R11, R7, R9 ;  /* 0x000000070b097224 */ /* 0x000fe200078e0209 */
[----:B------:R-:W-:-:S07]  /*21ae0*/  IABS R15, R27 ;  /* 0x0000001b000f7213 */ /* 0x000fce0000000000 */
[----:B------:R-:W-:Y:S01]  /*21af0*/  @!P2 IMAD.IADD R22, R22, 0x1, -R11 ;  /* 0x000000011616a824 */ /* 0x000fe200078e0a0b */
[----:B------:R-:W-:Y:S01]  /*21b00*/  ISETP.GT.U32.AND P2, PT, R11, R9, PT ;  /* 0x000000090b00720c */ /* 0x000fe20003f44070 */
[----:B------:R-:W-:-:S04]  /*21b10*/  IMAD.HI.U32 R5, R0, R2, RZ ;  /* 0x0000000200057227 */ /* 0x000fc800078e00ff */
[----:B------:R-:W-:Y:S01]  /*21b20*/  IMAD.HI.U32 R4, R0, R15, RZ ;  /* 0x0000000f00047227 */ /* 0x000fe200078e00ff */
[----:B------:R-:W-:-:S03]  /*21b30*/  IABS R6, R14 ;  /* 0x0000000e00067213 */ /* 0x000fc60000000000 */
[----:B------:R-:W-:Y:S02]  /*21b40*/  IMAD.MOV R5, RZ, RZ, -R5 ;  /* 0x000000ffff057224 */ /* 0x000fe400078e0a05 */
[----:B------:R-:W-:Y:S01]  /*21b50*/  IMAD.MOV R4, RZ, RZ, -R4 ;  /* 0x000000ffff047224 */ /* 0x000fe200078e0a04 */
[----:B------:R-:W-:Y:S01]  /*21b60*/  IABS R14, R17 ;  /* 0x00000011000e7213 */ /* 0x000fe20000000000 */
[----:B------:R-:W-:Y:S02]  /*21b70*/  @!P2 IMAD.IADD R9, R9, 0x1, -R11 ;  /* 0x000000010909a824 */ /* 0x000fe400078e0a0b */
[C---:B------:R-:W-:Y:S02]  /*21b80*/  IMAD R2, R11.reuse, R5, R2 ;  /* 0x000000050b027224 */ /* 0x040fe400078e0202 */
[C---:B------:R-:W-:Y:S01]  /*21b90*/  IMAD R15, R11.reuse, R4, R15 ;  /* 0x000000040b0f7224 */ /* 0x040fe200078e020f */
[----:B------:R-:W-:Y:S01]  /*21ba0*/  IABS R4, R25 ;  /* 0x0000001900047213 */ /* 0x000fe20000000000 */
[----:B------:R-:W-:Y:S01]  /*21bb0*/  IMAD.HI.U32 R5, R0, R6, RZ ;  /* 0x0000000600057227 */ /* 0x000fe200078e00ff */
[----:B------:R-:W-:-:S02]  /*21bc0*/  ISETP.GT.U32.AND P2, PT, R11, R22, PT ;  /* 0x000000160b00720c */ /* 0x000fc40003f44070 */
[C---:B------:R-:W-:Y:S01]  /*21bd0*/  ISETP.GT.U32.AND P6, PT, R11.reuse, R9, PT ;  /* 0x000000090b00720c */ /* 0x040fe20003fc4070 */
[----:B------:R-:W-:Y:S01]  /*21be0*/  IMAD.HI.U32 R13, R0, R14, RZ ;  /* 0x0000000e000d7227 */ /* 0x000fe200078e00ff */
[----:B------:R-:W-:-:S03]  /*21bf0*/  ISETP.GT.U32.AND P5, PT, R11, R2, PT ;  /* 0x000000020b00720c */ /* 0x000fc60003fa4070 */
[----:B------:R-:W-:-:S04]  /*21c00*/  IMAD.HI.U32 R10, R0, R4, RZ ;  /* 0x00000004000a7227 */ /* 0x000fc800078e00ff */
[----:B------:R-:W-:Y:S02]  /*21c10*/  IMAD.MOV R5, RZ, RZ, -R5 ;  /* 0x000000ffff057224 */ /* 0x000fe400078e0a05 */
[----:B------:R-:W-:Y:S02]  /*21c20*/  IMAD.MOV R13, RZ, RZ, -R13 ;  /* 0x000000ffff0d7224 */ /* 0x000fe400078e0a0d */
[----:B------:R-:W-:Y:S02]  /*21c30*/  IMAD.MOV R10, RZ, RZ, -R10 ;  /* 0x000000ffff0a7224 */ /* 0x000fe400078e0a0a */
[C---:B------:R-:W-:Y:S02]  /*21c40*/  IMAD R6, R11.reuse, R5, R6 ;  /* 0x000000050b067224 */ /* 0x040fe400078e0206 */
[C---:B------:R-:W-:Y:S02]  /*21c50*/  IMAD R14, R11.reuse, R13, R14 ;  /* 0x0000000d0b0e7224 */ /* 0x040fe400078e020e */
[----:B------:R-:W-:-:S02]  /*21c60*/  IMAD R4, R11, R10, R4 ;  /* 0x0000000a0b047224 */ /* 0x000fc400078e0204 */
[--C-:B------:R-:W-:Y:S01]  /*21c70*/  @!P2 IMAD.IADD R22, R22, 0x1, -R11.reuse ;  /* 0x000000011616a824 */ /* 0x100fe200078e0a0b */
[----:B------:R-:W-:Y:S01]  /*21c80*/  ISETP.GT.U32.AND P2, PT, R11, R6, PT ;  /* 0x000000060b00720c */ /* 0x000fe20003f44070 */
[--C-:B------:R-:W-:Y:S01]  /*21c90*/  @!P6 IMAD.IADD R9, R9, 0x1, -R11.reuse ;  /* 0x000000010909e824 */ /* 0x100fe200078e0a0b */
[C---:B------:R-:W-:Y:S01]  /*21ca0*/  ISETP.GT.U32.AND P6, PT, R11.reuse, R14, PT ;  /* 0x0000000e0b00720c */ /* 0x040fe20003fc4070 */
[----:B------:R-:W-:Y:S01]  /*21cb0*/  @!P5 IMAD.IADD R2, R2, 0x1, -R11 ;  /* 0x000000010202d824 */ /* 0x000fe200078e0a0b */
[C---:B------:R-:W-:Y:S02]  /*21cc0*/  ISETP.GT.U32.AND P5, PT, R11.reuse, R4, PT ;  /* 0x000000040b00720c */ /* 0x040fe40003fa4070 */
[----:B------:R-:W-:Y:S01]  /*21cd0*/  ISETP.GT.U32.AND P0, PT, R11, R15, PT ;  /* 0x0000000f0b00720c */ /* 0x000fe20003f04070 */
[----:B------:R-:W-:-:S06]  /*21ce0*/  @!P3 IMAD.MOV R22, RZ, RZ, -R22 ;  /* 0x000000ffff16b224 */ /* 0x000fcc00078e0a16 */
[--C-:B------:R-:W-:Y:S02]  /*21cf0*/  @!P2 IMAD.IADD R6, R6, 0x1, -R11.reuse ;  /* 0x000000010606a824 */ /* 0x100fe400078e0a0b */
[--C-:B------:R-:W-:Y:S02]  /*21d00*/  @!P6 IMAD.IADD R14, R14, 0x1, -R11.reuse ;  /* 0x000000010e0ee824 */ /* 0x100fe400078e0a0b */
[--C-:B------:R-:W-:Y:S02]  /*21d10*/  @!P5 IMAD.IADD R4, R4, 0x1, -R11.reuse ;  /* 0x000000010404d824 */ /* 0x100fe400078e0a0b */
[----:B------:R-:W-:Y:S01]  /*21d20*/  @!P0 IMAD.IADD R15, R15, 0x1, -R11 ;  /* 0x000000010f0f8824 */ /* 0x000fe200078e0a0b */
[C---:B------:R-:W-:Y:S02]  /*21d30*/  ISETP.GT.U32.AND P0, PT, R11.reuse, R2, PT ;  /* 0x000000020b00720c */ /* 0x040fe40003f04070 */
[C---:B------:R-:W-:Y:S02]  /*21d40*/  ISETP.GT.U32.AND P6, PT, R11.reuse, R6, PT ;  /* 0x000000060b00720c */ /* 0x040fe40003fc4070 */
[----:B------:R-:W-:-:S02]  /*21d50*/  ISETP.GT.U32.AND P3, PT, R11, R14, PT ;  /* 0x0000000e0b00720c */ /* 0x000fc40003f64070 */
[C---:B------:R-:W-:Y:S02]  /*21d60*/  ISETP.GT.U32.AND P5, PT, R11.reuse, R4, PT ;  /* 0x000000040b00720c */ /* 0x040fe40003fa4070 */
[----:B------:R-:W-:-:S05]  /*21d70*/  ISETP.GT.U32.AND P2, PT, R11, R15, PT ;  /* 0x0000000f0b00720c */ /* 0x000fca0003f44070 */
[--C-:B------:R-:W-:Y:S02]  /*21d80*/  @!P0 IMAD.IADD R2, R2, 0x1, -R11.reuse ;  /* 0x0000000102028824 */ /* 0x100fe400078e0a0b */
[--C-:B------:R-:W-:Y:S02]  /*21d90*/  @!P6 IMAD.IADD R6, R6, 0x1, -R11.reuse ;  /* 0x000000010606e824 */ /* 0x100fe400078e0a0b */
[--C-:B------:R-:W-:Y:S02]  /*21da0*/  @!P3 IMAD.IADD R14, R14, 0x1, -R11.reuse ;  /* 0x000000010e0eb824 */ /* 0x100fe400078e0a0b */
[--C-:B------:R-:W-:Y:S02]  /*21db0*/  @!P5 IMAD.IADD R4, R4, 0x1, -R11.reuse ;  /* 0x000000010404d824 */ /* 0x100fe400078e0a0b */
[----:B------:R-:W-:Y:S02]  /*21dc0*/  @!P2 IMAD.IADD R15, R15, 0x1, -R11 ;  /* 0x000000010f0fa824 */ /* 0x000fe400078e0a0b */
[----:B------:R-:W-:-:S02]  /*21dd0*/  @!P1 IMAD.MOV R2, RZ, RZ, -R2 ;  /* 0x000000ffff029224 */ /* 0x000fc400078e0a02 */
[----:B------:R-:W-:Y:S01]  /*21de0*/  @!P4 IMAD.MOV R9, RZ, RZ, -R9 ;  /* 0x000000ffff09c224 */ /* 0x000fe200078e0a09 */
[----:B------:R-:W-:Y:S04]  /*21df0*/  STL [R1+0x367c], R22 ;  /* 0x00367c1601007387 */ /* 0x000fe80000100800 */
[----:B------:R-:W-:Y:S04]  /*21e00*/  STL [R1+0x3680], R9 ;  /* 0x0036800901007387 */ /* 0x000fe80000100800 */
[----:B------:R0:W-:Y:S01]  /*21e10*/  STL [R1+0x3684], R2 ;  /* 0x0036840201007387 */ /* 0x0001e20000100800 */
[----:B--2---:R-:W-:-:S02]  /*21e20*/  IABS R7, R29 ;  /* 0x0000001d00077213 */ /* 0x004fc40000000000 */
[----:B----4-:R-:W-:-:S05]  /*21e30*/  IABS R12, R3 ;  /* 0x00000003000c7213 */ /* 0x010fca0000000000 */
[----:B------:R-:W-:Y:S01]  /*21e40*/  IMAD.HI.U32 R5, R0, R12, RZ ;  /* 0x0000000c00057227 */ /* 0x000fe200078e00ff */
[----:B------:R-:W-:-:S03]  /*21e50*/  IABS R25, R26 ;  /* 0x0000001a00197213 */ /* 0x000fc60000000000 */
[----:B------:R-:W-:-:S04]  /*21e60*/  IMAD.MOV R5, RZ, RZ, -R5 ;  /* 0x000000ffff057224 */ /* 0x000fc800078e0a05 */
[----:B------:R-:W-:Y:S02]  /*21e70*/  IMAD R12, R11, R5, R12 ;  /* 0x000000050b0c7224 */ /* 0x000fe400078e020c */
[----:B------:R-:W-:-:S04]  /*21e80*/  IMAD.HI.U32 R5, R0, R25, RZ ;  /* 0x0000001900057227 */ /* 0x000fc800078e00ff */
[----:B------:R-:W-:Y:S01]  /*21e90*/  IMAD.MOV R5, RZ, RZ, -R5 ;  /* 0x000000ffff057224 */ /* 0x000fe200078e0a05 */
[----:B-----5:R-:W-:-:S03]  /*21ea0*/  IABS R10, R21 ;  /* 0x00000015000a7213 */ /* 0x020fc60000000000 */
[----:B------:R-:W-:Y:S01]  /*21eb0*/  IMAD R25, R11, R5, R25 ;  /* 0x000000050b197224 */ /* 0x000fe200078e0219 */
[----:B------:R-:W-:Y:S01]  /*21ec0*/  IABS R5, R18 ;  /* 0x0000001200057213 */ /* 0x000fe20000000000 */
[----:B------:R-:W-:-:S04]  /*21ed0*/  IMAD.HI.U32 R8, R0, R7, RZ ;  /* 0x0000000700087227 */ /* 0x000fc800078e00ff */
[----:B------:R-:W-:-:S04]  /*21ee0*/  IMAD.HI.U32 R13, R0, R10, RZ ;  /* 0x0000000a000d7227 */ /* 0x000fc800078e00ff */
[----:B------:R-:W-:-:S04]  /*21ef0*/  IMAD.HI.U32 R17, R0, R5, RZ ;  /* 0x0000000500117227 */ /* 0x000fc800078e00ff */
[----:B------:R-:W-:Y:S02]  /*21f00*/  IMAD.MOV R8, RZ, RZ, -R8 ;  /* 0x000000ffff087224 */ /* 0x000fe400078e0a08 */
[----:B------:R-:W-:Y:S02]  /*21f10*/  IMAD.MOV R13, RZ, RZ, -R13 ;  /* 0x000000ffff0d7224 */ /* 0x000fe400078e0a0d */
[----:B------:R-:W-:Y:S02]  /*21f20*/  IMAD.MOV R17, RZ, RZ, -R17 ;  /* 0x000000ffff117224 */ /* 0x000fe400078e0a11 */
[C---:B------:R-:W-:Y:S02]  /*21f30*/  IMAD R7, R11.reuse, R8, R7 ;  /* 0x000000080b077224 */ /* 0x040fe400078e0207 */
[C---:B------:R-:W-:Y:S02]  /*21f40*/  IMAD R10, R11.reuse, R13, R10 ;  /* 0x0000000d0b0a7224 */ /* 0x040fe400078e020a */
[C---:B------:R-:W-:Y:S01]  /*21f50*/  IMAD R5, R11.reuse, R17, R5 ;  /* 0x000000110b057224 */ /* 0x040fe200078e0205 */
[----:B------:R-:W-:-:S02]  /*21f60*/  ISETP.GT.U32.AND P0, PT, R11, R7, PT ;  /* 0x000000070b00720c */ /* 0x000fc40003f04070 */
[C---:B------:R-:W-:Y:S02]  /*21f70*/  ISETP.GT.U32.AND P6, PT, R11.reuse, R25, PT ;  /* 0x000000190b00720c */ /* 0x040fe40003fc4070 */
[C---:B------:R-:W-:Y:S02]  /*21f80*/  ISETP.GT.U32.AND P3, PT, R11.reuse, R10, PT ;  /* 0x0000000a0b00720c */ /* 0x040fe40003f64070 */
[C---:B------:R-:W-:Y:S02]  /*21f90*/  ISETP.GT.U32.AND P5, PT, R11.reuse, R5, PT ;  /* 0x000000050b00720c */ /* 0x040fe40003fa4070 */
[----:B------:R-:W-:-:S05]  /*21fa0*/  ISETP.GT.U32.AND P2, PT, R11, R12, PT ;  /* 0x0000000c0b00720c */ /* 0x000fca0003f44070 */
[--C-:B------:R-:W-:Y:S01]  /*21fb0*/  @!P0 IMAD.IADD R7, R7, 0x1, -R11.reuse ;  /* 0x0000000107078824 */ /* 0x100fe200078e0a0b */
[----:B------:R-:W-:Y:S01]  /*21fc0*/  ISETP.GE.AND P0, PT, R27, RZ, PT ;  /* 0x000000ff1b00720c */ /* 0x000fe20003f06270 */
[--C-:B------:R-:W-:Y:S02]  /*21fd0*/  @!P6 IMAD.IADD R25, R25, 0x1, -R11.reuse ;  /* 0x000000011919e824 */ /* 0x100fe400078e0a0b */
[--C-:B------:R-:W-:Y:S01]  /*21fe0*/  @!P3 IMAD.IADD R10, R10, 0x1, -R11.reuse ;  /* 0x000000010a0ab824 */ /* 0x100fe200078e0a0b */
[----:B------:R-:W-:Y:S01]  /*21ff0*/  ISETP.GE.AND P3, PT, R24, RZ, PT ;  /* 0x000000ff1800720c */ /* 0x000fe20003f66270 */
[--C-:B------:R-:W-:Y:S01]  /*22000*/  @!P5 IMAD.IADD R5, R5, 0x1, -R11.reuse ;  /* 0x000000010505d824 */ /* 0x100fe200078e0a0b */
[----:B------:R-:W-:Y:S01]  /*22010*/  ISETP.GE.AND P6, PT, R16, RZ, PT ;  /* 0x000000ff1000720c */ /* 0x000fe20003fc6270 */
[----:B------:R-:W-:Y:S01]  /*22020*/  @!P2 IMAD.IADD R12, R12, 0x1, -R11 ;  /* 0x000000010c0ca824 */ /* 0x000fe200078e0a0b */
[----:B------:R-:W-:-:S04]  /*22030*/  ISETP.GE.AND P5, PT, R23, RZ, PT ;  /* 0x000000ff1700720c */ /* 0x000fc80003fa6270 */
[----:B------:R-:W-:Y:S01]  /*22040*/  ISETP.GT.U32.AND P1, PT, R11, R12, PT ;  /* 0x0000000c0b00720c */ /* 0x000fe20003f24070 */
[----:B------:R-:W-:-:S04]  /*22050*/  @!P0 IMAD.MOV R15, RZ, RZ, -R15 ;  /* 0x000000ffff0f8224 */ /* 0x000fc800078e0a0f */
[----:B------:R-:W-:Y:S02]  /*22060*/  @!P3 IMAD.MOV R14, RZ, RZ, -R14 ;  /* 0x000000ffff0eb224 */ /* 0x000fe400078e0a0e */
[----:B------:R-:W-:Y:S02]  /*22070*/  @!P6 IMAD.MOV R6, RZ, RZ, -R6 ;  /* 0x000000ffff06e224 */ /* 0x000fe400078e0a06 */
[----:B------:R-:W-:Y:S01]  /*22080*/  @!P5 IMAD.MOV R4, RZ, RZ, -R4 ;  /* 0x000000ffff04d224 */ /* 0x000fe200078e0a04 */
[----:B------:R-:W-:Y:S01]  /*22090*/  STL [R1+0x3688], R15 ;  /* 0x0036880f01007387 */ /* 0x000fe20000100800 */
[----:B------:R-:W-:-:S03]  /*220a0*/  ISETP.GE.AND P5, PT, R29, RZ, PT ;  /* 0x000000ff1d00720c */ /* 0x000fc60003fa6270 */
[----:B------:R1:W-:Y:S01]  /*220b0*/  STL [R1+0x368c], R6 ;  /* 0x00368c0601007387 */ /* 0x0003e20000100800 */
[----:B------:R-:W-:Y:S01]  /*220c0*/  @!P1 IMAD.IADD R12, R12, 0x1, -R11 ;  /* 0x000000010c0c9824 */ /* 0x000fe200078e0a0b */
[----:B------:R-:W-:Y:S02]  /*220d0*/  ISETP.GE.AND P1, PT, R3, RZ, PT ;  /* 0x000000ff0300720c */ /* 0x000fe40003f26270 */
[----:B------:R-:W-:Y:S04]  /*220e0*/  STL [R1+0x3690], R14 ;  /* 0x0036900e01007387 */ /* 0x000fe80000100800 */
[----:B------:R2:W-:Y:S04]  /*220f0*/  STL [R1+0x3694], R4 ;  /* 0x0036940401007387 */ /* 0x0005e80000100800 */
[----:B------:R-:W3:Y:S04]  /*22100*/  LDL.LU R29, [R1+0x377c] ;  /* 0x00377c00011d7983 */ /* 0x000ee80000300800 */
[----:B------:R-:W4:Y:S01]  /*22110*/  LDL.LU R3, [R1+0x3778] ;  /* 0x0037780001037983 */ /* 0x000f220000300800 */
[----:B------:R-:W-:-:S05]  /*22120*/  IABS R8, R19 ;  /* 0x0000001300087213 */ /* 0x000fca0000000000 */
[----:B------:R-:W-:-:S04]  /*22130*/  IMAD.HI.U32 R13, R0, R8, RZ ;  /* 0x00000008000d7227 */ /* 0x000fc800078e00ff */
[----:B------:R-:W-:-:S04]  /*22140*/  IMAD.MOV R13, RZ, RZ, -R13 ;  /* 0x000000ffff0d7224 */ /* 0x000fc800078e0a0d */
[C---:B------:R-:W-:Y:S01]  /*22150*/  IMAD R8, R11.reuse, R13, R8 ;  /* 0x0000000d0b087224 */ /* 0x040fe200078e0208 */
[----:B------:R-:W-:-:S04]  /*22160*/  ISETP.GT.U32.AND P0, PT, R11, R25, PT ;  /* 0x000000190b00720c */ /* 0x000fc80003f04070 */
[----:B------:R-:W-:-:S09]  /*22170*/  ISETP.GT.U32.AND P2, PT, R11, R8, PT ;  /* 0x000000080b00720c */ /* 0x000fd20003f44070 */
[--C-:B------:R-:W-:Y:S01]  /*22180*/  @!P0 IMAD.IADD R25, R25, 0x1, -R11.reuse ;  /* 0x0000000119198824 */ /* 0x100fe200078e0a0b */
[----:B------:R-:W-:Y:S02]  /*22190*/  ISETP.GE.AND P0, PT, R26, RZ, PT ;  /* 0x000000ff1a00720c */ /* 0x000fe40003f06270 */
[----:B------:R-:W5:Y:S01]  /*221a0*/  S2R R26, SR_TID.X ;  /* 0x00000000001a7919 */ /* 0x000f620000002100 */
[----:B------:R-:W-:-:S05]  /*221b0*/  @!P2 IMAD.IADD R8, R8, 0x1, -R11 ;  /* 0x000000010808a824 */ /* 0x000fca00078e0a0b */
[C---:B------:R-:W-:Y:S02]  /*221c0*/  ISETP.GT.U32.AND P3, PT, R11.reuse, R8, PT ;  /* 0x000000080b00720c */ /* 0x040fe40003f64070 */
[----:B------:R-:W-:Y:S02]  /*221d0*/  IABS R17, R28 ;  /* 0x0000001c00117213 */ /* 0x000fe40000000000 */
[----:B------:R-:W-:Y:S02]  /*221e0*/  IABS R13, R20 ;  /* 0x00000014000d7213 */ /* 0x000fe40000000000 */
[C---:B------:R-:W-:Y:S01]  /*221f0*/  ISETP.GT.U32.AND P2, PT, R11.reuse, R7, PT ;  /* 0x000000070b00720c */ /* 0x040fe20003f44070 */
[----:B------:R-:W-:Y:S01]  /*22200*/  IMAD.HI.U32 R27, R0, R17, RZ ;  /* 0x00000011001b7227 */ /* 0x000fe200078e00ff */
[----:B------:R-:W-:-:S03]  /*22210*/  ISETP.GT.U32.AND P4, PT, R11, R10, PT ;  /* 0x0000000a0b00720c */ /* 0x000fc60003f84070 */
[----:B------:R-:W-:-:S04]  /*22220*/  IMAD.HI.U32 R0, R0, R13, RZ ;  /* 0x0000000d00007227 */ /* 0x000fc800078e00ff */
[----:B------:R-:W-:Y:S01]  /*22230*/  @!P3 IMAD.IADD R8, R8, 0x1, -R11 ;  /* 0x000000010808b824 */ /* 0x000fe200078e0a0b */
[----:B------:R-:W-:Y:S01]  /*22240*/  ISETP.GE.AND P3, PT, R19, RZ, PT ;  /* 0x000000ff1300720c */ /* 0x000fe20003f66270 */
[----:B------:R-:W-:Y:S01]  /*22250*/  IMAD.MOV R27, RZ, RZ, -R27 ;  /* 0x000000ffff1b7224 */ /* 0x000fe200078e0a1b */
[----:B------:R-:W1:Y:S01]  /*22260*/  LDC R19, c[0x0][0x230] ;  /* 0x00008c00ff137b82 */ /* 0x000e620000000800 */
[----:B------:R-:W-:Y:S02]  /*22270*/  IMAD.MOV R0, RZ, RZ, -R0 ;  /* 0x000000ffff007224 */ /* 0x000fe400078e0a00 */
[C---:B------:R-:W-:Y:S02]  /*22280*/  IMAD R17, R11.reuse, R27, R17 ;  /* 0x0000001b0b117224 */ /* 0x040fe400078e0211 */
[----:B------:R-:W-:Y:S02]  /*22290*/  IMAD R13, R11, R0, R13 ;  /* 0x000000000b0d7224 */ /* 0x000fe400078e020d */
[--C-:B------:R-:W-:Y:S01]  /*222a0*/  @!P2 IMAD.IADD R7, R7, 0x1, -R11.reuse ;  /* 0x000000010707a824 */ /* 0x100fe200078e0a0b */
[C---:B------:R-:W-:Y:S01]  /*222b0*/  ISETP.GT.U32.AND P2, PT, R11.reuse, R17, PT ;  /* 0x000000110b00720c */ /* 0x040fe20003f44070 */
[----:B------:R-:W-:Y:S01]  /*222c0*/  @!P4 IMAD.IADD R10, R10, 0x1, -R11 ;  /* 0x000000010a0ac824 */ /* 0x000fe200078e0a0b */
[----:B------:R-:W-:Y:S01]  /*222d0*/  ISETP.GT.U32.AND P4, PT, R11, R13, PT ;  /* 0x0000000d0b00720c */ /* 0x000fe20003f84070 */
[----:B-----5:R-:W-:-:S02]  /*222e0*/  IMAD.SHL.U32 R27, R26, 0x40, RZ ;  /* 0x000000401a1b7824 */ /* 0x020fc400078e00ff */
[----:B------:R-:W-:-:S03]  /*222f0*/  IMAD.SHL.U32 R0, R26, 0x8, RZ ;  /* 0x000000081a007824 */ /* 0x000fc600078e00ff */
[----:B------:R-:W-:Y:S02]  /*22300*/  LOP3.LUT R27, R27, 0x1c0, RZ, 0xc0, !PT ;  /* 0x000001c01b1b7812 */ /* 0x000fe400078ec0ff */
[C---:B0-----:R-:W-:Y:S02]  /*22310*/  LOP3.LUT R2, R26.reuse, 0x3, RZ, 0xc0, !PT ;  /* 0x000000031a027812 */ /* 0x041fe400078ec0ff */
[----:B------:R-:W-:Y:S01]  /*22320*/  LOP3.LUT R27, R27, 0x30, R0, 0xf8, !PT ;  /* 0x000000301b1b7812 */ /* 0x000fe200078ef800 */
[--C-:B------:R-:W-:Y:S02]  /*22330*/  @!P2 IMAD.IADD R17, R17, 0x1, -R11.reuse ;  /* 0x000000011111a824 */ /* 0x100fe400078e0a0b */
[----:B------:R-:W-:Y:S02]  /*22340*/  @!P4 IMAD.IADD R13, R13, 0x1, -R11 ;  /* 0x000000010d0dc824 */ /* 0x000fe400078e0a0b */
[----:B------:R-:W-:Y:S01]  /*22350*/  IMAD.SHL.U32 R0, R26, 0x2, RZ ;  /* 0x000000021a007824 */ /* 0x000fe200078e00ff */
[----:B------:R-:W-:Y:S01]  /*22360*/  ISETP.GE.AND P2, PT, R28, RZ, PT ;  /* 0x000000ff1c00720c */ /* 0x000fe20003f46270 */
[----:B-1----:R-:W-:Y:S01]  /*22370*/  VIADD R19, R19, 0x3f ;  /* 0x0000003f13137836 */ /* 0x002fe20000000000 */
[----:B------:R-:W-:Y:S01]  /*22380*/  SHF.R.U32.HI R28, RZ, 0x2, R26 ;  /* 0x00000002ff1c7819 */ /* 0x000fe2000001161a */
[----:B------:R-:W-:Y:S01]  /*22390*/  @!P5 IMAD.MOV R7, RZ, RZ, -R7 ;  /* 0x000000ffff07d224 */ /* 0x000fe200078e0a07 */
[C---:B------:R-:W-:Y:S01]  /*223a0*/  ISETP.GT.U32.AND P6, PT, R11.reuse, R5, PT ;  /* 0x000000050b00720c */ /* 0x040fe20003fc4070 */
[----:B------:R-:W-:Y:S01]  /*223b0*/  IMAD.SHL.U32 R6, R26, 0x10, RZ ;  /* 0x000000101a067824 */ /* 0x000fe200078e00ff */
[----:B------:R-:W-:-:S02]  /*223c0*/  ISETP.GT.U32.AND P5, PT, R11, R17, PT ;  /* 0x000000110b00720c */ /* 0x000fc40003fa4070 */
[----:B------:R-:W-:Y:S01]  /*223d0*/  ISETP.GT.U32.AND P4, PT, R11, R13, PT ;  /* 0x0000000d0b00720c */ /* 0x000fe20003f84070 */
[----:B------:R-:W-:Y:S01]  /*223e0*/  IMAD R2, R2, 0x220, RZ ;  /* 0x0000022002027824 */ /* 0x000fe200078e02ff */
[----:B------:R-:W-:Y:S02]  /*223f0*/  LOP3.LUT R27, R27, 0x30, R0, 0x78, !PT ;  /* 0x000000301b1b7812 */ /* 0x000fe400078e7800 */
[----:B------:R-:W-:Y:S01]  /*22400*/  SHF.R.S32.HI R0, RZ, 0x1f, R19 ;  /* 0x0000001fff007819 */ /* 0x000fe20000011413 */
[----:B------:R-:W-:Y:S01]  /*22410*/  STL [R1+0x3698], R7 ;  /* 0x0036980701007387 */ /* 0x000fe20000100800 */
[----:B--2---:R-:W-:Y:S02]  /*22420*/  SGXT.U32 R4, R28, 0x3 ;  /* 0x000000031c04781a */ /* 0x004fe40000000000 */
[----:B------:R-:W-:Y:S01]  /*22430*/  LOP3.LUT R28, R6, 0x200, RZ, 0xc0, !PT ;  /* 0x00000200061c7812 */ /* 0x000fe200078ec0ff */
[----:B------:R0:W-:Y:S01]  /*22440*/  STL [R1+0x35ec], R6 ;  /* 0x0035ec0601007387 */ /* 0x0001e20000100800 */
[--C-:B------:R-:W-:Y:S01]  /*22450*/  @!P6 IMAD.IADD R5, R5, 0x1, -R11.reuse ;  /* 0x000000010505e824 */ /* 0x100fe200078e0a0b */
[----:B------:R-:W-:Y:S01]  /*22460*/  LOP3.LUT R26, R26, 0x3f, RZ, 0xc0, !PT ;  /* 0x0000003f1a1a7812 */ /* 0x000fe200078ec0ff */
[----:B------:R-:W-:Y:S01]  /*22470*/  @!P5 IMAD.IADD R17, R17, 0x1, -R11 ;  /* 0x000000011111d824 */ /* 0x000fe200078e0a0b */
[----:B0-----:R-:W-:-:S02]  /*22480*/  LEA.HI R6, R0, R19, RZ, 0x6 ;  /* 0x0000001300067211 */ /* 0x001fc400078f30ff */
[----:B------:R-:W-:Y:S01]  /*22490*/  LOP3.LUT R0, R2, R4, RZ, 0xfc, !PT ;  /* 0x0000000402007212 */ /* 0x000fe200078efcff */
[----:B------:R-:W-:Y:S02]  /*224a0*/  @!P4 IMAD.IADD R13, R13, 0x1, -R11 ;  /* 0x000000010d0dc824 */ /* 0x000fe400078e0a0b */
[----:B------:R-:W-:Y:S02]  /*224b0*/  IMAD.MOV.U32 R11, RZ, RZ, R25 ;  /* 0x000000ffff0b7224 */ /* 0x000fe400078e0019 */
[----:B------:R0:W-:Y:S01]  /*224c0*/  STL [R1+0x35f0], R0 ;  /* 0x0035f00001007387 */ /* 0x0001e20000100800 */
[----:B------:R-:W-:Y:S02]  /*224d0*/  @!P1 IMAD.MOV R12, RZ, RZ, -R12 ;  /* 0x000000ffff0c9224 */ /* 0x000fe400078e0a0c */
[----:B------:R-:W-:Y:S01]  /*224e0*/  @!P0 IMAD.MOV R11, RZ, RZ, -R11 ;  /* 0x000000ffff0b8224 */ /* 0x000fe200078e0a0b */
[----:B0-----:R-:W-:-:S05]  /*224f0*/  IADD3 R0, R27, UR4, R28 ;  /* 0x000000041b007c10 */ /* 0x001fca000fffe01c */
[----:B------:R0:W-:Y:S04]  /*22500*/  STL [R1+0x180], R0 ;  /* 0x0001800001007387 */ /* 0x0001e80000100800 */
[----:B------:R-:W-:Y:S01]  /*22510*/  STL [R1+0x369c], R12 ;  /* 0x00369c0c01007387 */ /* 0x000fe20000100800 */
[----:B0-----:R-:W-:-:S03]  /*22520*/  IMAD R0, R26, UR5, RZ ;  /* 0x000000051a007c24 */ /* 0x001fc6000f8e02ff */
[----:B------:R0:W-:Y:S04]  /*22530*/  STL [R1+0x36a0], R11 ;  /* 0x0036a00b01007387 */ /* 0x0001e80000100800 */
[----:B------:R1:W-:Y:S01]  /*22540*/  STL [R1+0x864], R0 ;  /* 0x0008640001007387 */ /* 0x0003e20000100800 */
[----:B------:R-:W-:-:S03]  /*22550*/  ISETP.GE.AND P6, PT, R21, RZ, PT ;  /* 0x000000ff1500720c */ /* 0x000fc60003fc6270 */
[----:B0-----:R-:W2:Y:S04]  /*22560*/  LDL.LU R11, [R1+0xa24] ;  /* 0x000a2400010b7983 */ /* 0x001ea80000300800 */
[----:B------:R-:W5:Y:S04]  /*22570*/  LDL.LU R12, [R1+0xa20] ;  /* 0x000a2000010c7983 */ /* 0x000f680000300800 */
[----:B------:R-:W5:Y:S04]  /*22580*/  LDL.LU R27, [R1+0xa10] ;  /* 0x000a1000011b7983 */ /* 0x000f680000300800 */
[----:B------:R-:W5:Y:S01]  /*22590*/  LDL.LU R28, [R1+0xa0c] ;  /* 0x000a0c00011c7983 */ /* 0x000f620000300800 */
[----:B------:R-:W-:Y:S01]  /*225a0*/  ISETP.GE.AND P5, PT, R20, RZ, PT ;  /* 0x000000ff1400720c */ /* 0x000fe20003fa6270 */
[----:B------:R-:W-:Y:S01]  /*225b0*/  @!P6 IMAD.MOV R10, RZ, RZ, -R10 ;  /* 0x000000ffff0ae224 */ /* 0x000fe200078e0a0a */
[----:B------:R-:W-:-:S02]  /*225c0*/  ISETP.GE.AND P1, PT, R18, RZ, PT ;  /* 0x000000ff1200720c */ /* 0x000fc40003f26270 */
[----:B----4-:R-:W-:Y:S02]  /*225d0*/  ISETP.NE.AND P0, PT, R3, RZ, PT ;  /* 0x000000ff0300720c */ /* 0x010fe40003f05270 */
[----:B------:R-:W-:Y:S02]  /*225e0*/  LOP3.LUT R25, RZ, R3, RZ, 0x33, !PT ;  /* 0x00000003ff197212 */ /* 0x000fe400078e33ff */
[----:B------:R-:W-:-:S07]  /*225f0*/  IADD3 R3, P4, R0, UR6, RZ ;  /* 0x0000000600037c10 */ /* 0x000fce000ff9e0ff */
[----:B------:R-:W-:Y:S01]  /*22600*/  @!P1 IMAD.MOV R5, RZ, RZ, -R5 ;  /* 0x000000ffff059224 */ /* 0x000fe200078e0a05 */
[----:B-1----:R-:W4:Y:S01]  /*22610*/  LDL.LU R0, [R1+0x9fc] ;  /* 0x0009fc0001007983 */ /* 0x002f220000300800 */
[----:B------:R-:W-:Y:S02]  /*22620*/  @!P3 IMAD.MOV R8, RZ, RZ, -R8 ;  /* 0x000000ffff08b224 */ /* 0x000fe400078e0a08 */
[----:B------:R-:W-:Y:S01]  /*22630*/  @!P2 IMAD.MOV R17, RZ, RZ, -R17 ;  /* 0x000000ffff11a224 */ /* 0x000fe200078e0a11 */
[----:B------:R-:W4:Y:S01]  /*22640*/  LDL.LU R7, [R1+0x9f8] ;  /* 0x0009f80001077983 */ /* 0x000f220000300800 */
[----:B------:R-:W-:Y:S01]  /*22650*/  @!P5 IMAD.MOV R13, RZ, RZ, -R13 ;  /* 0x000000ffff0dd224 */ /* 0x000fe200078e0a0d */
[C---:B---3--:R-:W-:Y:S01]  /*22660*/  SEL R29, R25.reuse, R29, !P0 ;  /* 0x0000001d191d7207 */ /* 0x048fe20004000000 */
[----:B------:R-:W-:Y:S01]  /*22670*/  ULDC UR6, c[0x0][0x234] ;  /* 0x00008d0000067ab9 */ /* 0x000fe20000000800 */
[----:B------:R-:W3:Y:S04]  /*22680*/  LDL.LU R4, [R1+0x9f4] ;  /* 0x0009f40001047983 */ /* 0x000ee80000300800 */
[----:B------:R-:W3:Y:S04]  /*22690*/  LDL.LU R14, [R1+0x9f0] ;  /* 0x0009f000010e7983 */ /* 0x000ee80000300800 */
[----:B------:R-:W3:Y:S04]  /*226a0*/  LDL.LU R6, [R1+0x9e4] ;  /* 0x0009e40001067983 */ /* 0x000ee80000300800 */
[----:B------:R-:W3:Y:S04]  /*226b0*/  LDL.LU R15, [R1+0x9d8] ;  /* 0x0009d800010f7983 */ /* 0x000ee80000300800 */
[----:B------:R-:W2:Y:S04]  /*226c0*/  LDL.LU R2, [R1+0x9d4] ;  /* 0x0009d40001027983 */ /* 0x000ea80000300800 */
[----:B------:R-:W3:Y:S04]  /*226d0*/  LDL.LU R9, [R1+0x9d0] ;  /* 0x0009d00001097983 */ /* 0x000ee80000300800 */
        /* <DEDUP_REMOVED lines=9> */
[----:B------:R0:W-:Y:S04]  /*22770*/  STL [R1+0x3658], R3 ;  /* 0x0036580301007387 */ /* 0x0001e80000100800 */
[----:B0-----:R-:W5:Y:S04]  /*22780*/  LDL.LU R3, [R1+0xa30] ;  /* 0x000a300001037983 */ /* 0x001f680000300800 */
[----:B------:R0:W-:Y:S04]  /*22790*/  STL [R1+0x36a4], R10 ;  /* 0x0036a40a01007387 */ /* 0x0001e80000100800 */
[----:B0-----:R-:W4:Y:S04]  /*227a0*/  LDL.LU R10, [R1+0xa34] ;  /* 0x000a3400010a7983 */ /* 0x001f280000300800 */
[----:B------:R-:W-:Y:S04]  /*227b0*/  STL [R1+0x36a8], R5 ;  /* 0x0036a80501007387 */ /* 0x000fe80000100800 */
[----:B------:R5:W-:Y:S04]  /*227c0*/  STL [R1+0x36ac], R8 ;  /* 0x0036ac0801007387 */ /* 0x000be80000100800 */
[----:B------:R-:W-:Y:S04]  /*227d0*/  STL [R1+0x36b0], R17 ;  /* 0x0036b01101007387 */ /* 0x000fe80000100800 */
[----:B------:R-:W-:Y:S01]  /*227e0*/  STL [R1+0x36b4], R13 ;  /* 0x0036b40d01007387 */ /* 0x000fe20000100800 */
[----:B--2---:R-:W-:-:S02]  /*227f0*/  SEL R2, R25, R2, !P0 ;  /* 0x0000000219027207 */ /* 0x004fc40004000000 */
[C---:B-----5:R-:W-:Y:S02]  /*22800*/  SEL R8, R25.reuse, R3, !P0 ;  /* 0x0000000319087207 */ /* 0x060fe40004000000 */
[C---:B------:R-:W-:Y:S02]  /*22810*/  SEL R3, R25.reuse, R11, !P0 ;  /* 0x0000000b19037207 */ /* 0x040fe40004000000 */
[----:B----4-:R-:W-:-:S05]  /*22820*/  SEL R5, R25, R10, !P0 ;  /* 0x0000000a19057207 */ /* 0x010fca0004000000 */
[----:B------:R0:W-:Y:S04]  /*22830*/  STL [R1+0x48], R5 ;  /* 0x0000480501007387 */ /* 0x0001e80000100800 */
[----:B------:R1:W-:Y:S01]  /*22840*/  STL [R1+0x44], R8 ;  /* 0x0000440801007387 */ /* 0x0003e20000100800 */
[----:B0-----:R-:W-:-:S03]  /*22850*/  SEL R5, R25, R12, !P0 ;  /* 0x0000000c19057207 */ /* 0x001fc60004000000 */
[----:B------:R0:W-:Y:S01]  /*22860*/  STL [R1+0x40], R3 ;  /* 0x0000400301007387 */ /* 0x0001e20000100800 */
[----:B-1----:R-:W-:-:S03]  /*22870*/  SEL R8, R25, R27, !P0 ;  /* 0x0000001b19087207 */ /* 0x002fc60004000000 */
[----:B------:R1:W-:Y:S01]  /*22880*/  STL [R1+0x3c], R5 ;  /* 0x00003c0501007387 */ /* 0x0003e20000100800 */
[----:B0-----:R-:W-:-:S03]  /*22890*/  SEL R3, R25, R28, !P0 ;  /* 0x0000001c19037207 */ /* 0x001fc60004000000 */
[----:B------:R-:W-:Y:S01]  /*228a0*/  STL [R1+0x38], R8 ;  /* 0x0000380801007387 */ /* 0x000fe20000100800 */
[C---:B-1----:R-:W-:Y:S02]  /*228b0*/  SEL R5, R25.reuse, R0, !P0 ;  /* 0x0000000019057207 */ /* 0x042fe40004000000 */
[C---:B------:R-:W-:Y:S01]  /*228c0*/  SEL R0, R25.reuse, R7, !P0 ;  /* 0x0000000719007207 */ /* 0x040fe20004000000 */
[----:B------:R3:W-:Y:S04]  /*228d0*/  STL [R1+0x34], R3 ;  /* 0x0000340301007387 */ /* 0x0007e80000100800 */
[----:B------:R-:W-:Y:S04]  /*228e0*/  STL [R1+0x30], R5 ;  /* 0x0000300501007387 */ /* 0x000fe80000100800 */
[----:B------:R0:W-:Y:S01]  /*228f0*/  STL [R1+0x2c], R0 ;  /* 0x00002c0001007387 */ /* 0x0001e20000100800 */
[----:B---3--:R-:W-:-:S02]  /*22900*/  SEL R3, R25, R4, !P0 ;  /* 0x0000000419037207 */ /* 0x008fc40004000000 */
[----:B------:R-:W-:-:S03]  /*22910*/  SEL R4, R25, R14, !P0 ;  /* 0x0000000e19047207 */ /* 0x000fc60004000000 */
[----:B------:R1:W-:Y:S01]  /*22920*/  STL [R1+0x28], R3 ;  /* 0x0000280301007387 */ /* 0x0003e20000100800 */
[----:B0-----:R-:W-:-:S03]  /*22930*/  SEL R0, R25, R6, !P0 ;  /* 0x0000000619007207 */ /* 0x001fc60004000000 */
[----:B------:R-:W-:Y:S04]  /*22940*/  STL [R1+0x24], R4 ;  /* 0x0000240401007387 */ /* 0x000fe80000100800 */
[----:B------:R0:W-:Y:S01]  /*22950*/  STL [R1+0x20], R0 ;  /* 0x0000200001007387 */ /* 0x0001e20000100800 */
[----:B-1----:R-:W-:-:S05]  /*22960*/  SEL R3, R25, R15, !P0 ;  /* 0x0000000f19037207 */ /* 0x002fca0004000000 */
[----:B------:R1:W-:Y:S01]  /*22970*/  STL [R1+0x1c], R3 ;  /* 0x00001c0301007387 */ /* 0x0003e20000100800 */
[----:B0-----:R-:W-:-:S03]  /*22980*/  SEL R0, R25, R9, !P0 ;  /* 0x0000000919007207 */ /* 0x001fc60004000000 */
[----:B------:R0:W-:Y:S04]  /*22990*/  STL [R1+0x18], R2 ;  /* 0x0000180201007387 */ /* 0x0001e80000100800 */
[----:B------:R2:W-:Y:S01]  /*229a0*/  STL [R1+0x14], R0 ;  /* 0x0000140001007387 */ /* 0x0005e20000100800 */
[C---:B-1----:R-:W-:Y:S02]  /*229b0*/  SEL R3, R25.reuse, R22, !P0 ;  /* 0x0000001619037207 */ /* 0x042fe40004000000 */
[----:B0-----:R-:W-:-:S03]  /*229c0*/  SEL R2, R25, R16, !P0 ;  /* 0x0000001019027207 */ /* 0x001fc60004000000 */
[----:B------:R0:W-:Y:S01]  /*229d0*/  STL [R1+0xc], R3 ;  /* 0x00000c0301007387 */ /* 0x0001e20000100800 */
[----:B--2---:R-:W-:-:S03]  /*229e0*/  SEL R0, R25, R24, !P0 ;  /* 0x0000001819007207 */ /* 0x004fc60004000000 */
[----:B------:R-:W-:Y:S01]  /*229f0*/  STL [R1+0x8], R2 ;  /* 0x0000080201007387 */ /* 0x000fe20000100800 */
[C---:B------:R-:W-:Y:S02]  /*22a00*/  SEL R28, R25.reuse, R23, !P0 ;  /* 0x00000017191c7207 */ /* 0x040fe40004000000 */
[C---:B------:R-:W-:Y:S01]  /*22a10*/  SEL R27, R25.reuse, R21, !P0 ;  /* 0x00000015191b7207 */ /* 0x040fe20004000000 */
[----:B------:R-:W-:Y:S01]  /*22a20*/  STL [R1+0x36b8], R29 ;  /* 0x0036b81d01007387 */ /* 0x000fe20000100800 */
[----:B0-----:R-:W-:-:S03]  /*22a30*/  SEL R3, R25, R19, !P0 ;  /* 0x0000001319037207 */ /* 0x001fc60004000000 */
[----:B------:R0:W-:Y:S04]  /*22a40*/  STL [R1+0x4], R0 ;  /* 0x0000040001007387 */ /* 0x0001e80000100800 */
[----:B------:R-:W-:Y:S01]  /*22a50*/  STL [R1+0x36bc], R28 ;  /* 0x0036bc1c01007387 */ /* 0x000fe20000100800 */
[----:B0-----:R-:W-:-:S03]  /*22a60*/  SEL R0, R25, R20, !P0 ;  /* 0x0000001419007207 */ /* 0x001fc60004000000 */
[----:B------:R0:W-:Y:S04]  /*22a70*/  STL [R1+0x36c0], R27 ;  /* 0x0036c01b01007387 */ /* 0x0001e80000100800 */
[----:B------:R1:W-:Y:S04]  /*22a80*/  STL [R1+0x7c], R0 ;  /* 0x00007c0001007387 */ /* 0x0003e80000100800 */
[----:B------:R-:W-:Y:S04]  /*22a90*/  STL [R1+0x80], R3 ;  /* 0x0000800301007387 */ /* 0x000fe80000100800 */
[----:B0-----:R-:W2:Y:S01]  /*22aa0*/  LDL.LU R27, [R1+0x990] ;  /* 0x00099000011b7983 */ /* 0x001ea20000300800 */
[----:B------:R-:W-:-:S02]  /*22ab0*/  SEL R2, R25, R18, !P0 ;  /* 0x0000001219027207 */ /* 0x000fc40004000000 */
[----:B-1----:R-:W-:-:S03]  /*22ac0*/  SEL R0, R25, R26, !P0 ;  /* 0x0000001a19007207 */ /* 0x002fc60004000000 */
[----:B------:R-:W-:Y:S04]  /*22ad0*/  STL [R1+0x84], R2 ;  /* 0x0000840201007387 */ /* 0x000fe80000100800 */
[----:B--2---:R0:W-:Y:S04]  /*22ae0*/  STL [R1+0x376c], R27 ;  /* 0x00376c1b01007387 */ /* 0x0041e80000100800 */
[----:B------:R-:W-:Y:S04]  /*22af0*/  STL [R1+0x90], R0 ;  /* 0x0000900001007387 */ /* 0x000fe80000100800 */
[----:B0-----:R-:W2:Y:S04]  /*22b00*/  LDL.LU R27, [R1+0x994] ;  /* 0x00099400011b7983 */ /* 0x001ea80000300800 */
[----:B--2---:R0:W-:Y:S04]  /*22b10*/  STL [R1+0x3770], R27 ;  /* 0x0037701b01007387 */ /* 0x0041e80000100800 */
[----:B0-----:R-:W2:Y:S04]  /*22b20*/  LDL.LU R27, [R1+0x9a0] ;  /* 0x0009a000011b7983 */ /* 0x001ea80000300800 */
[----:B--2---:R0:W-:Y:S04]  /*22b30*/  STL [R1+0x3774], R27 ;  /* 0x0037741b01007387 */ /* 0x0041e80000100800 */
[----:B0-----:R-:W2:Y:S04]  /*22b40*/  LDL.LU R27, [R1+0x9a4] ;  /* 0x0009a400011b7983 */ /* 0x001ea80000300800 */
[----:B------:R-:W3:Y:S04]  /*22b50*/  LDL.LU R28, [R1+0x97c] ;  /* 0x00097c00011c7983 */ /* 0x000ee80000300800 */
[----:B------:R-:W4:Y:S04]  /*22b60*/  LDL.LU R29, [R1+0x978] ;  /* 0x00097800011d7983 */ /* 0x000f280000300800 */
[----:B------:R-:W5:Y:S04]  /*22b70*/  LDL.LU R13, [R1+0x960] ;  /* 0x00096000010d7983 */ /* 0x000f680000300800 */
[----:B------:R-:W3:Y:S04]  /*22b80*/  LDL.LU R17, [R1+0x95c] ;  /* 0x00095c0001117983 */ /* 0x000ee80000300800 */
[----:B------:R-:W5:Y:S04]  /*22b90*/  LDL.LU R8, [R1+0x954] ;  /* 0x0009540001087983 */ /* 0x000f680000300800 */
[----:B------:R-:W5:Y:S04]  /*22ba0*/  LDL.LU R5, [R1+0x950] ;  /* 0x0009500001057983 */ /* 0x000f680000300800 */
[----:B------:R-:W4:Y:S04]  /*22bb0*/  LDL.LU R10, [R1+0x94c] ;  /* 0x00094c00010a7983 */ /* 0x000f280000300800 */
[----:B------:R-:W5:Y:S04]  /*22bc0*/  LDL.LU R3, [R1+0x948] ;  /* 0x0009480001037983 */ /* 0x000f680000300800 */
        /* <DEDUP_REMOVED lines=18> */
[----:B------:R-:W5:Y:S01]  /*22cf0*/  LDL.LU R26, [R1+0x8c8] ;  /* 0x0008c800011a7983 */ /* 0x000f620000300800 */
[----:B--2---:R-:W-:-:S05]  /*22d00*/  SEL R27, R25, R27, !P0 ;  /* 0x0000001b191b7207 */ /* 0x004fca0004000000 */
[----:B------:R0:W-:Y:S04]  /*22d10*/  STL [R1+0xa4], R27 ;  /* 0x0000a41b01007387 */ /* 0x0001e80000100800 */
[----:B0-----:R-:W2:Y:S02]  /*22d20*/  LDL.LU R27, [R1+0x3774] ;  /* 0x00377400011b7983 */ /* 0x001ea40000300800 */
[----:B--2---:R-:W-:-:S05]  /*22d30*/  SEL R27, R25, R27, !P0 ;  /* 0x0000001b191b7207 */ /* 0x004fca0004000000 */
[----:B------:R0:W-:Y:S04]  /*22d40*/  STL [R1+0xd4], R27 ;  /* 0x0000d41b01007387 */ /* 0x0001e80000100800 */
[----:B0-----:R-:W2:Y:S02]  /*22d50*/  LDL.LU R27, [R1+0x3770] ;  /* 0x00377000011b7983 */ /* 0x001ea40000300800 */
[----:B--2---:R-:W-:-:S05]  /*22d60*/  SEL R27, R25, R27, !P0 ;  /* 0x0000001b191b7207 */ /* 0x004fca0004000000 */
[----:B------:R0:W-:Y:S04]  /*22d70*/  STL [R1+0xe8], R27 ;  /* 0x0000e81b01007387 */ /* 0x0001e80000100800 */
[----:B0-----:R-:W2:Y:S01]  /*22d80*/  LDL.LU R27, [R1+0x376c] ;  /* 0x00376c00011b7983 */ /* 0x001ea20000300800 */
[C---:B---3--:R-:W-:Y:S02]  /*22d90*/  SEL R17, R25.reuse, R17, !P0 ;  /* 0x0000001119117207 */ /* 0x048fe40004000000 */
[C---:B----4-:R-:W-:Y:S02]  /*22da0*/  SEL R10, R25.reuse, R10, !P0 ;  /* 0x0000000a190a7207 */ /* 0x050fe40004000000 */
[C---:B-----5:R-:W-:Y:S02]  /*22db0*/  SEL R2, R25.reuse, R2, !P0 ;  /* 0x0000000219027207 */ /* 0x060fe40004000000 */
[----:B--2---:R-:W-:-:S05]  /*22dc0*/  SEL R27, R25, R27, !P0 ;  /* 0x0000001b191b7207 */ /* 0x004fca0004000000 */
[----:B------:R0:W-:Y:S02]  /*22dd0*/  STL [R1+0xf0], R27 ;  /* 0x0000f01b01007387 */ /* 0x0001e40000100800 */
[C---:B0-----:R-:W-:Y:S02]  /*22de0*/  SEL R27, R25.reuse, R28, !P0 ;  /* 0x0000001c191b7207 */ /* 0x041fe40004000000 */
[----:B------:R-:W-:-:S03]  /*22df0*/  SEL R28, R25, R29, !P0 ;  /* 0x0000001d191c7207 */ /* 0x000fc60004000000 */
[----:B------:R0:W-:Y:S04]  /*22e00*/  STL [R1+0xfc], R27 ;  /* 0x0000fc1b01007387 */ /* 0x0001e80000100800 */
[----:B------:R-:W-:Y:S01]  /*22e10*/  STL [R1+0x110], R28 ;  /* 0x0001101c01007387 */ /* 0x000fe20000100800 */
[C---:B0-----:R-:W-:Y:S02]  /*22e20*/  SEL R27, R25.reuse, R13, !P0 ;  /* 0x0000000d191b7207 */ /* 0x041fe40004000000 */
[C---:B------:R-:W-:Y:S02]  /*22e30*/  SEL R13, R25.reuse, R8, !P0 ;  /* 0x00000008190d7207 */ /* 0x040fe40004000000 */
[C---:B------:R-:W-:Y:S01]  /*22e40*/  SEL R8, R25.reuse, R5, !P0 ;  /* 0x0000000519087207 */ /* 0x040fe20004000000 */
[----:B------:R-:W-:Y:S01]  /*22e50*/  STL [R1+0x130], R27 ;  /* 0x0001301b01007387 */ /* 0x000fe20000100800 */
[----:B------:R-:W-:-:S03]  /*22e60*/  SEL R5, R25, R3, !P0 ;  /* 0x0000000319057207 */ /* 0x000fc60004000000 */
[----:B------:R-:W-:Y:S01]  /*22e70*/  STL [R1+0x13c], R17 ;  /* 0x00013c1101007387 */ /* 0x000fe20000100800 */
[----:B------:R-:W-:-:S03]  /*22e80*/  SEL R3, R25, R12, !P0 ;  /* 0x0000000c19037207 */ /* 0x000fc60004000000 */
[----:B------:R-:W-:Y:S04]  /*22e90*/  STL [R1+0x14c], R13 ;  /* 0x00014c0d01007387 */ /* 0x000fe80000100800 */
[----:B------:R0:W-:Y:S04]  /*22ea0*/  STL [R1+0x158], R8 ;  /* 0x0001580801007387 */ /* 0x0001e80000100800 */
[----:B------:R-:W-:Y:S01]  /*22eb0*/  STL [R1+0x16c], R10 ;  /* 0x00016c0a01007387 */ /* 0x000fe20000100800 */
[----:B0-----:R-:W-:-:S03]  /*22ec0*/  SEL R8, R25, R11, !P0 ;  /* 0x0000000b19087207 */ /* 0x001fc60004000000 */
[----:B------:R0:W-:Y:S04]  /*22ed0*/  STL [R1+0x174], R5 ;  /* 0x0001740501007387 */ /* 0x0001e80000100800 */
[----:B------:R-:W-:Y:S04]  /*22ee0*/  STL [R1+0x1a0], R8 ;  /* 0x0001a00801007387 */ /* 0x000fe80000100800 */
[----:B------:R1:W-:Y:S01]  /*22ef0*/  STL [R1+0x1b0], R3 ;  /* 0x0001b00301007387 */ /* 0x0003e20000100800 */
[C---:B0-----:R-:W-:Y:S02]  /*22f00*/  SEL R5, R25.reuse, R0, !P0 ;  /* 0x0000000019057207 */ /* 0x041fe40004000000 */
[----:B------:R-:W-:-:S03]  /*22f10*/  SEL R0, R25, R7, !P0 ;  /* 0x0000000719007207 */ /* 0x000fc60004000000 */
[----:B------:R-:W-:Y:S01]  /*22f20*/  STL [R1+0x1bc], R5 ;  /* 0x0001bc0501007387 */ /* 0x000fe20000100800 */
[----:B-1----:R-:W-:-:S03]  /*22f30*/  SEL R3, R25, R4, !P0 ;  /* 0x0000000419037207 */ /* 0x002fc60004000000 */
[----:B------:R0:W-:Y:S01]  /*22f40*/  STL [R1+0x1d0], R0 ;  /* 0x0001d00001007387 */ /* 0x0001e20000100800 */
[----:B------:R-:W-:-:S03]  /*22f50*/  SEL R4, R25, R14, !P0 ;  /* 0x0000000e19047207 */ /* 0x000fc60004000000 */
[----:B------:R1:W-:Y:S01]  /*22f60*/  STL [R1+0x1d8], R3 ;  /* 0x0001d80301007387 */ /* 0x0003e20000100800 */
[----:B0-----:R-:W-:-:S03]  /*22f70*/  SEL R0, R25, R6, !P0 ;  /* 0x0000000619007207 */ /* 0x001fc60004000000 */
[----:B------:R-:W-:Y:S01]  /*22f80*/  STL [R1+0x1f8], R4 ;  /* 0x0001f80401007387 */ /* 0x000fe20000100800 */
[----:B-1----:R-:W-:-:S03]  /*22f90*/  SEL R3, R25, R15, !P0 ;  /* 0x0000000f19037207 */ /* 0x002fc60004000000 */
[----:B------:R0:W-:Y:S04]  /*22fa0*/  STL [R1+0x20c], R0 ;  /* 0x00020c0001007387 */ /* 0x0001e80000100800 */
[----:B------:R1:W-:Y:S01]  /*22fb0*/  STL [R1+0x218], R3 ;  /* 0x0002180301007387 */ /* 0x0003e20000100800 */
[----:B0-----:R-:W-:-:S03]  /*22fc0*/  SEL R0, R25, R9, !P0 ;  /* 0x0000000919007207 */ /* 0x001fc60004000000 */
[----:B------:R0:W-:Y:S01]  /*22fd0*/  STL [R1+0x22c], R2 ;  /* 0x00022c0201007387 */ /* 0x0001e20000100800 */
[----:B-1----:R-:W-:-:S03]  /*22fe0*/  SEL R3, R25, R22, !P0 ;  /* 0x0000001619037207 */ /* 0x002fc60004000000 */
[----:B------:R1:W-:Y:S04]  /*22ff0*/  STL [R1+0x234], R0 ;  /* 0x0002340001007387 */ /* 0x0003e80000100800 */
[----:B------:R2:W-:Y:S01]  /*23000*/  STL [R1+0x254], R3 ;  /* 0x0002540301007387 */ /* 0x0005e20000100800 */
[C---:B0-----:R-:W-:Y:S02]  /*23010*/  SEL R2, R25.reuse, R16, !P0 ;  /* 0x0000001019027207 */ /* 0x041fe40004000000 */
[----:B-1----:R-:W-:-:S03]  /*23020*/  SEL R0, R25, R24, !P0 ;  /* 0x0000001819007207 */ /* 0x002fc60004000000 */
[----:B------:R0:W-:Y:S01]  /*23030*/  STL [R1+0x268], R2 ;  /* 0x0002680201007387 */ /* 0x0001e20000100800 */
[----:B--2---:R-:W-:-:S03]  /*23040*/  SEL R3, R25, R23, !P0 ;  /* 0x0000001719037207 */ /* 0x004fc60004000000 */
[----:B------:R1:W-:Y:S04]  /*23050*/  STL [R1+0x274], R0 ;  /* 0x0002740001007387 */ /* 0x0003e80000100800 */
[----:B------:R2:W-:Y:S01]  /*23060*/  STL [R1+0x27c], R3 ;  /* 0x00027c0301007387 */ /* 0x0005e20000100800 */
[C---:B0-----:R-:W-:Y:S02]  /*23070*/  SEL R2, R25.reuse, R21, !P0 ;  /* 0x0000001519027207 */ /* 0x041fe40004000000 */
[----:B-1----:R-:W-:-:S03]  /*23080*/  SEL R0, R25, R20, !P0 ;  /* 0x0000001419007207 */ /* 0x002fc60004000000 */
[----:B------:R0:W-:Y:S01]  /*23090*/  STL [R1+0x290], R2 ;  /* 0x0002900201007387 */ /* 0x0001e20000100800 */
[----:B--2---:R-:W-:-:S03]  /*230a0*/  SEL R3, R25, R19, !P0 ;  /* 0x0000001319037207 */ /* 0x004fc60004000000 */
[----:B------:R1:W-:Y:S04]  /*230b0*/  STL [R1+0x2b0], R0 ;  /* 0x0002b00001007387 */ /* 0x0003e80000100800 */
[----:B------:R-:W-:Y:S04]  /*230c0*/  STL [R1+0x2bc], R3 ;  /* 0x0002bc0301007387 */ /* 0x000fe80000100800 */
[----:B------:R-:W2:Y:S01]  /*230d0*/  LDL.LU R27, [R1+0x8b4] ;  /* 0x0008b400011b7983 */ /* 0x000ea20000300800 */
[C---:B0-----:R-:W-:Y:S02]  /*230e0*/  SEL R2, R25.reuse, R18, !P0 ;  /* 0x0000001219027207 */ /* 0x041fe40004000000 */
        /* <DEDUP_REMOVED lines=1322> */
[----:B------:R-:W5:Y:S01]  /*28390*/  LDL.LU R0, [R1] ;  /* 0x0000000001007983 */ /* 0x000f620000300800 */
        /* <DEDUP_REMOVED lines=12> */
[----:B------:R-:W-:-:S02]  /*28460*/  SEL R17, R25, R17, !P0 ;  /* 0x0000001119117207 */ /* 0x000fc40004000000 */
[C---:B------:R-:W-:Y:S02]  /*28470*/  SEL R8, R25.reuse, R8, !P0 ;  /* 0x0000000819087207 */ /* 0x040fe40004000000 */
[C---:B------:R-:W-:Y:S02]  /*28480*/  SEL R5, R25.reuse, R5, !P0 ;  /* 0x0000000519057207 */ /* 0x040fe40004000000 */
[C---:B------:R-:W-:Y:S02]  /*28490*/  SEL R10, R25.reuse, R10, !P0 ;  /* 0x0000000a190a7207 */ /* 0x040fe40004000000 */
[C---:B------:R-:W-:Y:S02]  /*284a0*/  SEL R11, R25.reuse, R11, !P0 ;  /* 0x0000000b190b7207 */ /* 0x040fe40004000000 */
[C---:B------:R-:W-:Y:S02]  /*284b0*/  SEL R12, R25.reuse, R12, !P0 ;  /* 0x0000000c190c7207 */ /* 0x040fe40004000000 */
        /* <DEDUP_REMOVED lines=16> */
[----:B--2---:R-:W-:-:S05]  /*285c0*/  SEL R27, R25, R27, !P0 ;  /* 0x0000001b191b7207 */ /* 0x004fca0004000000 */
[----:B------:R0:W-:Y:S04]  /*285d0*/  STL [R1+0x1c8], R27 ;  /* 0x0001c81b01007387 */ /* 0x0001e80000100800 */
[----:B0-----:R-:W2:Y:S04]  /*285e0*/  LDL.LU R27, [R1+0x36c0] ;  /* 0x0036c000011b7983 */ /* 0x001ea80000300800 */
[----:B------:R0:W-:Y:S04]  /*285f0*/  STL [R1+0x1c4], R28 ;  /* 0x0001c41c01007387 */ /* 0x0001e80000100800 */
[----:B0-----:R-:W3:Y:S04]  /*28600*/  LDL.LU R28, [R1+0x36bc] ;  /* 0x0036bc00011c7983 */ /* 0x001ee80000300800 */
[----:B------:R0:W-:Y:S04]  /*28610*/  STL [R1+0x1c0], R29 ;  /* 0x0001c01d01007387 */ /* 0x0001e80000100800 */
[----:B0-----:R-:W4:Y:S04]  /*28620*/  LDL.LU R29, [R1+0x36b8] ;  /* 0x0036b800011d7983 */ /* 0x001f280000300800 */
[----:B------:R0:W-:Y:S04]  /*28630*/  STL [R1+0x1b8], R13 ;  /* 0x0001b80d01007387 */ /* 0x0001e80000100800 */
[----:B0-----:R-:W5:Y:S04]  /*28640*/  LDL.LU R13, [R1+0x36b4] ;  /* 0x0036b400010d7983 */ /* 0x001f680000300800 */
        /* <DEDUP_REMOVED lines=43> */
[----:B0-----:R-:W5:Y:S01]  /*28900*/  LDL.LU R26, [R1+0x365c] ;  /* 0x00365c00011a7983 */ /* 0x001f620000300800 */
[----:B------:R-:W-:-:S02]  /*28910*/  SEL R3, R25, R3, !P0 ;  /* 0x0000000319037207 */ /* 0x000fc40004000000 */
[----:B------:R-:W-:-:S03]  /*28920*/  SEL R0, R25, R0, !P0 ;  /* 0x0000000019007207 */ /* 0x000fc60004000000 */
[----:B------:R-:W-:Y:S04]  /*28930*/  STL [R1+0x138], R3 ;  /* 0x0001380301007387 */ /* 0x000fe80000100800 */
[----:B------:R4:W-:Y:S01]  /*28940*/  STL [R1+0x134], R0 ;  /* 0x0001340001007387 */ /* 0x0009e20000100800 */
[C---:B---3--:R-:W-:Y:S02]  /*28950*/  SEL R8, R25.reuse, R8, !P0 ;  /* 0x0000000819087207 */ /* 0x048fe40004000000 */
[C---:B----4-:R-:W-:Y:S02]  /*28960*/  SEL R0, R25.reuse, R18, !P0 ;  /* 0x0000001219007207 */ /* 0x050fe40004000000 */
[C---:B--2---:R-:W-:Y:S02]  /*28970*/  SEL R18, R25.reuse, R19, !P0 ;  /* 0x0000001319127207 */ /* 0x044fe40004000000 */
[----:B-----5:R-:W-:-:S05]  /*28980*/  SEL R3, R25, R26, !P0 ;  /* 0x0000001a19037207 */ /* 0x020fca0004000000 */
        /* <DEDUP_REMOVED lines=9> */
[----:B------:R-:W-:Y:S01]  /*28a20*/  STL [R1+0x118], R18 ;  /* 0x0001181201007387 */ /* 0x000fe20000100800 */
[----:B--2---:R-:W-:-:S03]  /*28a30*/  SEL R0, R25, R16, !P0 ;  /* 0x0000001019007207 */ /* 0x004fc60004000000 */
[----:B------:R-:W2:Y:S01]  /*28a40*/  LDL.LU R19, [R1+0x864] ;  /* 0x0008640001137983 */ /* 0x000ea20000300800 */
[----:B------:R-:W-:-:S03]  /*28a50*/  SEL R16, R25, R22, !P0 ;  /* 0x0000001619107207 */ /* 0x000fc60004000000 */
[----:B------:R0:W-:Y:S04]  /*28a60*/  STL [R1+0x114], R3 ;  /* 0x0001140301007387 */ /* 0x0001e80000100800 */
[----:B------:R1:W-:Y:S01]  /*28a70*/  STL [R1+0x10c], R0 ;  /* 0x00010c0001007387 */ /* 0x0003e20000100800 */
[C---:B0-----:R-:W-:Y:S02]  /*28a80*/  SEL R3, R25.reuse, R2, !P0 ;  /* 0x0000000219037207 */ /* 0x041fe40004000000 */
[C---:B-1----:R-:W-:Y:S01]  /*28a90*/  SEL R0, R25.reuse, R9, !P0 ;  /* 0x0000000919007207 */ /* 0x042fe20004000000 */
[----:B------:R-:W-:Y:S04]  /*28aa0*/  STL [R1+0x108], R16 ;  /* 0x0001081001007387 */ /* 0x000fe80000100800 */
[----:B------:R0:W-:Y:S04]  /*28ab0*/  STL [R1+0x104], R0 ;  /* 0x0001040001007387 */ /* 0x0001e80000100800 */
[----:B------:R1:W-:Y:S04]  /*28ac0*/  STL [R1+0x100], R3 ;  /* 0x0001000301007387 */ /* 0x0003e80000100800 */
[----:B------:R-:W3:Y:S01]  /*28ad0*/  LDL.LU R18, [R1+0xc74] ;  /* 0x000c740001127983 */ /* 0x000ee20000300800 */
[----:B------:R-:W-:-:S02]  /*28ae0*/  SEL R2, R25, R15, !P0 ;  /* 0x0000000f19027207 */ /* 0x000fc40004000000 */
[----:B0-----:R-:W-:-:S03]  /*28af0*/  SEL R0, R25, R6, !P0 ;  /* 0x0000000619007207 */ /* 0x001fc60004000000 */
[----:B------:R0:W-:Y:S01]  /*28b00*/  STL [R1+0xf8], R2 ;  /* 0x0000f80201007387 */ /* 0x0001e20000100800 */
[----:B-1----:R-:W-:-:S03]  /*28b10*/  SEL R3, R25, R4, !P0 ;  /* 0x0000000419037207 */ /* 0x002fc60004000000 */
[----:B------:R1:W-:Y:S01]  /*28b20*/  STL [R1+0xf4], R0 ;  /* 0x0000f40001007387 */ /* 0x0003e20000100800 */
[----:B0-----:R-:W-:-:S03]  /*28b30*/  SEL R2, R25, R14, !P0 ;  /* 0x0000000e19027207 */ /* 0x001fc60004000000 */
[----:B-1----:R-:W4:Y:S04]  /*28b40*/  LDL.LU R0, [R1+0xc70] ;  /* 0x000c700001007983 */ /* 0x002f280000300800 */
[----:B------:R0:W-:Y:S02]  /*28b50*/  STL [R1+0xec], R2 ;  /* 0x0000ec0201007387 */ /* 0x0001e40000100800 */
[C---:B0-----:R-:W-:Y:S02]  /*28b60*/  SEL R2, R25.reuse, R7, !P0 ;  /* 0x0000000719027207 */ /* 0x041fe40004000000 */
[----:B------:R-:W5:Y:S04]  /*28b70*/  LDL.LU R7, [R1+0x40] ;  /* 0x0000400001077983 */ /* 0x000f680000300800 */
[----:B------:R-:W-:Y:S04]  /*28b80*/  STL [R1+0xe4], R3 ;  /* 0x0000e40301007387 */ /* 0x000fe80000100800 */
[----:B------:R-:W5:Y:S04]  /*28b90*/  LDL.LU R4, [R1+0x3c] ;  /* 0x00003c0001047983 */ /* 0x000f680000300800 */
[----:B------:R0:W-:Y:S04]  /*28ba0*/  STL [R1+0xe0], R2 ;  /* 0x0000e00201007387 */ /* 0x0001e80000100800 */
[----:B------:R-:W5:Y:S04]  /*28bb0*/  LDL.LU R14, [R1+0x38] ;  /* 0x00003800010e7983 */ /* 0x000f680000300800 */
[----:B------:R-:W5:Y:S01]  /*28bc0*/  LDL.LU R6, [R1+0x34] ;  /* 0x0000340001067983 */ /* 0x000f620000300800 */
[----:B0-----:R-:W-:-:S03]  /*28bd0*/  SEL R2, R25, R12, !P0 ;  /* 0x0000000c19027207 */ /* 0x001fc60004000000 */
[----:B------:R-:W5:Y:S04]  /*28be0*/  LDL.LU R15, [R1+0x30] ;  /* 0x00003000010f7983 */ /* 0x000f680000300800 */
[----:B------:R-:W5:Y:S04]  /*28bf0*/  LDL.LU R9, [R1+0x2c] ;  /* 0x00002c0001097983 */ /* 0x000f680000300800 */
[----:B------:R-:W5:Y:S04]  /*28c00*/  LDL.LU R21, [R1+0x28] ;  /* 0x0000280001157983 */ /* 0x000f680000300800 */
[----:B------:R-:W5:Y:S04]  /*28c10*/  LDL.LU R12, [R1+0x44] ;  /* 0x00004400010c7983 */ /* 0x000f680000300800 */
[----:B------:R-:W5:Y:S04]  /*28c20*/  LDL.LU R22, [R1+0x24] ;  /* 0x0000240001167983 */ /* 0x000f680000300800 */
[----:B------:R0:W-:Y:S04]  /*28c30*/  STL [R1+0xdc], R2 ;  /* 0x0000dc0201007387 */ /* 0x0001e80000100800 */
[----:B------:R-:W5:Y:S01]  /*28c40*/  LDL.LU R16, [R1+0x20] ;  /* 0x0000200001107983 */ /* 0x000f620000300800 */
[----:B0-----:R-:W-:-:S03]  /*28c50*/  SEL R2, R25, R11, !P0 ;  /* 0x0000000b19027207 */ /* 0x001fc60004000000 */
[----:B------:R-:W5:Y:S04]  /*28c60*/  LDL.LU R11, [R1+0x48] ;  /* 0x00004800010b7983 */ /* 0x000f680000300800 */
[----:B------:R-:W5:Y:S01]  /*28c70*/  LDL.LU R23, [R1+0x1c] ;  /* 0x00001c0001177983 */ /* 0x000f620000300800 */
[C---:B------:R-:W-:Y:S02]  /*28c80*/  SEL R3, R25.reuse, R5, !P0 ;  /* 0x0000000519037207 */ /* 0x040fe40004000000 */
[C---:B------:R-:W-:Y:S01]  /*28c90*/  SEL R5, R25.reuse, R17, !P0 ;  /* 0x0000001119057207 */ /* 0x040fe20004000000 */
[----:B------:R0:W-:Y:S04]  /*28ca0*/  STL [R1+0xd8], R2 ;  /* 0x0000d80201007387 */ /* 0x0001e80000100800 */
[----:B------:R-:W-:Y:S04]  /*28cb0*/  STL [R1+0xcc], R8 ;  /* 0x0000cc0801007387 */ /* 0x000fe80000100800 */
[----:B------:R-:W5:Y:S01]  /*28cc0*/  LDL.LU R26, [R1+0x18] ;  /* 0x00001800011a7983 */ /* 0x000f620000300800 */
[----:B0-----:R-:W-:-:S03]  /*28cd0*/  SEL R2, R25, R13, !P0 ;  /* 0x0000000d19027207 */ /* 0x001fc60004000000 */
[----:B------:R0:W-:Y:S04]  /*28ce0*/  STL [R1+0xc8], R5 ;  /* 0x0000c80501007387 */ /* 0x0001e80000100800 */
[----:B------:R2:W-:Y:S04]  /*28cf0*/  STL [R1+0xc0], R2 ;  /* 0x0000c00201007387 */ /* 0x0005e80000100800 */
[----:B------:R-:W5:Y:S01]  /*28d00*/  LDL.LU R24, [R1+0x14] ;  /* 0x0000140001187983 */ /* 0x000f620000300800 */
[----:B0-----:R-:W-:-:S05]  /*28d10*/  SEL R5, R25, R10, !P0 ;  /* 0x0000000a19057207 */ /* 0x001fca0004000000 */
[----:B------:R3:W-:Y:S04]  /*28d20*/  STL [R1+0xac], R5 ;  /* 0x0000ac0501007387 */ /* 0x0007e80000100800 */
[----:B------:R-:W5:Y:S01]  /*28d30*/  LDL.LU R20, [R1+0xc] ;  /* 0x00000c0001147983 */ /* 0x000f620000300800 */
[----:B--2---:R-:W-:Y:S01]  /*28d40*/  LEA.HI.X.SX32 R2, R19, UR7, 0x1, P4 ;  /* 0x0000000713027c11 */ /* 0x004fe2000a0f0eff */
[----:B------:R-:W-:Y:S02]  /*28d50*/  ULDC UR7, c[0x0][0x240] ;  /* 0x0000900000077ab9 */ /* 0x000fe40000000800 */
[----:B------:R-:W2:Y:S01]  /*28d60*/  LDL.LU R19, [R1+0x8] ;  /* 0x0000080001137983 */ /* 0x000ea20000300800 */
[----:B---3--:R-:W-:-:S05]  /*28d70*/  IMAD R5, R18, UR6, RZ ;  /* 0x0000000612057c24 */ /* 0x008fca000f8e02ff */
[----:B------:R-:W-:Y:S04]  /*28d80*/  STL [R1+0x864], R5 ;  /* 0x0008640501007387 */ /* 0x000fe80000100800 */
[----:B------:R-:W3:Y:S01]  /*28d90*/  LDL.LU R18, [R1+0x4] ;  /* 0x0000040001127983 */ /* 0x000ee20000300800 */
[----:B----4-:R-:W-:Y:S01]  /*28da0*/  IMAD R0, R0, UR6, RZ ;  /* 0x0000000600007c24 */ /* 0x010fe2000f8e02ff */
[----:B------:R-:W-:-:S04]  /*28db0*/  ULDC UR6, c[0x0][0x238] ;  /* 0x00008e0000067ab9 */ /* 0x000fc80000000800 */
[----:B------:R5:W-:Y:S02]  /*28dc0*/  STL [R1+0x35f4], R0 ;  /* 0x0035f40001007387 */ /* 0x000be40000100800 */
[----:B-----5:R-:W-:Y:S02]  /*28dd0*/  IMAD R0, R7, UR7, RZ ;  /* 0x0000000707007c24 */ /* 0x020fe4000f8e02ff */
[----:B------:R-:W-:Y:S02]  /*28de0*/  IMAD R8, R12, UR7, RZ ;  /* 0x000000070c087c24 */ /* 0x000fe4000f8e02ff */
[----:B------:R-:W-:-:S05]  /*28df0*/  IMAD R5, R11, UR7, RZ ;  /* 0x000000070b057c24 */ /* 0x000fca000f8e02ff */
[----:B------:R0:W-:Y:S04]  /*28e00*/  STL [R1+0xc4], R5 ;  /* 0x0000c40501007387 */ /* 0x0001e80000100800 */
[----:B------:R-:W-:Y:S01]  /*28e10*/  STL [R1+0xb4], R8 ;  /* 0x0000b40801007387 */ /* 0x000fe20000100800 */
[----:B0-----:R-:W-:-:S03]  /*28e20*/  IMAD R5, R4, UR7, RZ ;  /* 0x0000000704057c24 */ /* 0x001fc6000f8e02ff */
[----:B------:R0:W-:Y:S01]  /*28e30*/  STL [R1+0xb0], R0 ;  /* 0x0000b00001007387 */ /* 0x0001e20000100800 */
[----:B------:R-:W-:-:S03]  /*28e40*/  IMAD R4, R14, UR7, RZ ;  /* 0x000000070e047c24 */ /* 0x000fc6000f8e02ff */
[----:B------:R1:W-:Y:S01]  /*28e50*/  STL [R1+0xa8], R5 ;  /* 0x0000a80501007387 */ /* 0x0003e20000100800 */
[----:B0-----:R-:W-:-:S03]  /*28e60*/  IMAD R0, R6, UR7, RZ ;  /* 0x0000000706007c24 */ /* 0x001fc6000f8e02ff */
[----:B------:R0:W-:Y:S01]  /*28e70*/  STL [R1+0xa0], R4 ;  /* 0x0000a00401007387 */ /* 0x0001e20000100800 */
[----:B-1----:R-:W-:-:S03]  /*28e80*/  IMAD R5, R15, UR7, RZ ;  /* 0x000000070f057c24 */ /* 0x002fc6000f8e02ff */
[----:B------:R1:W-:Y:S04]  /*28e90*/  STL [R1+0x9c], R0 ;  /* 0x00009c0001007387 */ /* 0x0003e80000100800 */
[----:B------:R-:W-:Y:S01]  /*28ea0*/  STL [R1+0x98], R5 ;  /* 0x0000980501007387 */ /* 0x000fe20000100800 */
[----:B0-----:R-:W-:Y:S02]  /*28eb0*/  IMAD R4, R9, UR7, RZ ;  /* 0x0000000709047c24 */ /* 0x001fe4000f8e02ff */
[----:B-1----:R-:W-:Y:S02]  /*28ec0*/  IMAD R0, R21, UR7, RZ ;  /* 0x0000000715007c24 */ /* 0x002fe4000f8e02ff */
[----:B------:R-:W4:Y:S04]  /*28ed0*/  LDL.LU R21, [R1+0x7c] ;  /* 0x00007c0001157983 */ /* 0x000f280000300800 */
[----:B------:R0:W-:Y:S04]  /*28ee0*/  STL [R1+0x94], R4 ;  /* 0x0000940401007387 */ /* 0x0001e80000100800 */
[----:B------:R1:W-:Y:S04]  /*28ef0*/  STL [R1+0x8c], R0 ;  /* 0x00008c0001007387 */ /* 0x0003e80000100800 */
[----:B------:R-:W5:Y:S01]  /*28f00*/  LDL.LU R13, [R1+0x80] ;  /* 0x00008000010d7983 */ /* 0x000f620000300800 */
[----:B0-----:R-:W-:-:S02]  /*28f10*/  IMAD R4, R22, UR7, RZ ;  /* 0x0000000716047c24 */ /* 0x001fc4000f8e02ff */
[----:B-1----:R-:W-:-:S03]  /*28f20*/  IMAD R0, R16, UR7, RZ ;  /* 0x0000000710007c24 */ /* 0x002fc6000f8e02ff */
[----:B------:R-:W-:Y:S04]  /*28f30*/  STL [R1+0x88], R4 ;  /* 0x0000880401007387 */ /* 0x000fe80000100800 */
[----:B------:R-:W5:Y:S04]  /*28f40*/  LDL.LU R16, [R1+0x84] ;  /* 0x0000840001107983 */ /* 0x000f680000300800 */
[----:B------:R0:W-:Y:S04]  /*28f50*/  STL [R1+0x78], R0 ;  /* 0x0000780001007387 */ /* 0x0001e80000100800 */
[----:B------:R-:W5:Y:S04]  /*28f60*/  LDL.LU R17, [R1+0x90] ;  /* 0x0000900001117983 */ /* 0x000f680000300800 */
[----:B------:R-:W5:Y:S01]  /*28f70*/  LDL.LU R8, [R1+0xa4] ;  /* 0x0000a40001087983 */ /* 0x000f620000300800 */
[----:B0-----:R-:W-:-:S05]  /*28f80*/  IMAD R0, R23, UR7, RZ ;  /* 0x0000000717007c24 */ /* 0x001fca000f8e02ff */
[----:B------:R0:W-:Y:S04]  /*28f90*/  STL [R1+0x74], R0 ;  /* 0x0000740001007387 */ /* 0x0001e80000100800 */
[----:B------:R-:W5:Y:S04]  /*28fa0*/  LDL.LU R23, [R1+0xd4] ;  /* 0x0000d40001177983 */ /* 0x000f680000300800 */
[----:B------:R-:W5:Y:S01]  /*28fb0*/  LDL.LU R5, [R1+0xe8] ;  /* 0x0000e80001057983 */ /* 0x000f620000300800 */
[----:B0-----:R-:W-:-:S03]  /*28fc0*/  IMAD R0, R26, UR7, RZ ;  /* 0x000000071a007c24 */ /* 0x001fc6000f8e02ff */
[----:B------:R-:W5:Y:S04]  /*28fd0*/  LDL.LU R26, [R1+0xf0] ;  /* 0x0000f000011a7983 */ /* 0x000f680000300800 */
[----:B------:R0:W-:Y:S04]  /*28fe0*/  STL [R1+0x70], R0 ;  /* 0x0000700001007387 */ /* 0x0001e80000100800 */
[----:B------:R-:W5:Y:S01]  /*28ff0*/  LDL.LU R11, [R1+0xfc] ;  /* 0x0000fc00010b7983 */ /* 0x000f620000300800 */
[----:B0-----:R-:W-:-:S03]  /*29000*/  IMAD R0, R24, UR7, RZ ;  /* 0x0000000718007c24 */ /* 0x001fc6000f8e02ff */
        /* <DEDUP_REMOVED lines=8> */
[----:B--2---:R-:W-:-:S05]  /*29090*/  IMAD R0, R19, UR7, RZ ;  /* 0x0000000713007c24 */ /* 0x004fca000f8e02ff */
[----:B------:R-:W-:Y:S01]  /*290a0*/  STL [R1+0x64], R0 ;  /* 0x0000640001007387 */ /* 0x000fe20000100800 */
[----:B---3--:R-:W-:-:S03]  /*290b0*/  IMAD R4, R18, UR7, RZ ;  /* 0x0000000712047c24 */ /* 0x008fc6000f8e02ff */
[----:B------:R-:W2:Y:S04]  /*290c0*/  LDL.LU R18, [R1+0x16c] ;  /* 0x00016c0001127983 */ /* 0x000ea80000300800 */
[----:B------:R0:W-:Y:S04]  /*290d0*/  STL [R1+0x60], R4 ;  /* 0x0000600401007387 */ /* 0x0001e80000100800 */
[----:B0-----:R-:W3:Y:S04]  /*290e0*/  LDL.LU R4, [R1+0x174] ;  /* 0x0001740001047983 */ /* 0x001ee80000300800 */
[----:B------:R-:W3:Y:S01]  /*290f0*/  LDL.LU R19, [R1+0x1a0] ;  /* 0x0001a00001137983 */ /* 0x000ee20000300800 */
[----:B------:R-:W-:-:S05]  /*29100*/  IMAD R0, R29, UR7, RZ ;  /* 0x000000071d007c24 */ /* 0x000fca000f8e02ff */
[----:B------:R0:W-:Y:S04]  /*29110*/  STL [R1+0x5c], R0 ;  /* 0x00005c0001007387 */ /* 0x0001e80000100800 */
[----:B------:R-:W3:Y:S04]  /*29120*/  LDL.LU R15, [R1+0x1b0] ;  /* 0x0001b000010f7983 */ /* 0x000ee80000300800 */
[----:B------:R-:W3:Y:S01]  /*29130*/  LDL.LU R9, [R1+0x1bc] ;  /* 0x0001bc0001097983 */ /* 0x000ee20000300800 */
[----:B0-----:R-:W-:-:S05]  /*29140*/  IMAD R0, R28, UR7, RZ ;  /* 0x000000071c007c24 */ /* 0x001fca000f8e02ff */
[----:B------:R4:W-:Y:S04]  /*29150*/  STL [R1+0x58], R0 ;  /* 0x0000580001007387 */ /* 0x0009e80000100800 */
[----:B------:R-:W3:Y:S01]  /*29160*/  LDL.LU R20, [R1+0x1d0] ;  /* 0x0001d00001147983 */ /* 0x000ee20000300800 */
[----:B------:R-:W-:-:S05]  /*29170*/  IMAD R10, R27, UR7, RZ ;  /* 0x000000071b0a7c24 */ /* 0x000fca000f8e02ff */
[----:B------:R5:W-:Y:S04]  /*29180*/  STL [R1+0x54], R10 ;  /* 0x0000540a01007387 */ /* 0x000be80000100800 */
[----:B------:R-:W3:Y:S01]  /*29190*/  LDL.LU R22, [R1+0x1d8] ;  /* 0x0001d80001167983 */ /* 0x000ee20000300800 */
[----:B----4-:R-:W-:-:S03]  /*291a0*/  IMAD R0, R21, UR7, RZ ;  /* 0x0000000715007c24 */ /* 0x010fc6000f8e02ff */
[----:B------:R-:W4:Y:S04]  /*291b0*/  LDL.LU R21, [R1+0x1f8] ;  /* 0x0001f80001157983 */ /* 0x000f280000300800 */
[----:B------:R0:W-:Y:S01]  /*291c0*/  STL [R1+0x50], R0 ;  /* 0x0000500001007387 */ /* 0x0001e20000100800 */
[----:B-----5:R-:W-:Y:S02]  /*291d0*/  IMAD R10, R13, UR7, RZ ;  /* 0x000000070d0a7c24 */ /* 0x020fe4000f8e02ff */
[----:B0-----:R-:W-:Y:S02]  /*291e0*/  IMAD R0, R16, UR7, RZ ;  /* 0x0000000710007c24 */ /* 0x001fe4000f8e02ff */
[----:B------:R-:W5:Y:S04]  /*291f0*/  LDL.LU R16, [R1+0x20c] ;  /* 0x00020c0001107983 */ /* 0x000f680000300800 */
[----:B------:R0:W-:Y:S04]  /*29200*/  STL [R1+0x4c], R10 ;  /* 0x00004c0a01007387 */ /* 0x0001e80000100800 */
[----:B------:R1:W-:Y:S01]  /*29210*/  STL [R1+0x48], R0 ;  /* 0x0000480001007387 */ /* 0x0003e20000100800 */
[----:B0-----:R-:W-:-:S02]  /*29220*/  IMAD R10, R17, UR7, RZ ;  /* 0x00000007110a7c24 */ /* 0x001fc4000f8e02ff */
[----:B-1----:R-:W-:-:S03]  /*29230*/  IMAD R0, R8, UR7, RZ ;  /* 0x0000000708007c24 */ /* 0x002fc6000f8e02ff */
[----:B------:R-:W-:Y:S01]  /*29240*/  STL [R1+0x44], R10 ;  /* 0x0000440a01007387 */ /* 0x000fe20000100800 */
[----:B------:R-:W-:-:S03]  /*29250*/  IMAD R8, R23, UR7, RZ ;  /* 0x0000000717087c24 */ /* 0x000fc6000f8e02ff */
[----:B------:R-:W5:Y:S04]  /*29260*/  LDL.LU R23, [R1+0x218] ;  /* 0x0002180001177983 */ /* 0x000f680000300800 */
[----:B------:R0:W-:Y:S04]  /*29270*/  STL [R1+0x40], R0 ;  /* 0x0000400001007387 */ /* 0x0001e80000100800 */
[----:B------:R-:W-:Y:S01]  /*29280*/  STL [R1+0x3c], R8 ;  /* 0x00003c0801007387 */ /* 0x000fe20000100800 */
[----:B0-----:R-:W-:Y:S02]  /*29290*/  IMAD R0, R5, UR7, RZ ;  /* 0x0000000705007c24 */ /* 0x001fe4000f8e02ff */
[----:B------:R-:W-:-:S02]  /*292a0*/  IMAD R5, R26, UR7, RZ ;  /* 0x000000071a057c24 */ /* 0x000fc4000f8e02ff */
[----:B------:R-:W5:Y:S04]  /*292b0*/  LDL.LU R26, [R1+0x22c] ;  /* 0x00022c00011a7983 */ /* 0x000f680000300800 */
[----:B------:R-:W-:Y:S04]  /*292c0*/  STL [R1+0x38], R0 ;  /* 0x0000380001007387 */ /* 0x000fe80000100800 */
[----:B------:R0:W-:Y:S02]  /*292d0*/  STL [R1+0x34], R5 ;  /* 0x0000340501007387 */ /* 0x0001e40000100800 */
[----:B0-----:R-:W-:-:S02]  /*292e0*/  IMAD R5, R24, UR7, RZ ;  /* 0x0000000718057c24 */ /* 0x001fc4000f8e02ff */
[----:B------:R-:W5:Y:S01]  /*292f0*/  LDL.LU R24, [R1+0x234] ;  /* 0x0002340001187983 */ /* 0x000f620000300800 */
[----:B------:R-:W-:-:S05]  /*29300*/  IMAD R0, R11, UR7, RZ ;  /* 0x000000070b007c24 */ /* 0x000fca000f8e02ff */
[----:B------:R0:W-:Y:S04]  /*29310*/  STL [R1+0x30], R0 ;  /* 0x0000300001007387 */ /* 0x0001e80000100800 */
[----:B------:R1:W-:Y:S01]  /*29320*/  STL [R1+0x2c], R5 ;  /* 0x00002c0501007387 */ /* 0x0003e20000100800 */
[----:B0-----:R-:W-:Y:S02]  /*29330*/  IMAD R0, R12, UR7, RZ ;  /* 0x000000070c007c24 */ /* 0x001fe4000f8e02ff */
[----:B-1----:R-:W-:Y:S02]  /*29340*/  IMAD R5, R14, UR7, RZ ;  /* 0x000000070e057c24 */ /* 0x002fe4000f8e02ff */
[----:B------:R-:W5:Y:S04]  /*29350*/  LDL.LU R14, [R1+0x254] ;  /* 0x00025400010e7983 */ /* 0x000f680000300800 */
[----:B------:R0:W-:Y:S04]  /*29360*/  STL [R1+0x28], R0 ;  /* 0x0000280001007387 */ /* 0x0001e80000100800 */
[----:B------:R1:W-:Y:S01]  /*29370*/  STL [R1+0x24], R5 ;  /* 0x0000240501007387 */ /* 0x0003e20000100800 */
[----:B0-----:R-:W-:-:S02]  /*29380*/  IMAD R0, R7, UR7, RZ ;  /* 0x0000000707007c24 */ /* 0x001fc4000f8e02ff */
[----:B-1----:R-:W-:Y:S02]  /*29390*/  IMAD R5, R6, UR7, RZ ;  /* 0x0000000706057c24 */ /* 0x002fe4000f8e02ff */
[----:B------:R-:W5:Y:S04]  /*293a0*/  LDL.LU R6, [R1+0x268] ;  /* 0x0002680001067983 */ /* 0x000f680000300800 */
[----:B------:R2:W-:Y:S04]  /*293b0*/  STL [R1+0x20], R0 ;  /* 0x0000200001007387 */ /* 0x0005e80000100800 */
[----:B------:R-:W-:Y:S01]  /*293c0*/  STL [R1+0x1c], R5 ;  /* 0x00001c0501007387 */ /* 0x000fe20000100800 */
[----:B--2---:R-:W-:-:S03]  /*293d0*/  IMAD R0, R18, UR7, RZ ;  /* 0x0000000712007c24 */ /* 0x004fc6000f8e02ff */
[----:B------:R-:W2:Y:S04]  /*293e0*/  LDL.LU R18, [R1+0x274] ;  /* 0x0002740001127983 */ /* 0x000ea80000300800 */
[----:B------:R3:W-:Y:S02]  /*293f0*/  STL [R1+0x18], R0 ;  /* 0x0000180001007387 */ /* 0x0007e40000100800 */
[----:B---3--:R-:W-:Y:S02]  /*29400*/  IMAD R0, R19, UR7, RZ ;  /* 0x0000000713007c24 */ /* 0x008fe4000f8e02ff */
[----:B------:R-:W3:Y:S01]  /*29410*/  LDL.LU R19, [R1+0x27c] ;  /* 0x00027c0001137983 */ /* 0x000ee20000300800 */
[----:B------:R-:W-:-:S05]  /*29420*/  IMAD R4, R4, UR7, RZ ;  /* 0x0000000704047c24 */ /* 0x000fca000f8e02ff */
[----:B------:R0:W-:Y:S04]  /*29430*/  STL [R1+0x14], R4 ;  /* 0x0000140401007387 */ /* 0x0001e80000100800 */
[----:B------:R1:W-:Y:S01]  /*29440*/  STL [R1+0x10], R0 ;  /* 0x0000100001007387 */ /* 0x0003e20000100800 */
[----:B0-----:R-:W-:Y:S02]  /*29450*/  IMAD R4, R15, UR7, RZ ;  /* 0x000000070f047c24 */ /* 0x001fe4000f8e02ff */
[----:B-1----:R-:W-:Y:S02]  /*29460*/  IMAD R0, R9, UR7, RZ ;  /* 0x0000000709007c24 */ /* 0x002fe4000f8e02ff */
[----:B------:R-:W3:Y:S04]  /*29470*/  LDL.LU R9, [R1+0x290] ;  /* 0x0002900001097983 */ /* 0x000ee80000300800 */
[----:B------:R0:W-:Y:S04]  /*29480*/  STL [R1+0xc], R4 ;  /* 0x00000c0401007387 */ /* 0x0001e80000100800 */
[----:B------:R1:W-:Y:S01]  /*29490*/  STL [R1+0x8], R0 ;  /* 0x0000080001007387 */ /* 0x0003e20000100800 */
[----:B0-----:R-:W-:-:S03]  /*294a0*/  IMAD R4, R20, UR7, RZ ;  /* 0x0000000714047c24 */ /* 0x001fc6000f8e02ff */
[----:B------:R-:W3:Y:S04]  /*294b0*/  LDL.LU R20, [R1+0x2b0] ;  /* 0x0002b00001147983 */ /* 0x000ee80000300800 */
[----:B------:R0:W-:Y:S01]  /*294c0*/  STL [R1+0x4], R4 ;  /* 0x0000040401007387 */ /* 0x0001e20000100800 */
[----:B-1----:R-:W-:Y:S02]  /*294d0*/  IMAD R0, R22, UR7, RZ ;  /* 0x0000000716007c24 */ /* 0x002fe4000f8e02ff */
[----:B----4-:R-:W-:Y:S02]  /*294e0*/  IMAD R29, R21, UR7, RZ ;  /* 0x00000007151d7c24 */ /* 0x010fe4000f8e02ff */
[----:B------:R-:W4:Y:S04]  /*294f0*/  LDL.LU R21, [R1+0x2bc] ;  /* 0x0002bc0001157983 */ /* 0x000f280000300800 */
[----:B------:R-:W-:Y:S04]  /*29500*/  STL [R1], R0 ;  /* 0x0000000001007387 */ /* 0x000fe80000100800 */
[----:B------:R-:W-:Y:S04]  /*29510*/  STL [R1+0x3618], R29 ;  /* 0x0036181d01007387 */ /* 0x000fe80000100800 */
[----:B------:R-:W4:Y:S04]  /*29520*/  LDL.LU R15, [R1+0x2c8] ;  /* 0x0002c800010f7983 */ /* 0x000f280000300800 */
[----:B------:R-:W4:Y:S01]  /*29530*/  LDL.LU R22, [R1+0x2d0] ;  /* 0x0002d00001167983 */ /* 0x000f220000300800 */
[----:B-----5:R-:W-:-:S05]  /*29540*/  IMAD R28, R16, UR7, RZ ;  /* 0x00000007101c7c24 */ /* 0x020fca000f8e02ff */
[----:B------:R-:W-:Y:S04]  /*29550*/  STL [R1+0x3614], R28 ;  /* 0x0036141c01007387 */ /* 0x000fe80000100800 */
[----:B------:R-:W5:Y:S01]  /*29560*/  LDL.LU R16, [R1+0x2d4] ;  /* 0x0002d40001107983 */ /* 0x000f620000300800 */
[----:B------:R-:W-:-:S05]  /*29570*/  IMAD R27, R23, UR7, RZ ;  /* 0x00000007171b7c24 */ /* 0x000fca000f8e02ff */
[----:B------:R-:W-:Y:S04]  /*29580*/  STL [R1+0x3610], R27 ;  /* 0x0036101b01007387 */ /* 0x000fe80000100800 */
[----:B------:R-:W5:Y:S01]  /*29590*/  LDL.LU R23, [R1+0x2d8] ;  /* 0x0002d80001177983 */ /* 0x000f620000300800 */
[----:B------:R-:W-:-:S05]  /*295a0*/  IMAD R26, R26, UR7, RZ ;  /* 0x000000071a1a7c24 */ /* 0x000fca000f8e02ff */
[----:B------:R-:W-:Y:S01]  /*295b0*/  STL [R1+0x360c], R26 ;  /* 0x00360c1a01007387 */ /* 0x000fe20000100800 */
[----:B0-----:R-:W-:-:S03]  /*295c0*/  IMAD R4, R24, UR7, RZ ;  /* 0x0000000718047c24 */ /* 0x001fc6000f8e02ff */
[----:B------:R-:W5:Y:S04]  /*295d0*/  LDL.LU R24, [R1+0x2e8] ;  /* 0x0002e80001187983 */ /* 0x000f680000300800 */
[----:B------:R-:W-:Y:S04]  /*295e0*/  STL [R1+0x3608], R4 ;  /* 0x0036080401007387 */ /* 0x000fe80000100800 */
[----:B------:R-:W5:Y:S01]  /*295f0*/  LDL.LU R17, [R1+0x2ec] ;  /* 0x0002ec0001117983 */ /* 0x000f620000300800 */
[----:B------:R-:W-:-:S05]  /*29600*/  IMAD R5, R14, UR7, RZ ;  /* 0x000000070e057c24 */ /* 0x000fca000f8e02ff */
[----:B------:R0:W-:Y:S01]  /*29610*/  STL [R1+0x3604], R5 ;  /* 0x0036040501007387 */ /* 0x0001e20000100800 */
[----:B------:R-:W-:-:S05]  /*29620*/  IMAD R6, R6, UR7, RZ ;  /* 0x0000000706067c24 */ /* 0x000fca000f8e02ff */
[----:B------:R-:W-:Y:S01]  /*29630*/  STL [R1+0x3600], R6 ;  /* 0x0036000601007387 */ /* 0x000fe20000100800 */
[----:B--2---:R-:W-:-:S03]  /*29640*/  IMAD R7, R18, UR7, RZ ;  /* 0x0000000712077c24 */ /* 0x004fc6000f8e02ff */
[----:B------:R-:W2:Y:S04]  /*29650*/  LDL.LU R18, [R1+0x2f0] ;  /* 0x0002f00001127983 */ /* 0x000ea80000300800 */
[----:B------:R-:W-:Y:S01]  /*29660*/  STL [R1+0x35fc], R7 ;  /* 0x0035fc0701007387 */ /* 0x000fe20000100800 */
[----:B---3--:R-:W-:-:S03]  /*29670*/  IMAD R8, R19, UR7, RZ ;  /* 0x0000000713087c24 */ /* 0x008fc6000f8e02ff */
[----:B------:R-:W3:Y:S04]  /*29680*/  LDL.LU R19, [R1+0x308] ;  /* 0x0003080001137983 */ /* 0x000ee80000300800 */
[----:B------:R-:W-:Y:S01]  /*29690*/  STL [R1+0x361c], R8 ;  /* 0x00361c0801007387 */ /* 0x000fe20000100800 */
[----:B------:R-:W-:-:S05]  /*296a0*/  IMAD R9, R9, UR7, RZ ;  /* 0x0000000709097c24 */ /* 0x000fca000f8e02ff */
[----:B------:R-:W-:Y:S01]  /*296b0*/  STL [R1+0x3620], R9 ;  /* 0x0036200901007387 */ /* 0x000fe20000100800 */
[----:B------:R-:W-:-:S03]  /*296c0*/  IMAD R10, R20, UR7, RZ ;  /* 0x00000007140a7c24 */ /* 0x000fc6000f8e02ff */
[----:B------:R-:W3:Y:S04]  /*296d0*/  LDL.LU R20, [R1+0x310] ;  /* 0x0003100001147983 */ /* 0x000ee80000300800 */
[----:B------:R-:W-:Y:S01]  /*296e0*/  STL [R1+0x3624], R10 ;  /* 0x0036240a01007387 */ /* 0x000fe20000100800 */
[----:B----4-:R-:W-:-:S03]  /*296f0*/  IMAD R11, R21, UR7, RZ ;  /* 0x00000007150b7c24 */ /* 0x010fc6000f8e02ff */
[----:B------:R-:W4:Y:S04]  /*29700*/  LDL.LU R21, [R1+0x31c] ;  /* 0x00031c0001157983 */ /* 0x000f280000300800 */
[----:B------:R-:W-:Y:S01]  /*29710*/  STL [R1+0x3628], R11 ;  /* 0x0036280b01007387 */ /* 0x000fe20000100800 */
[----:B------:R-:W-:Y:S02]  /*29720*/  IMAD R12, R15, UR7, RZ ;  /* 0x000000070f0c7c24 */ /* 0x000fe4000f8e02ff */
[----:B------:R-:W-:-:S03]  /*29730*/  IMAD R13, R22, UR7, RZ ;  /* 0x00000007160d7c24 */ /* 0x000fc6000f8e02ff */
[----:B------:R-:W-:Y:S04]  /*29740*/  STL [R1+0x362c], R12 ;  /* 0x00362c0c01007387 */ /* 0x000fe80000100800 */
[----:B------:R-:W4:Y:S04]  /*29750*/  LDL.LU R22, [R1+0x320] ;  /* 0x0003200001167983 */ /* 0x000f280000300800 */
[----:B------:R1:W-:Y:S01]  /*29760*/  STL [R1+0x3630], R13 ;  /* 0x0036300d01007387 */ /* 0x0003e20000100800 */
[----:B-----5:R-:W-:-:S05]  /*29770*/  IMAD R14, R16, UR7, RZ ;  /* 0x00000007100e7c24 */ /* 0x020fca000f8e02ff */
[----:B------:R-:W-:Y:S01]  /*29780*/  STL [R1+0x3634], R14 ;  /* 0x0036340e01007387 */ /* 0x000fe20000100800 */
[----:B------:R-:W-:-:S03]  /*29790*/  IMAD R15, R23, UR7, RZ ;  /* 0x00000007170f7c24 */ /* 0x000fc6000f8e02ff */
[----:B------:R-:W5:Y:S04]  /*297a0*/  LDL.LU R23, [R1+0x328] ;  /* 0x0003280001177983 */ /* 0x000f680000300800 */
[----:B------:R-:W-:Y:S01]  /*297b0*/  STL [R1+0x3638], R15 ;  /* 0x0036380f01007387 */ /* 0x000fe20000100800 */
[----:B------:R-:W-:-:S03]  /*297c0*/  IMAD R16, R24, UR7, RZ ;  /* 0x0000000718107c24 */ /* 0x000fc6000f8e02ff */
[----:B------:R-:W5:Y:S04]  /*297d0*/  LDL.LU R24, [R1+0x330] ;  /* 0x0003300001187983 */ /* 0x000f680000300800 */
[----:B------:R3:W-:Y:S04]  /*297e0*/  STL [R1+0x363c], R16 ;  /* 0x00363c1001007387 */ /* 0x0007e80000100800 */
[----:B------:R-:W5:Y:S04]  /*297f0*/  LDL.LU R25, [R1+0x33c] ;  /* 0x00033c0001197983 */ /* 0x000f680000300800 */
[----:B0-----:R-:W5:Y:S01]  /*29800*/  LDL.LU R5, [R1+0x340] ;  /* 0x0003400001057983 */ /* 0x001f620000300800 */
[----:B------:R-:W-:-:S03]  /*29810*/  IMAD R17, R17, UR7, RZ ;  /* 0x0000000711117c24 */ /* 0x000fc6000f8e02ff */
[----:B------:R-:W5:Y:S04]  /*29820*/  LDL.LU R4, [R1+0x348] ;  /* 0x0003480001047983 */ /* 0x000f680000300800 */
[----:B------:R0:W-:Y:S04]  /*29830*/  STL [R1+0x3640], R17 ;  /* 0x0036401101007387 */ /* 0x0001e80000100800 */
[----:B------:R-:W5:Y:S01]  /*29840*/  LDL.LU R26, [R1+0x35c] ;  /* 0x00035c00011a7983 */ /* 0x000f620000300800 */
[----:B--2---:R-:W-:-:S05]  /*29850*/  IMAD R18, R18, UR7, RZ ;  /* 0x0000000712127c24 */ /* 0x004fca000f8e02ff */
[----:B------:R-:W-:Y:S04]  /*29860*/  STL [R1+0x3644], R18 ;  /* 0x0036441201007387 */ /* 0x000fe80000100800 */
[----:B-1----:R-:W2:Y:S04]  /*29870*/  LDL.LU R13, [R1+0x364] ;  /* 0x00036400010d7983 */ /* 0x002ea80000300800 */
[----:B------:R-:W2:Y:S04]  /*29880*/  LDL.LU R27, [R1+0x370] ;  /* 0x00037000011b7983 */ /* 0x000ea80000300800 */
[----:B------:R-:W2:Y:S01]  /*29890*/  LDL.LU R28, [R1+0x374] ;  /* 0x00037400011c7983 */ /* 0x000ea20000300800 */
[----:B---3--:R-:W-:-:S05]  /*298a0*/  IMAD R19, R19, UR7, RZ ;  /* 0x0000000713137c24 */ /* 0x008fca000f8e02ff */
[----:B------:R-:W-:Y:S04]  /*298b0*/  STL [R1+0x3648], R19 ;  /* 0x0036481301007387 */ /* 0x000fe80000100800 */
[----:B------:R-:W3:Y:S01]  /*298c0*/  LDL.LU R29, [R1+0x37c] ;  /* 0x00037c00011d7983 */ /* 0x000ee20000300800 */
[----:B------:R-:W-:-:S05]  /*298d0*/  IMAD R20, R20, UR7, RZ ;  /* 0x0000000714147c24 */ /* 0x000fca000f8e02ff */
[----:B------:R-:W-:Y:S04]  /*298e0*/  STL [R1+0x364c], R20 ;  /* 0x00364c1401007387 */ /* 0x000fe80000100800 */
[----:B------:R-:W3:Y:S04]  /*298f0*/  LDL.LU R16, [R1+0x384] ;  /* 0x0003840001107983 */ /* 0x000ee80000300800 */
[----:B------:R-:W3:Y:S04]  /*29900*/  LDL.LU R7, [R1+0x390] ;  /* 0x0003900001077983 */ /* 0x000ee80000300800 */
[----:B------:R-:W3:Y:S01]  /*29910*/  LDL.LU R10, [R1+0x394] ;  /* 0x00039400010a7983 */ /* 0x000ee20000300800 */
[----:B----4-:R-:W-:-:S05]  /*29920*/  IMAD R21, R21, UR7, RZ ;  /* 0x0000000715157c24 */ /* 0x010fca000f8e02ff */
[----:B------:R-:W-:Y:S04]  /*29930*/  STL [R1+0x3650], R21 ;  /* 0x0036501501007387 */ /* 0x000fe80000100800 */
[----:B------:R-:W4:Y:S04]  /*29940*/  LDL.LU R15, [R1+0x39c] ;  /* 0x00039c00010f7983 */ /* 0x000f280000300800 */
[----:B------:R-:W4:Y:S04]  /*29950*/  LDL.LU R9, [R1+0x3b0] ;  /* 0x0003b00001097983 */ /* 0x000f280000300800 */
[----:B------:R-:W4:Y:S04]  /*29960*/  LDL.LU R14, [R1+0x3b8] ;  /* 0x0003b800010e7983 */ /* 0x000f280000300800 */
[----:B------:R-:W4:Y:S01]  /*29970*/  LDL.LU R8, [R1+0x3c4] ;  /* 0x0003c40001087983 */ /* 0x000f220000300800 */
[----:B------:R-:W-:-:S05]  /*29980*/  IMAD R22, R22, UR7, RZ ;  /* 0x0000000716167c24 */ /* 0x000fca000f8e02ff */
[----:B------:R-:W-:Y:S04]  /*29990*/  STL [R1+0x3654], R22 ;  /* 0x0036541601007387 */ /* 0x000fe80000100800 */
[----:B------:R-:W4:Y:S04]  /*299a0*/  LDL.LU R6, [R1+0x3c8] ;  /* 0x0003c80001067983 */ /* 0x000f280000300800 */
[----:B------:R-:W4:Y:S04]  /*299b0*/  LDL.LU R12, [R1+0x3d0] ;  /* 0x0003d000010c7983 */ /* 0x000f280000300800 */
[----:B------:R-:W4:Y:S01]  /*299c0*/  LDL.LU R0, [R1+0x3d8] ;  /* 0x0003d80001007983 */ /* 0x000f220000300800 */
[----:B-----5:R-:W-:-:S03]  /*299d0*/  IMAD R11, R5, UR7, RZ ;  /* 0x00000007050b7c24 */ /* 0x020fc6000f8e02ff */
[----:B------:R-:W5:Y:S01]  /*299e0*/  LDL.LU R5, [R1+0x3e4] ;  /* 0x0003e40001057983 */ /* 0x000f620000300800 */
[----:B0-----:R-:W-:-:S03]  /*299f0*/  IMAD R17, R4, UR7, RZ ;  /* 0x0000000704117c24 */ /* 0x001fc6000f8e02ff */
[----:B------:R0:W-:Y:S04]  /*29a00*/  STL [R1+0x7c], R11 ;  /* 0x00007c0b01007387 */ /* 0x0001e80000100800 */
[----:B0-----:R-:W5:Y:S04]  /*29a10*/  LDL.LU R11, [R1+0x3e8] ;  /* 0x0003e800010b7983 */ /* 0x001f680000300800 */
[----:B------:R-:W5:Y:S01]  /*29a20*/  LDL.LU R4, [R1+0x3f0] ;  /* 0x0003f00001047983 */ /* 0x000f620000300800 */
[----:B------:R-:W-:-:S03]  /*29a30*/  IMAD R18, R26, UR7, RZ ;  /* 0x000000071a127c24 */ /* 0x000fc6000f8e02ff */
[----:B------:R2:W-:Y:S04]  /*29a40*/  STL [R1+0x80], R17 ;  /* 0x0000801101007387 */ /* 0x0005e80000100800 */
[----:B------:R-:W5:Y:S04]  /*29a50*/  LDL.LU R26, [R1+0x404] ;  /* 0x00040400011a7983 */ /* 0x000f680000300800 */
[----:B------:R-:W-:Y:S01]  /*29a60*/  STL [R1+0x84], R18 ;  /* 0x0000841201007387 */ /* 0x000fe20000100800 */
[----:B--2---:R-:W-:Y:S02]  /*29a70*/  IMAD R17, R13, UR7, RZ ;  /* 0x000000070d117c24 */ /* 0x004fe4000f8e02ff */
[----:B------:R-:W-:-:S02]  /*29a80*/  IMAD R13, R27, UR7, RZ ;  /* 0x000000071b0d7c24 */ /* 0x000fc4000f8e02ff */
[----:B------:R-:W2:Y:S04]  /*29a90*/  LDL.LU R27, [R1+0x40c] ;  /* 0x00040c00011b7983 */ /* 0x000ea80000300800 */
[----:B------:R0:W-:Y:S04]  /*29aa0*/  STL [R1+0x90], R17 ;  /* 0x0000901101007387 */ /* 0x0001e80000100800 */
[----:B------:R1:W-:Y:S01]  /*29ab0*/  STL [R1+0xa4], R13 ;  /* 0x0000a40d01007387 */ /* 0x0003e20000100800 */
[----:B0-----:R-:W-:-:S03]  /*29ac0*/  IMAD R17, R28, UR7, RZ ;  /* 0x000000071c117c24 */ /* 0x001fc6000f8e02ff */
[----:B-1----:R-:W2:Y:S04]  /*29ad0*/  LDL.LU R13, [R1+0x418] ;  /* 0x00041800010d7983 */ /* 0x002ea80000300800 */
[----:B------:R-:W2:Y:S01]  /*29ae0*/  LDL.LU R28, [R1+0x41c] ;  /* 0x00041c00011c7983 */ /* 0x000ea20000300800 */
[----:B---3--:R-:W-:-:S03]  /*29af0*/  IMAD R18, R29, UR7, RZ ;  /* 0x000000071d127c24 */ /* 0x008fc6000f8e02ff */
[----:B------:R0:W-:Y:S04]  /*29b00*/  STL [R1+0xd4], R17 ;  /* 0x0000d41101007387 */ /* 0x0001e80000100800 */
[----:B------:R-:W3:Y:S04]  /*29b10*/  LDL.LU R29, [R1+0x424] ;  /* 0x00042400011d7983 */ /* 0x000ee80000300800 */
[----:B------:R-:W-:Y:S01]  /*29b20*/  STL [R1+0xe8], R18 ;  /* 0x0000e81201007387 */ /* 0x000fe20000100800 */
[----:B0-----:R-:W-:Y:S02]  /*29b30*/  IMAD R17, R16, UR7, RZ ;  /* 0x0000000710117c24 */ /* 0x001fe4000f8e02ff */
[----:B------:R-:W-:-:S02]  /*29b40*/  IMAD R16, R7, UR7, RZ ;  /* 0x0000000707107c24 */ /* 0x000fc4000f8e02ff */
[----:B------:R-:W3:Y:S04]  /*29b50*/  LDL.LU R7, [R1+0x42c] ;  /* 0x00042c0001077983 */ /* 0x000ee80000300800 */
[----:B------:R0:W-:Y:S04]  /*29b60*/  STL [R1+0xf0], R17 ;  /* 0x0000f01101007387 */ /* 0x0001e80000100800 */
[----:B------:R4:W-:Y:S01]  /*29b70*/  STL [R1+0xfc], R16 ;  /* 0x0000fc1001007387 */ /* 0x0009e20000100800 */
[----:B0-----:R-:W-:-:S03]  /*29b80*/  IMAD R17, R10, UR7, RZ ;  /* 0x000000070a117c24 */ /* 0x001fc6000f8e02ff */
[----:B------:R-:W3:Y:S04]  /*29b90*/  LDL.LU R10, [R1+0x438] ;  /* 0x00043800010a7983 */ /* 0x000ee80000300800 */
[----:B------:R-:W-:Y:S01]  /*29ba0*/  STL [R1+0x110], R17 ;  /* 0x0001101101007387 */ /* 0x000fe20000100800 */
[----:B----4-:R-:W-:Y:S02]  /*29bb0*/  IMAD R16, R15, UR7, RZ ;  /* 0x000000070f107c24 */ /* 0x010fe4000f8e02ff */
[----:B------:R-:W-:Y:S02]  /*29bc0*/  IMAD R15, R9, UR7, RZ ;  /* 0x00000007090f7c24 */ /* 0x000fe4000f8e02ff */
[----:B------:R-:W4:Y:S04]  /*29bd0*/  LDL.LU R9, [R1+0x440] ;  /* 0x0004400001097983 */ /* 0x000f280000300800 */
[----:B------:R-:W-:Y:S04]  /*29be0*/  STL [R1+0x130], R16 ;  /* 0x0001301001007387 */ /* 0x000fe80000100800 */
[----:B------:R0:W-:Y:S01]  /*29bf0*/  STL [R1+0x13c], R15 ;  /* 0x00013c0f01007387 */ /* 0x0001e20000100800 */
[----:B------:R-:W-:-:S02]  /*29c00*/  IMAD R14, R14, UR7, RZ ;  /* 0x000000070e0e7c24 */ /* 0x000fc4000f8e02ff */
[----:B0-----:R-:W-:Y:S02]  /*29c10*/  IMAD R15, R8, UR7, RZ ;  /* 0x00000007080f7c24 */ /* 0x001fe4000f8e02ff */
[----:B------:R-:W4:Y:S04]  /*29c20*/  LDL.LU R8, [R1+0x444] ;  /* 0x0004440001087983 */ /* 0x000f280000300800 */
[----:B------:R0:W-:Y:S04]  /*29c30*/  STL [R1+0x14c], R14 ;  /* 0x00014c0e01007387 */ /* 0x0001e80000100800 */
[----:B------:R1:W-:Y:S01]  /*29c40*/  STL [R1+0x158], R15 ;  /* 0x0001580f01007387 */ /* 0x0003e20000100800 */
[----:B0-----:R-:W-:-:S03]  /*29c50*/  IMAD R14, R6, UR7, RZ ;  /* 0x00000007060e7c24 */ /* 0x001fc6000f8e02ff */
[----:B------:R-:W4:Y:S01]  /*29c60*/  LDL.LU R6, [R1+0x458] ;  /* 0x0004580001067983 */ /* 0x000f220000300800 */
[----:B-1----:R-:W-:-:S03]  /*29c70*/  IMAD R15, R12, UR7, RZ ;  /* 0x000000070c0f7c24 */ /* 0x002fc6000f8e02ff */
[----:B------:R0:W-:Y:S04]  /*29c80*/  STL [R1+0x16c], R14 ;  /* 0x00016c0e01007387 */ /* 0x0001e80000100800 */
[----:B------:R-:W4:Y:S04]  /*29c90*/  LDL.LU R12, [R1+0x460] ;  /* 0x00046000010c7983 */ /* 0x000f280000300800 */
[----:B------:R5:W-:Y:S01]  /*29ca0*/  STL [R1+0x174], R15 ;  /* 0x0001740f01007387 */ /* 0x000be20000100800 */
[----:B0-----:R-:W-:-:S03]  /*29cb0*/  IMAD R14, R0, UR7, RZ ;  /* 0x00000007000e7c24 */ /* 0x001fc6000f8e02ff */
[----:B------:R-:W4:Y:S04]  /*29cc0*/  LDL.LU R0, [R1+0x468] ;  /* 0x0004680001007983 */ /* 0x000f280000300800 */
[----:B------:R0:W-:Y:S01]  /*29cd0*/  STL [R1+0x1a0], R14 ;  /* 0x0001a00e01007387 */ /* 0x0001e20000100800 */
[----:B-----5:R-:W-:-:S03]  /*29ce0*/  IMAD R15, R5, UR7, RZ ;  /* 0x00000007050f7c24 */ /* 0x020fc6000f8e02ff */
[----:B------:R-:W5:Y:S04]  /*29cf0*/  LDL.LU R5, [R1+0x474] ;  /* 0x0004740001057983 */ /* 0x000f680000300800 */
[----:B------:R-:W-:Y:S01]  /*29d00*/  STL [R1+0x1b0], R15 ;  /* 0x0001b00f01007387 */ /* 0x000fe20000100800 */
[----:B0-----:R-:W-:Y:S02]  /*29d10*/  IMAD R14, R11, UR7, RZ ;  /* 0x000000070b0e7c24 */ /* 0x001fe4000f8e02ff */
[----:B------:R-:W-:Y:S02]  /*29d20*/  IMAD R11, R4, UR7, RZ ;  /* 0x00000007040b7c24 */ /* 0x000fe4000f8e02ff */
[----:B------:R-:W5:Y:S04]  /*29d30*/  LDL.LU R4, [R1+0x47c] ;  /* 0x00047c0001047983 */ /* 0x000f680000300800 */
[----:B------:R0:W-:Y:S04]  /*29d40*/  STL [R1+0x1bc], R14 ;  /* 0x0001bc0e01007387 */ /* 0x0001e80000100800 */
[----:B------:R1:W-:Y:S01]  /*29d50*/  STL [R1+0x1d0], R11 ;  /* 0x0001d00b01007387 */ /* 0x0003e20000100800 */
[----:B0-----:R-:W-:-:S03]  /*29d60*/  IMAD R14, R26, UR7, RZ ;  /* 0x000000071a0e7c24 */ /* 0x001fc6000f8e02ff */
[----:B-1----:R-:W5:Y:S04]  /*29d70*/  LDL.LU R11, [R1+0x480] ;  /* 0x00048000010b7983 */ /* 0x002f680000300800 */
[----:B------:R-:W5:Y:S04]  /*29d80*/  LDL.LU R26, [R1+0x490] ;  /* 0x00049000011a7983 */ /* 0x000f680000300800 */
[----:B------:R2:W-:Y:S02]  /*29d90*/  STL [R1+0x1d8], R14 ;  /* 0x0001d80e01007387 */ /* 0x0005e40000100800 */
[----:B--2---:R-:W-:-:S02]  /*29da0*/  IMAD R14, R27, UR7, RZ ;  /* 0x000000071b0e7c24 */ /* 0x004fc4000f8e02ff */
[----:B------:R-:W2:Y:S04]  /*29db0*/  LDL.LU R27, [R1+0x494] ;  /* 0x00049400011b7983 */ /* 0x000ea80000300800 */
[----:B------:R0:W-:Y:S01]  /*29dc0*/  STL [R1+0x1f8], R14 ;  /* 0x0001f80e01007387 */ /* 0x0001e20000100800 */
[----:B------:R-:W-:Y:S02]  /*29dd0*/  IMAD R13, R13, UR7, RZ ;  /* 0x000000070d0d7c24 */ /* 0x000fe4000f8e02ff */
[----:B0-----:R-:W-:Y:S02]  /*29de0*/  IMAD R14, R28, UR7, RZ ;  /* 0x000000071c0e7c24 */ /* 0x001fe4000f8e02ff */
[----:B------:R-:W2:Y:S04]  /*29df0*/  LDL.LU R28, [R1+0x498] ;  /* 0x00049800011c7983 */ /* 0x000ea80000300800 */
[----:B------:R3:W-:Y:S04]  /*29e00*/  STL [R1+0x20c], R13 ;  /* 0x00020c0d01007387 */ /* 0x0007e80000100800 */
[----:B------:R0:W-:Y:S04]  /*29e10*/  STL [R1+0x218], R14 ;  /* 0x0002180e01007387 */ /* 0x0001e80000100800 */
[----:B------:R-:W2:Y:S01]  /*29e20*/  LDL.LU R16, [R1+0x49c] ;  /* 0x00049c0001107983 */ /* 0x000ea20000300800 */
[----:B---3--:R-:W-:-:S03]  /*29e30*/  IMAD R13, R29, UR7, RZ ;  /* 0x000000071d0d7c24 */ /* 0x008fc6000f8e02ff */
[----:B------:R-:W3:Y:S04]  /*29e40*/  LDL.LU R29, [R1+0x4b4] ;  /* 0x0004b400011d7983 */ /* 0x000ee80000300800 */
[----:B------:R1:W-:Y:S01]  /*29e50*/  STL [R1+0x22c], R13 ;  /* 0x00022c0d01007387 */ /* 0x0003e20000100800 */
[----:B0-----:R-:W-:-:S03]  /*29e60*/  IMAD R14, R7, UR7, RZ ;  /* 0x00000007070e7c24 */ /* 0x001fc6000f8e02ff */
[----:B------:R-:W3:Y:S04]  /*29e70*/  LDL.LU R7, [R1+0x4bc] ;  /* 0x0004bc0001077983 */ /* 0x000ee80000300800 */
[----:B------:R0:W-:Y:S04]  /*29e80*/  STL [R1+0x234], R14 ;  /* 0x0002340e01007387 */ /* 0x0001e80000100800 */
[----:B------:R-:W3:Y:S01]  /*29e90*/  LDL.LU R15, [R1+0x4c8] ;  /* 0x0004c800010f7983 */ /* 0x000ee20000300800 */
[----:B-1----:R-:W-:-:S03]  /*29ea0*/  IMAD R13, R10, UR7, RZ ;  /* 0x000000070a0d7c24 */ /* 0x002fc6000f8e02ff */
[----:B------:R-:W3:Y:S04]  /*29eb0*/  LDL.LU R10, [R1+0x4cc] ;  /* 0x0004cc00010a7983 */ /* 0x000ee80000300800 */
[----:B------:R4:W-:Y:S04]  /*29ec0*/  STL [R1+0x254], R13 ;  /* 0x0002540d01007387 */ /* 0x0009e80000100800 */
[----:B0-----:R-:W3:Y:S01]  /*29ed0*/  LDL.LU R14, [R1+0x4d4] ;  /* 0x0004d400010e7983 */ /* 0x001ee20000300800 */
[----:B----4-:R-:W-:-:S03]  /*29ee0*/  IMAD R13, R9, UR7, RZ ;  /* 0x00000007090d7c24 */ /* 0x010fc6000f8e02ff */
[----:B------:R-:W4:Y:S04]  /*29ef0*/  LDL.LU R9, [R1+0x4dc] ;  /* 0x0004dc0001097983 */ /* 0x000f280000300800 */
[----:B------:R0:W-:Y:S02]  /*29f00*/  STL [R1+0x268], R13 ;  /* 0x0002680d01007387 */ /* 0x0001e40000100800 */
[----:B0-----:R-:W-:Y:S02]  /*29f10*/  IMAD R13, R8, UR7, RZ ;  /* 0x00000007080d7c24 */ /* 0x001fe4000f8e02ff */
[----:B------:R-:W4:Y:S04]  /*29f20*/  LDL.LU R8, [R1+0x4e8] ;  /* 0x0004e80001087983 */ /* 0x000f280000300800 */
[----:B------:R0:W-:Y:S04]  /*29f30*/  STL [R1+0x274], R13 ;  /* 0x0002740d01007387 */ /* 0x0001e80000100800 */
[----:B0-----:R-:W4:Y:S01]  /*29f40*/  LDL.LU R13, [R1+0x4ec] ;  /* 0x0004ec00010d7983 */ /* 0x001f220000300800 */
[----:B------:R-:W-:-:S03]  /*29f50*/  IMAD R17, R6, UR7, RZ ;  /* 0x0000000706117c24 */ /* 0x000fc6000f8e02ff */
[----:B------:R-:W4:Y:S04]  /*29f60*/  LDL.LU R6, [R1+0x4f4] ;  /* 0x0004f40001067983 */ /* 0x000f280000300800 */
[----:B------:R0:W-:Y:S02]  /*29f70*/  STL [R1+0x27c], R17 ;  /* 0x00027c1101007387 */ /* 0x0001e40000100800 */
[----:B0-----:R-:W-:Y:S02]  /*29f80*/  IMAD R17, R12, UR7, RZ ;  /* 0x000000070c117c24 */ /* 0x001fe4000f8e02ff */
[----:B------:R-:W-:Y:S02]  /*29f90*/  IMAD R12, R0, UR7, RZ ;  /* 0x00000007000c7c24 */ /* 0x000fe4000f8e02ff */
[----:B------:R-:W4:Y:S04]  /*29fa0*/  LDL.LU R0, [R1+0x508] ;  /* 0x0005080001007983 */ /* 0x000f280000300800 */
[----:B------:R-:W-:Y:S04]  /*29fb0*/  STL [R1+0x290], R17 ;  /* 0x0002901101007387 */ /* 0x000fe80000100800 */
[----:B------:R0:W-:Y:S04]  /*29fc0*/  STL [R1+0x2b0], R12 ;  /* 0x0002b00c01007387 */ /* 0x0001e80000100800 */
[----:B0-----:R-:W4:Y:S01]  /*29fd0*/  LDL.LU R12, [R1+0x510] ;  /* 0x00051000010c7983 */ /* 0x001f220000300800 */
[----:B-----5:R-:W-:-:S03]  /*29fe0*/  IMAD R17, R5, UR7, RZ ;  /* 0x0000000705117c24 */ /* 0x020fc6000f8e02ff */
[----:B------:R-:W5:Y:S04]  /*29ff0*/  LDL.LU R5, [R1+0x51c] ;  /* 0x00051c0001057983 */ /* 0x000f680000300800 */
[----:B------:R0:W-:Y:S01]  /*2a000*/  STL [R1+0x2bc], R17 ;  /* 0x0002bc1101007387 */ /* 0x0001e20000100800 */
[----:B------:R-:W-:-:S03]  /*2a010*/  IMAD R18, R4, UR7, RZ ;  /* 0x0000000704127c24 */ /* 0x000fc6000f8e02ff */
[----:B------:R-:W5:Y:S04]  /*2a020*/  LDL.LU R4, [R1+0x520] ;  /* 0x0005200001047983 */ /* 0x000f680000300800 */
[----:B------:R-:W-:Y:S01]  /*2a030*/  STL [R1+0x2c8], R18 ;  /* 0x0002c81201007387 */ /* 0x000fe20000100800 */
[----:B0-----:R-:W-:Y:S02]  /*2a040*/  IMAD R17, R11, UR7, RZ ;  /* 0x000000070b117c24 */ /* 0x001fe4000f8e02ff */
[----:B------:R-:W-:Y:S02]  /*2a050*/  IMAD R11, R26, UR7, RZ ;  /* 0x000000071a0b7c24 */ /* 0x000fe4000f8e02ff */
[----:B------:R-:W5:Y:S04]  /*2a060*/  LDL.LU R26, [R1+0x528] ;  /* 0x00052800011a7983 */ /* 0x000f680000300800 */
[----:B------:R-:W-:Y:S04]  /*2a070*/  STL [R1+0x2d0], R17 ;  /* 0x0002d01101007387 */ /* 0x000fe80000100800 */
[----:B------:R0:W-:Y:S04]  /*2a080*/  STL [R1+0x2d4], R11 ;  /* 0x0002d40b01007387 */ /* 0x0001e80000100800 */
[----:B0-----:R-:W5:Y:S01]  /*2a090*/  LDL.LU R11, [R1+0x530] ;  /* 0x00053000010b7983 */ /* 0x001f620000300800 */
[----:B--2---:R-:W-:-:S03]  /*2a0a0*/  IMAD R17, R27, UR7, RZ ;  /* 0x000000071b117c24 */ /* 0x004fc6000f8e02ff */
[----:B------:R-:W2:Y:S04]  /*2a0b0*/  LDL.LU R27, [R1+0x53c] ;  /* 0x00053c00011b7983 */ /* 0x000ea80000300800 */
[----:B------:R0:W-:Y:S01]  /*2a0c0*/  STL [R1+0x2d8], R17 ;  /* 0x0002d81101007387 */ /* 0x0001e20000100800 */
[----:B------:R-:W-:-:S03]  /*2a0d0*/  IMAD R18, R28, UR7, RZ ;  /* 0x000000071c127c24 */ /* 0x000fc6000f8e02ff */
[----:B------:R-:W2:Y:S04]  /*2a0e0*/  LDL.LU R28, [R1+0x540] ;  /* 0x00054000011c7983 */ /* 0x000ea80000300800 */
[----:B------:R-:W-:Y:S01]  /*2a0f0*/  STL [R1+0x2e8], R18 ;  /* 0x0002e81201007387 */ /* 0x000fe20000100800 */
[----:B0-----:R-:W-:Y:S02]  /*2a100*/  IMAD R17, R16, UR7, RZ ;  /* 0x0000000710117c24 */ /* 0x001fe4000f8e02ff */
[----:B---3--:R-:W-:Y:S02]  /*2a110*/  IMAD R16, R29, UR7, RZ ;  /* 0x000000071d107c24 */ /* 0x008fe4000f8e02ff */
[----:B------:R-:W3:Y:S04]  /*2a120*/  LDL.LU R29, [R1+0x548] ;  /* 0x00054800011d7983 */ /* 0x000ee80000300800 */
[----:B------:R0:W-:Y:S04]  /*2a130*/  STL [R1+0x2ec], R17 ;  /* 0x0002ec1101007387 */ /* 0x0001e80000100800 */
[----:B------:R1:W-:Y:S01]  /*2a140*/  STL [R1+0x2f0], R16 ;  /* 0x0002f01001007387 */ /* 0x0003e20000100800 */
[----:B0-----:R-:W-:-:S03]  /*2a150*/  IMAD R17, R7, UR7, RZ ;  /* 0x0000000707117c24 */ /* 0x001fc6000f8e02ff */
[----:B------:R-:W3:Y:S04]  /*2a160*/  LDL.LU R7, [R1+0x55c] ;  /* 0x00055c0001077983 */ /* 0x000ee80000300800 */
[----:B------:R-:W-:Y:S01]  /*2a170*/  STL [R1+0x308], R17 ;  /* 0x0003081101007387 */ /* 0x000fe20000100800 */
[----:B-1----:R-:W-:Y:S02]  /*2a180*/  IMAD R16, R15, UR7, RZ ;  /* 0x000000070f107c24 */ /* 0x002fe4000f8e02ff */
[----:B------:R-:W-:Y:S02]  /*2a190*/  IMAD R15, R10, UR7, RZ ;  /* 0x000000070a0f7c24 */ /* 0x000fe4000f8e02ff */
[----:B------:R-:W3:Y:S04]  /*2a1a0*/  LDL.LU R10, [R1+0x564] ;  /* 0x00056400010a7983 */ /* 0x000ee80000300800 */
[----:B------:R-:W-:Y:S04]  /*2a1b0*/  STL [R1+0x310], R16 ;  /* 0x0003101001007387 */ /* 0x000fe80000100800 */
[----:B------:R4:W-:Y:S01]  /*2a1c0*/  STL [R1+0x31c], R15 ;  /* 0x00031c0f01007387 */ /* 0x0009e20000100800 */
[----:B------:R-:W-:-:S02]  /*2a1d0*/  IMAD R14, R14, UR7, RZ ;  /* 0x000000070e0e7c24 */ /* 0x000fc4000f8e02ff */
[----:B----4-:R-:W-:Y:S02]  /*2a1e0*/  IMAD R15, R9, UR7, RZ ;  /* 0x00000007090f7c24 */ /* 0x010fe4000f8e02ff */
[----:B------:R-:W4:Y:S04]  /*2a1f0*/  LDL.LU R9, [R1+0x570] ;  /* 0x0005700001097983 */ /* 0x000f280000300800 */
[----:B------:R0:W-:Y:S04]  /*2a200*/  STL [R1+0x320], R14 ;  /* 0x0003200e01007387 */ /* 0x0001e80000100800 */
[----:B------:R1:W-:Y:S01]  /*2a210*/  STL [R1+0x328], R15 ;  /* 0x0003280f01007387 */ /* 0x0003e20000100800 */
[----:B0-----:R-:W-:-:S03]  /*2a220*/  IMAD R14, R8, UR7, RZ ;  /* 0x00000007080e7c24 */ /* 0x001fc6000f8e02ff */
[----:B------:R-:W4:Y:S04]  /*2a230*/  LDL.LU R8, [R1+0x578] ;  /* 0x0005780001087983 */ /* 0x000f280000300800 */
[----:B------:R0:W-:Y:S01]  /*2a240*/  STL [R1+0x330], R14 ;  /* 0x0003300e01007387 */ /* 0x0001e20000100800 */
[----:B-1----:R-:W-:-:S03]  /*2a250*/  IMAD R15, R13, UR7, RZ ;  /* 0x000000070d0f7c24 */ /* 0x002fc6000f8e02ff */
[----:B------:R-:W4:Y:S01]  /*2a260*/  LDL.LU R13, [R1+0x580] ;  /* 0x00058000010d7983 */ /* 0x000f220000300800 */
[----:B0-----:R-:W-:-:S03]  /*2a270*/  IMAD R14, R6, UR7, RZ ;  /* 0x00000007060e7c24 */ /* 0x001fc6000f8e02ff */
[----:B------:R0:W-:Y:S04]  /*2a280*/  STL [R1+0x33c], R15 ;  /* 0x00033c0f01007387 */ /* 0x0001e80000100800 */
[----:B------:R-:W4:Y:S04]  /*2a290*/  LDL.LU R6, [R1+0x584] ;  /* 0x0005840001067983 */ /* 0x000f280000300800 */
[----:B------:R1:W-:Y:S01]  /*2a2a0*/  STL [R1+0x340], R14 ;  /* 0x0003400e01007387 */ /* 0x0003e20000100800 */
[----:B0-----:R-:W-:-:S03]  /*2a2b0*/  IMAD R15, R0, UR7, RZ ;  /* 0x00000007000f7c24 */ /* 0x001fc6000f8e02ff */
[----:B------:R-:W4:Y:S04]  /*2a2c0*/  LDL.LU R0, [R1+0x590] ;  /* 0x0005900001007983 */ /* 0x000f280000300800 */
[----:B------:R-:W-:Y:S01]  /*2a2d0*/  STL [R1+0x348], R15 ;  /* 0x0003480f01007387 */ /* 0x000fe20000100800 */
[----:B-1----:R-:W-:Y:S02]  /*2a2e0*/  IMAD R14, R12, UR7, RZ ;  /* 0x000000070c0e7c24 */ /* 0x002fe4000f8e02ff */
[----:B-----5:R-:W-:Y:S02]  /*2a2f0*/  IMAD R12, R5, UR7, RZ ;  /* 0x00000007050c7c24 */ /* 0x020fe4000f8e02ff */
[----:B------:R-:W5:Y:S04]  /*2a300*/  LDL.LU R5, [R1+0x598] ;  /* 0x0005980001057983 */ /* 0x000f680000300800 */
[----:B------:R0:W-:Y:S04]  /*2a310*/  STL [R1+0x35c], R14 ;  /* 0x00035c0e01007387 */ /* 0x0001e80000100800 */
[----:B------:R1:W-:Y:S01]  /*2a320*/  STL [R1+0x364], R12 ;  /* 0x0003640c01007387 */ /* 0x0003e20000100800 */
[----:B0-----:R-:W-:-:S03]  /*2a330*/  IMAD R14, R4, UR7, RZ ;  /* 0x00000007040e7c24 */ /* 0x001fc6000f8e02ff */
[----:B-1----:R-:W5:Y:S04]  /*2a340*/  LDL.LU R12, [R1+0x59c] ;  /* 0x00059c00010c7983 */ /* 0x002f680000300800 */
[----:B------:R-:W5:Y:S04]  /*2a350*/  LDL.LU R4, [R1+0x5b4] ;  /* 0x0005b40001047983 */ /* 0x000f680000300800 */
[----:B------:R0:W-:Y:S02]  /*2a360*/  STL [R1+0x370], R14 ;  /* 0x0003700e01007387 */ /* 0x0001e40000100800 */
[----:B0-----:R-:W-:-:S02]  /*2a370*/  IMAD R14, R26, UR7, RZ ;  /* 0x000000071a0e7c24 */ /* 0x001fc4000f8e02ff */
[----:B------:R-:W5:Y:S04]  /*2a380*/  LDL.LU R26, [R1+0x5b8] ;  /* 0x0005b800011a7983 */ /* 0x000f680000300800 */
[----:B------:R2:W-:Y:S01]  /*2a390*/  STL [R1+0x374], R14 ;  /* 0x0003740e01007387 */ /* 0x0005e20000100800 */
[----:B------:R-:W-:Y:S02]  /*2a3a0*/  IMAD R11, R11, UR7, RZ ;  /* 0x000000070b0b7c24 */ /* 0x000fe4000f8e02ff */
[----:B--2---:R-:W-:Y:S02]  /*2a3b0*/  IMAD R14, R27, UR7, RZ ;  /* 0x000000071b0e7c24 */ /* 0x004fe4000f8e02ff */
[----:B------:R-:W2:Y:S04]  /*2a3c0*/  LDL.LU R27, [R1+0x5c8] ;  /* 0x0005c800011b7983 */ /* 0x000ea80000300800 */
[----:B------:R0:W-:Y:S04]  /*2a3d0*/  STL [R1+0x37c], R11 ;  /* 0x00037c0b01007387 */ /* 0x0001e80000100800 */
[----:B------:R3:W-:Y:S04]  /*2a3e0*/  STL [R1+0x384], R14 ;  /* 0x0003840e01007387 */ /* 0x0007e80000100800 */
[----:B------:R-:W2:Y:S01]  /*2a3f0*/  LDL.LU R16, [R1+0x5cc] ;  /* 0x0005cc0001107983 */ /* 0x000ea20000300800 */
[----:B0-----:R-:W-:-:S03]  /*2a400*/  IMAD R11, R28, UR7, RZ ;  /* 0x000000071c0b7c24 */ /* 0x001fc6000f8e02ff */
[----:B------:R-:W2:Y:S04]  /*2a410*/  LDL.LU R28, [R1+0x5d4] ;  /* 0x0005d400011c7983 */ /* 0x000ea80000300800 */
[----:B------:R0:W-:Y:S01]  /*2a420*/  STL [R1+0x390], R11 ;  /* 0x0003900b01007387 */ /* 0x0001e20000100800 */
[----:B---3--:R-:W-:-:S03]  /*2a430*/  IMAD R14, R29, UR7, RZ ;  /* 0x000000071d0e7c24 */ /* 0x008fc6000f8e02ff */
[----:B------:R-:W3:Y:S04]  /*2a440*/  LDL.LU R29, [R1+0x5d8] ;  /* 0x0005d800011d7983 */ /* 0x000ee80000300800 */
[----:B------:R1:W-:Y:S04]  /*2a450*/  STL [R1+0x394], R14 ;  /* 0x0003940e01007387 */ /* 0x0003e80000100800 */
[----:B------:R-:W3:Y:S01]  /*2a460*/  LDL.LU R15, [R1+0x5e8] ;  /* 0x0005e800010f7983 */ /* 0x000ee20000300800 */
[----:B0-----:R-:W-:-:S03]  /*2a470*/  IMAD R11, R7, UR7, RZ ;  /* 0x00000007070b7c24 */ /* 0x001fc6000f8e02ff */
[----:B------:R-:W3:Y:S04]  /*2a480*/  LDL.LU R7, [R1+0x5ec] ;  /* 0x0005ec0001077983 */ /* 0x000ee80000300800 */
[----:B------:R0:W-:Y:S04]  /*2a490*/  STL [R1+0x39c], R11 ;  /* 0x00039c0b01007387 */ /* 0x0001e80000100800 */
[----:B-1----:R-:W3:Y:S01]  /*2a4a0*/  LDL.LU R14, [R1+0x5f4] ;  /* 0x0005f400010e7983 */ /* 0x002ee20000300800 */
[----:B0-----:R-:W-:-:S03]  /*2a4b0*/  IMAD R11, R10, UR7, RZ ;  /* 0x000000070a0b7c24 */ /* 0x001fc6000f8e02ff */
[----:B------:R-:W3:Y:S04]  /*2a4c0*/  LDL.LU R10, [R1+0x608] ;  /* 0x00060800010a7983 */ /* 0x000ee80000300800 */
[----:B------:R4:W-:Y:S02]  /*2a4d0*/  STL [R1+0x3b0], R11 ;  /* 0x0003b00b01007387 */ /* 0x0009e40000100800 */
[----:B----4-:R-:W-:Y:S02]  /*2a4e0*/  IMAD R11, R9, UR7, RZ ;  /* 0x00000007090b7c24 */ /* 0x010fe4000f8e02ff */
        /* <DEDUP_REMOVED lines=9> */
[----:B------:R0:W-:Y:S04]  /*2a580*/  STL [R1+0x3c8], R17 ;  /* 0x0003c81101007387 */ /* 0x0001e80000100800 */
[----:B------:R1:W-:Y:S01]  /*2a590*/  STL [R1+0x3d0], R13 ;  /* 0x0003d00d01007387 */ /* 0x0003e20000100800 */
[----:B0-----:R-:W-:-:S03]  /*2a5a0*/  IMAD R17, R0, UR7, RZ ;  /* 0x0000000700117c24 */ /* 0x001fc6000f8e02ff */
[----:B-1----:R-:W4:Y:S04]  /*2a5b0*/  LDL.LU R13, [R1+0x62c] ;  /* 0x00062c00010d7983 */ /* 0x002f280000300800 */
        /* <DEDUP_REMOVED lines=13> */
[----:B------:R0:W-:Y:S01]  /*2a690*/  STL [R1+0x404], R17 ;  /* 0x0004041101007387 */ /* 0x0001e20000100800 */
[----:B--2---:R-:W-:-:S03]  /*2a6a0*/  IMAD R18, R27, UR7, RZ ;  /* 0x000000071b127c24 */ /* 0x004fc6000f8e02ff */
[----:B------:R-:W2:Y:S04]  /*2a6b0*/  LDL.LU R27, [R1+0x66c] ;  /* 0x00066c00011b7983 */ /* 0x000ea80000300800 */
[----:B------:R-:W-:Y:S01]  /*2a6c0*/  STL [R1+0x40c], R18 ;  /* 0x00040c1201007387 */ /* 0x000fe20000100800 */
[----:B0-----:R-:W-:Y:S02]  /*2a6d0*/  IMAD R17, R16, UR7, RZ ;  /* 0x0000000710117c24 */ /* 0x001fe4000f8e02ff */
[----:B------:R-:W-:Y:S02]  /*2a6e0*/  IMAD R16, R28, UR7, RZ ;  /* 0x000000071c107c24 */ /* 0x000fe4000f8e02ff */
[----:B------:R-:W2:Y:S04]  /*2a6f0*/  LDL.LU R28, [R1+0x674] ;  /* 0x00067400011c7983 */ /* 0x000ea80000300800 */
[----:B------:R3:W-:Y:S04]  /*2a700*/  STL [R1+0x418], R17 ;  /* 0x0004181101007387 */ /* 0x0007e80000100800 */
[----:B------:R0:W-:Y:S01]  /*2a710*/  STL [R1+0x41c], R16 ;  /* 0x00041c1001007387 */ /* 0x0001e20000100800 */
[----:B---3--:R-:W-:-:S03]  /*2a720*/  IMAD R17, R29, UR7, RZ ;  /* 0x000000071d117c24 */ /* 0x008fc6000f8e02ff */
[----:B------:R-:W3:Y:S04]  /*2a730*/  LDL.LU R29, [R1+0x67c] ;  /* 0x00067c00011d7983 */ /* 0x000ee80000300800 */
[----:B------:R-:W-:Y:S01]  /*2a740*/  STL [R1+0x424], R17 ;  /* 0x0004241101007387 */ /* 0x000fe20000100800 */
[----:B0-----:R-:W-:Y:S02]  /*2a750*/  IMAD R16, R15, UR7, RZ ;  /* 0x000000070f107c24 */ /* 0x001fe4000f8e02ff */
[----:B------:R-:W-:Y:S02]  /*2a760*/  IMAD R15, R7, UR7, RZ ;  /* 0x00000007070f7c24 */ /* 0x000fe4000f8e02ff */
[----:B------:R-:W3:Y:S04]  /*2a770*/  LDL.LU R7, [R1+0x684] ;  /* 0x0006840001077983 */ /* 0x000ee80000300800 */
[----:B------:R-:W-:Y:S04]  /*2a780*/  STL [R1+0x42c], R16 ;  /* 0x00042c1001007387 */ /* 0x000fe80000100800 */
[----:B------:R0:W-:Y:S01]  /*2a790*/  STL [R1+0x438], R15 ;  /* 0x0004380f01007387 */ /* 0x0001e20000100800 */
[----:B------:R-:W-:-:S02]  /*2a7a0*/  IMAD R14, R14, UR7, RZ ;  /* 0x000000070e0e7c24 */ /* 0x000fc4000f8e02ff */
[----:B0-----:R-:W-:Y:S02]  /*2a7b0*/  IMAD R15, R10, UR7, RZ ;  /* 0x000000070a0f7c24 */ /* 0x001fe4000f8e02ff */
[----:B------:R-:W3:Y:S04]  /*2a7c0*/  LDL.LU R10, [R1+0x688] ;  /* 0x00068800010a7983 */ /* 0x000ee80000300800 */
[----:B------:R4:W-:Y:S04]  /*2a7d0*/  STL [R1+0x440], R14 ;  /* 0x0004400e01007387 */ /* 0x0009e80000100800 */
[----:B------:R0:W-:Y:S01]  /*2a7e0*/  STL [R1+0x444], R15 ;  /* 0x0004440f01007387 */ /* 0x0001e20000100800 */
[----:B----4-:R-:W-:-:S03]  /*2a7f0*/  IMAD R14, R9, UR7, RZ ;  /* 0x00000007090e7c24 */ /* 0x010fc6000f8e02ff */
[----:B------:R-:W4:Y:S04]  /*2a800*/  LDL.LU R9, [R1+0x694] ;  /* 0x0006940001097983 */ /* 0x000f280000300800 */
        /* <DEDUP_REMOVED lines=9> */
[----:B------:R-:W-:Y:S01]  /*2a8a0*/  STL [R1+0x474], R15 ;  /* 0x0004740f01007387 */ /* 0x000fe20000100800 */
[----:B-1----:R-:W-:Y:S02]  /*2a8b0*/  IMAD R14, R13, UR7, RZ ;  /* 0x000000070d0e7c24 */ /* 0x002fe4000f8e02ff */
[----:B------:R-:W-:Y:S02]  /*2a8c0*/  IMAD R13, R0, UR7, RZ ;  /* 0x00000007000d7c24 */ /* 0x000fe4000f8e02ff */
[----:B------:R-:W4:Y:S04]  /*2a8d0*/  LDL.LU R0, [R1+0x6c0] ;  /* 0x0006c00001007983 */ /* 0x000f280000300800 */
[----:B------:R-:W-:Y:S04]  /*2a8e0*/  STL [R1+0x47c], R14 ;  /* 0x00047c0e01007387 */ /* 0x000fe80000100800 */
[----:B------:R0:W-:Y:S04]  /*2a8f0*/  STL [R1+0x480], R13 ;  /* 0x0004800d01007387 */ /* 0x0001e80000100800 */
[----:B0-----:R-:W4:Y:S01]  /*2a900*/  LDL.LU R13, [R1+0x6c8] ;  /* 0x0006c800010d7983 */ /* 0x001f220000300800 */
[----:B-----5:R-:W-:-:S03]  /*2a910*/  IMAD R14, R5, UR7, RZ ;  /* 0x00000007050e7c24 */ /* 0x020fc6000f8e02ff */
[----:B------:R-:W5:Y:S04]  /*2a920*/  LDL.LU R5, [R1+0x6d0] ;  /* 0x0006d00001057983 */ /* 0x000f680000300800 */
[----:B------:R0:W-:Y:S02]  /*2a930*/  STL [R1+0x490], R14 ;  /* 0x0004900e01007387 */ /* 0x0001e40000100800 */
[----:B0-----:R-:W-:Y:S02]  /*2a940*/  IMAD R14, R4, UR7, RZ ;  /* 0x00000007040e7c24 */ /* 0x001fe4000f8e02ff */
[----:B------:R-:W5:Y:S04]  /*2a950*/  LDL.LU R4, [R1+0x6d8] ;  /* 0x0006d80001047983 */ /* 0x000f680000300800 */
[----:B------:R0:W-:Y:S01]  /*2a960*/  STL [R1+0x494], R14 ;  /* 0x0004940e01007387 */ /* 0x0001e20000100800 */
[----:B------:R-:W-:-:S02]  /*2a970*/  IMAD R12, R12, UR7, RZ ;  /* 0x000000070c0c7c24 */ /* 0x000fc4000f8e02ff */
[----:B0-----:R-:W-:Y:S02]  /*2a980*/  IMAD R14, R26, UR7, RZ ;  /* 0x000000071a0e7c24 */ /* 0x001fe4000f8e02ff */
[----:B------:R-:W5:Y:S04]  /*2a990*/  LDL.LU R26, [R1+0x6dc] ;  /* 0x0006dc00011a7983 */ /* 0x000f680000300800 */
[----:B------:R2:W-:Y:S04]  /*2a9a0*/  STL [R1+0x498], R12 ;  /* 0x0004980c01007387 */ /* 0x0005e80000100800 */
[----:B------:R0:W-:Y:S04]  /*2a9b0*/  STL [R1+0x49c], R14 ;  /* 0x00049c0e01007387 */ /* 0x0001e80000100800 */
[----:B------:R-:W5:Y:S01]  /*2a9c0*/  LDL.LU R16, [R1+0x6e8] ;  /* 0x0006e80001107983 */ /* 0x000f620000300800 */
[----:B--2---:R-:W-:-:S03]  /*2a9d0*/  IMAD R12, R27, UR7, RZ ;  /* 0x000000071b0c7c24 */ /* 0x004fc6000f8e02ff */
[----:B------:R-:W2:Y:S04]  /*2a9e0*/  LDL.LU R27, [R1+0x6f0] ;  /* 0x0006f000011b7983 */ /* 0x000ea80000300800 */
[----:B------:R3:W-:Y:S01]  /*2a9f0*/  STL [R1+0x4b4], R12 ;  /* 0x0004b40c01007387 */ /* 0x0007e20000100800 */
[----:B0-----:R-:W-:-:S03]  /*2aa00*/  IMAD R14, R28, UR7, RZ ;  /* 0x000000071c0e7c24 */ /* 0x001fc6000f8e02ff */
[----:B------:R-:W2:Y:S04]  /*2aa10*/  LDL.LU R28, [R1+0x6f4] ;  /* 0x0006f400011c7983 */ /* 0x000ea80000300800 */
[----:B------:R0:W-:Y:S04]  /*2aa20*/  STL [R1+0x4bc], R14 ;  /* 0x0004bc0e01007387 */ /* 0x0001e80000100800 */
[----:B------:R-:W2:Y:S01]  /*2aa30*/  LDL.LU R15, [R1+0x70c] ;  /* 0x00070c00010f7983 */ /* 0x000ea20000300800 */
[----:B---3--:R-:W-:-:S03]  /*2aa40*/  IMAD R12, R29, UR7, RZ ;  /* 0x000000071d0c7c24 */ /* 0x008fc6000f8e02ff */
[----:B------:R-:W3:Y:S04]  /*2aa50*/  LDL.LU R29, [R1+0x714] ;  /* 0x00071400011d7983 */ /* 0x000ee80000300800 */
[----:B------:R1:W-:Y:S04]  /*2aa60*/  STL [R1+0x4c8], R12 ;  /* 0x0004c80c01007387 */ /* 0x0003e80000100800 */
[----:B0-----:R-:W3:Y:S01]  /*2aa70*/  LDL.LU R14, [R1+0x71c] ;  /* 0x00071c00010e7983 */ /* 0x001ee20000300800 */
[----:B-1----:R-:W-:-:S03]  /*2aa80*/  IMAD R12, R7, UR7, RZ ;  /* 0x00000007070c7c24 */ /* 0x002fc6000f8e02ff */
[----:B------:R-:W3:Y:S04]  /*2aa90*/  LDL.LU R7, [R1+0x724] ;  /* 0x0007240001077983 */ /* 0x000ee80000300800 */
[----:B------:R0:W-:Y:S02]  /*2aaa0*/  STL [R1+0x4cc], R12 ;  /* 0x0004cc0c01007387 */ /* 0x0001e40000100800 */
[----:B0-----:R-:W-:Y:S02]  /*2aab0*/  IMAD R12, R10, UR7, RZ ;  /* 0x000000070a0c7c24 */ /* 0x001fe4000f8e02ff */
[----:B------:R-:W3:Y:S04]  /*2aac0*/  LDL.LU R10, [R1+0x72c] ;  /* 0x00072c00010a7983 */ /* 0x000ee80000300800 */
[----:B------:R0:W-:Y:S04]  /*2aad0*/  STL [R1+0x4d4], R12 ;  /* 0x0004d40c01007387 */ /* 0x0001e80000100800 */
[----:B0-----:R-:W3:Y:S01]  /*2aae0*/  LDL.LU R12, [R1+0x730] ;  /* 0x00073000010c7983 */ /* 0x001ee20000300800 */
[----:B----4-:R-:W-:-:S03]  /*2aaf0*/  IMAD R17, R9, UR7, RZ ;  /* 0x0000000709117c24 */ /* 0x010fc6000f8e02ff */
        /* <DEDUP_REMOVED lines=11> */
[----:B------:R-:W-:-:S03]  /*2abb0*/  IMAD R18, R0, UR7, RZ ;  /* 0x0000000700127c24 */ /* 0x000fc6000f8e02ff */
[----:B------:R-:W4:Y:S04]  /*2abc0*/  LDL.LU R0, [R1+0x754] ;  /* 0x0007540001007983 */ /* 0x000f280000300800 */
[----:B------:R-:W-:Y:S01]  /*2abd0*/  STL [R1+0x508], R18 ;  /* 0x0005081201007387 */ /* 0x000fe20000100800 */
[----:B0-----:R-:W-:Y:S02]  /*2abe0*/  IMAD R17, R13, UR7, RZ ;  /* 0x000000070d117c24 */ /* 0x001fe4000f8e02ff */
[----:B-----5:R-:W-:Y:S02]  /*2abf0*/  IMAD R13, R5, UR7, RZ ;  /* 0x00000007050d7c24 */ /* 0x020fe4000f8e02ff */
[----:B------:R-:W5:Y:S04]  /*2ac00*/  LDL.LU R5, [R1+0x75c] ;  /* 0x00075c0001057983 */ /* 0x000f680000300800 */
[----:B------:R-:W-:Y:S04]  /*2ac10*/  STL [R1+0x510], R17 ;  /* 0x0005101101007387 */ /* 0x000fe80000100800 */
[----:B------:R0:W-:Y:S04]  /*2ac20*/  STL [R1+0x51c], R13 ;  /* 0x00051c0d01007387 */ /* 0x0001e80000100800 */
[----:B0-----:R-:W5:Y:S01]  /*2ac30*/  LDL.LU R13, [R1+0x760] ;  /* 0x00076000010d7983 */ /* 0x001f620000300800 */
[----:B------:R-:W-:-:S03]  /*2ac40*/  IMAD R17, R4, UR7, RZ ;  /* 0x0000000704117c24 */ /* 0x000fc6000f8e02ff */
[----:B------:R-:W5:Y:S04]  /*2ac50*/  LDL.LU R4, [R1+0x764] ;  /* 0x0007640001047983 */ /* 0x000f680000300800 */
[----:B------:R0:W-:Y:S01]  /*2ac60*/  STL [R1+0x520], R17 ;  /* 0x0005201101007387 */ /* 0x0001e20000100800 */
[----:B------:R-:W-:-:S03]  /*2ac70*/  IMAD R18, R26, UR7, RZ ;  /* 0x000000071a127c24 */ /* 0x000fc6000f8e02ff */
[----:B------:R-:W5:Y:S04]  /*2ac80*/  LDL.LU R26, [R1+0x768] ;  /* 0x00076800011a7983 */ /* 0x000f680000300800 */
[----:B------:R-:W-:Y:S01]  /*2ac90*/  STL [R1+0x528], R18 ;  /* 0x0005281201007387 */ /* 0x000fe20000100800 */
[----:B0-----:R-:W-:Y:S02]  /*2aca0*/  IMAD R17, R16, UR7, RZ ;  /* 0x0000000710117c24 */ /* 0x001fe4000f8e02ff */
[----:B--2---:R-:W-:Y:S02]  /*2acb0*/  IMAD R16, R27, UR7, RZ ;  /* 0x000000071b107c24 */ /* 0x004fe4000f8e02ff */
[----:B------:R-:W2:Y:S04]  /*2acc0*/  LDL.LU R27, [R1+0x770] ;  /* 0x00077000011b7983 */ /* 0x000ea80000300800 */
[----:B------:R0:W-:Y:S04]  /*2acd0*/  STL [R1+0x530], R17 ;  /* 0x0005301101007387 */ /* 0x0001e80000100800 */
[----:B------:R1:W-:Y:S01]  /*2ace0*/  STL [R1+0x53c], R16 ;  /* 0x00053c1001007387 */ /* 0x0003e20000100800 */
[----:B0-----:R-:W-:-:S03]  /*2acf0*/  IMAD R17, R28, UR7, RZ ;  /* 0x000000071c117c24 */ /* 0x001fc6000f8e02ff */
[----:B------:R-:W2:Y:S04]  /*2ad00*/  LDL.LU R28, [R1+0x774] ;  /* 0x00077400011c7983 */ /* 0x000ea80000300800 */
[----:B------:R-:W-:Y:S01]  /*2ad10*/  STL [R1+0x540], R17 ;  /* 0x0005401101007387 */ /* 0x000fe20000100800 */
[----:B-1----:R-:W-:Y:S02]  /*2ad20*/  IMAD R16, R15, UR7, RZ ;  /* 0x000000070f107c24 */ /* 0x002fe4000f8e02ff */
[----:B---3--:R-:W-:Y:S02]  /*2ad30*/  IMAD R15, R29, UR7, RZ ;  /* 0x000000071d0f7c24 */ /* 0x008fe4000f8e02ff */
        /* <DEDUP_REMOVED lines=8> */
[----:B0-----:R-:W-:-:S03]  /*2adc0*/  IMAD R14, R10, UR7, RZ ;  /* 0x000000070a0e7c24 */ /* 0x001fc6000f8e02ff */
[----:B------:R-:W3:Y:S04]  /*2add0*/  LDL.LU R10, [R1+0x784] ;  /* 0x00078400010a7983 */ /* 0x000ee80000300800 */
[----:B------:R4:W-:Y:S01]  /*2ade0*/  STL [R1+0x578], R14 ;  /* 0x0005780e01007387 */ /* 0x0009e20000100800 */
[----:B-1----:R-:W-:-:S03]  /*2adf0*/  IMAD R15, R12, UR7, RZ ;  /* 0x000000070c0f7c24 */ /* 0x002fc6000f8e02ff */
[----:B------:R-:W3:Y:S04]  /*2ae00*/  LDL.LU R12, [R1+0x78c] ;  /* 0x00078c00010c7983 */ /* 0x000ee80000300800 */
[----:B------:R0:W-:Y:S01]  /*2ae10*/  STL [R1+0x580], R15 ;  /* 0x0005800f01007387 */ /* 0x0001e20000100800 */
[----:B----4-:R-:W-:-:S03]  /*2ae20*/  IMAD R14, R9, UR7, RZ ;  /* 0x00000007090e7c24 */ /* 0x010fc6000f8e02ff */
        /* <DEDUP_REMOVED lines=8> */
[----:B------:R0:W-:Y:S04]  /*2aeb0*/  STL [R1+0x598], R14 ;  /* 0x0005980e01007387 */ /* 0x0001e80000100800 */
[----:B------:R1:W-:Y:S01]  /*2aec0*/  STL [R1+0x59c], R11 ;  /* 0x00059c0b01007387 */ /* 0x0003e20000100800 */
[----:B0-----:R-:W-:-:S03]  /*2aed0*/  IMAD R14, R0, UR7, RZ ;  /* 0x00000007000e7c24 */ /* 0x001fc6000f8e02ff */
[----:B-1----:R-:W4:Y:S04]  /*2aee0*/  LDL.LU R11, [R1+0x7a4] ;  /* 0x0007a400010b7983 */ /* 0x002f280000300800 */
[----:B------:R-:W4:Y:S04]  /*2aef0*/  LDL.LU R0, [R1+0x7ac] ;  /* 0x0007ac0001007983 */ /* 0x000f280000300800 */
[----:B------:R5:W-:Y:S02]  /*2af00*/  STL [R1+0x5b4], R14 ;  /* 0x0005b40e01007387 */ /* 0x000be40000100800 */
[----:B-----5:R-:W-:-:S02]  /*2af10*/  IMAD R14, R5, UR7, RZ ;  /* 0x00000007050e7c24 */ /* 0x020fc4000f8e02ff */
[----:B------:R-:W5:Y:S04]  /*2af20*/  LDL.LU R5, [R1+0x7b0] ;  /* 0x0007b00001057983 */ /* 0x000f680000300800 */
[----:B------:R0:W-:Y:S01]  /*2af30*/  STL [R1+0x5b8], R14 ;  /* 0x0005b80e01007387 */ /* 0x0001e20000100800 */
[----:B------:R-:W-:Y:S02]  /*2af40*/  IMAD R13, R13, UR7, RZ ;  /* 0x000000070d0d7c24 */ /* 0x000fe4000f8e02ff */
[----:B0-----:R-:W-:Y:S02]  /*2af50*/  IMAD R14, R4, UR7, RZ ;  /* 0x00000007040e7c24 */ /* 0x001fe4000f8e02ff */
[----:B------:R-:W5:Y:S04]  /*2af60*/  LDL.LU R4, [R1+0x7b8] ;  /* 0x0007b80001047983 */ /* 0x000f680000300800 */
[----:B------:R0:W-:Y:S04]  /*2af70*/  STL [R1+0x5c8], R13 ;  /* 0x0005c80d01007387 */ /* 0x0001e80000100800 */
[----:B------:R2:W-:Y:S04]  /*2af80*/  STL [R1+0x5cc], R14 ;  /* 0x0005cc0e01007387 */ /* 0x0005e80000100800 */
[----:B------:R-:W5:Y:S01]  /*2af90*/  LDL.LU R16, [R1+0x7c0] ;  /* 0x0007c00001107983 */ /* 0x000f620000300800 */
[----:B0-----:R-:W-:-:S03]  /*2afa0*/  IMAD R13, R26, UR7, RZ ;  /* 0x000000071a0d7c24 */ /* 0x001fc6000f8e02ff */
[----:B------:R-:W5:Y:S04]  /*2afb0*/  LDL.LU R26, [R1+0x7c8] ;  /* 0x0007c800011a7983 */ /* 0x000f680000300800 */
[----:B------:R0:W-:Y:S01]  /*2afc0*/  STL [R1+0x5d4], R13 ;  /* 0x0005d40d01007387 */ /* 0x0001e20000100800 */
[----:B--2---:R-:W-:-:S03]  /*2afd0*/  IMAD R14, R27, UR7, RZ ;  /* 0x000000071b0e7c24 */ /* 0x004fc6000f8e02ff */
[----:B------:R-:W2:Y:S04]  /*2afe0*/  LDL.LU R27, [R1+0x7cc] ;  /* 0x0007cc00011b7983 */ /* 0x000ea80000300800 */
[----:B------:R1:W-:Y:S04]  /*2aff0*/  STL [R1+0x5d8], R14 ;  /* 0x0005d80e01007387 */ /* 0x0003e80000100800 */
[----:B------:R-:W2:Y:S01]  /*2b000*/  LDL.LU R15, [R1+0x7d0] ;  /* 0x0007d000010f7983 */ /* 0x000ea20000300800 */
[----:B0-----:R-:W-:-:S03]  /*2b010*/  IMAD R13, R28, UR7, RZ ;  /* 0x000000071c0d7c24 */ /* 0x001fc6000f8e02ff */
[----:B------:R-:W2:Y:S04]  /*2b020*/  LDL.LU R28, [R1+0x7dc] ;  /* 0x0007dc00011c7983 */ /* 0x000ea80000300800 */
[----:B------:R3:W-:Y:S04]  /*2b030*/  STL [R1+0x5e8], R13 ;  /* 0x0005e80d01007387 */ /* 0x0007e80000100800 */
[----:B-1----:R-:W2:Y:S01]  /*2b040*/  LDL.LU R14, [R1+0x7e4] ;  /* 0x0007e400010e7983 */ /* 0x002ea20000300800 */
[----:B---3--:R-:W-:-:S03]  /*2b050*/  IMAD R13, R29, UR7, RZ ;  /* 0x000000071d0d7c24 */ /* 0x008fc6000f8e02ff */
[----:B------:R-:W3:Y:S04]  /*2b060*/  LDL.LU R29, [R1+0x7f4] ;  /* 0x0007f400011d7983 */ /* 0x000ee80000300800 */
[----:B------:R0:W-:Y:S02]  /*2b070*/  STL [R1+0x5ec], R13 ;  /* 0x0005ec0d01007387 */ /* 0x0001e40000100800 */
[----:B0-----:R-:W-:Y:S02]  /*2b080*/  IMAD R13, R7, UR7, RZ ;  /* 0x00000007070d7c24 */ /* 0x001fe4000f8e02ff */
[----:B------:R-:W3:Y:S04]  /*2b090*/  LDL.LU R7, [R1+0x7fc] ;  /* 0x0007fc0001077983 */ /* 0x000ee80000300800 */
[----:B------:R0:W-:Y:S04]  /*2b0a0*/  STL [R1+0x5f4], R13 ;  /* 0x0005f40d01007387 */ /* 0x0001e80000100800 */
[----:B0-----:R-:W3:Y:S01]  /*2b0b0*/  LDL.LU R13, [R1+0x800] ;  /* 0x00080000010d7983 */ /* 0x001ee20000300800 */
[----:B------:R-:W-:-:S03]  /*2b0c0*/  IMAD R17, R10, UR7, RZ ;  /* 0x000000070a117c24 */ /* 0x000fc6000f8e02ff */
[----:B------:R-:W3:Y:S04]  /*2b0d0*/  LDL.LU R10, [R1+0x860] ;  /* 0x00086000010a7983 */ /* 0x000ee80000300800 */
[----:B------:R0:W-:Y:S02]  /*2b0e0*/  STL [R1+0x608], R17 ;  /* 0x0006081101007387 */ /* 0x0001e40000100800 */
[----:B0-----:R-:W-:Y:S02]  /*2b0f0*/  IMAD R17, R12, UR7, RZ ;  /* 0x000000070c117c24 */ /* 0x001fe4000f8e02ff */
[----:B----4-:R-:W-:Y:S02]  /*2b100*/  IMAD R12, R9, UR7, RZ ;  /* 0x00000007090c7c24 */ /* 0x010fe4000f8e02ff */
[----:B------:R-:W4:Y:S04]  /*2b110*/  LDL.LU R9, [R1+0x85c] ;  /* 0x00085c0001097983 */ /* 0x000f280000300800 */
[----:B------:R-:W-:Y:S04]  /*2b120*/  STL [R1+0x60c], R17 ;  /* 0x00060c1101007387 */ /* 0x000fe80000100800 */
[----:B------:R0:W-:Y:S04]  /*2b130*/  STL [R1+0x61c], R12 ;  /* 0x00061c0c01007387 */ /* 0x0001e80000100800 */
[----:B0-----:R-:W4:Y:S01]  /*2b140*/  LDL.LU R12, [R1+0x858] ;  /* 0x00085800010c7983 */ /* 0x001f220000300800 */
[----:B------:R-:W-:-:S03]  /*2b150*/  IMAD R17, R8, UR7, RZ ;  /* 0x0000000708117c24 */ /* 0x000fc6000f8e02ff */
[----:B------:R-:W4:Y:S04]  /*2b160*/  LDL.LU R8, [R1+0x854] ;  /* 0x0008540001087983 */ /* 0x000f280000300800 */
[----:B------:R0:W-:Y:S01]  /*2b170*/  STL [R1+0x620], R17 ;  /* 0x0006201101007387 */ /* 0x0001e20000100800 */
[----:B------:R-:W-:-:S03]  /*2b180*/  IMAD R18, R6, UR7, RZ ;  /* 0x0000000706127c24 */ /* 0x000fc6000f8e02ff */
[----:B------:R-:W4:Y:S04]  /*2b190*/  LDL.LU R6, [R1+0x850] ;  /* 0x0008500001067983 */ /* 0x000f280000300800 */
[----:B------:R-:W-:Y:S01]  /*2b1a0*/  STL [R1+0x628], R18 ;  /* 0x0006281201007387 */ /* 0x000fe20000100800 */
[----:B0-----:R-:W-:Y:S02]  /*2b1b0*/  IMAD R17, R11, UR7, RZ ;  /* 0x000000070b117c24 */ /* 0x001fe4000f8e02ff */
[----:B------:R-:W-:Y:S02]  /*2b1c0*/  IMAD R11, R0, UR7, RZ ;  /* 0x00000007000b7c24 */ /* 0x000fe4000f8e02ff */
[----:B------:R-:W4:Y:S04]  /*2b1d0*/  LDL.LU R0, [R1+0x84c] ;  /* 0x00084c0001007983 */ /* 0x000f280000300800 */
[----:B------:R5:W-:Y:S04]  /*2b1e0*/  STL [R1+0x62c], R17 ;  /* 0x00062c1101007387 */ /* 0x000be80000100800 */
[----:B------:R0:W-:Y:S01]  /*2b1f0*/  STL [R1+0x63c], R11 ;  /* 0x00063c0b01007387 */ /* 0x0001e20000100800 */
[----:B-----5:R-:W-:-:S03]  /*2b200*/  IMAD R17, R5, UR7, RZ ;  /* 0x0000000705117c24 */ /* 0x020fc6000f8e02ff */
[----:B0-----:R-:W5:Y:S04]  /*2b210*/  LDL.LU R11, [R1+0x848] ;  /* 0x00084800010b7983 */ /* 0x001f680000300800 */
        /* <DEDUP_REMOVED lines=8> */
[----:B------:R2:W-:Y:S04]  /*2b2a0*/  STL [R1+0x650], R17 ;  /* 0x0006501101007387 */ /* 0x0005e80000100800 */
[----:B------:R0:W-:Y:S01]  /*2b2b0*/  STL [R1+0x664], R16 ;  /* 0x0006641001007387 */ /* 0x0001e20000100800 */
[----:B--2---:R-:W-:-:S03]  /*2b2c0*/  IMAD R17, R27, UR7, RZ ;  /* 0x000000071b117c24 */ /* 0x004fc6000f8e02ff */
[----:B------:R-:W2:Y:S04]  /*2b2d0*/  LDL.LU R27, [R1+0x838] ;  /* 0x00083800011b7983 */ /* 0x000ea80000300800 */
[----:B------:R-:W-:Y:S01]  /*2b2e0*/  STL [R1+0x66c], R17 ;  /* 0x00066c1101007387 */ /* 0x000fe20000100800 */
[----:B0-----:R-:W-:Y:S02]  /*2b2f0*/  IMAD R16, R15, UR7, RZ ;  /* 0x000000070f107c24 */ /* 0x001fe4000f8e02ff */
[----:B------:R-:W-:Y:S02]  /*2b300*/  IMAD R15, R28, UR7, RZ ;  /* 0x000000071c0f7c24 */ /* 0x000fe4000f8e02ff */
[----:B------:R-:W2:Y:S04]  /*2b310*/  LDL.LU R28, [R1+0x834] ;  /* 0x00083400011c7983 */ /* 0x000ea80000300800 */
[----:B------:R-:W-:Y:S04]  /*2b320*/  STL [R1+0x674], R16 ;  /* 0x0006741001007387 */ /* 0x000fe80000100800 */
[----:B------:R3:W-:Y:S02]  /*2b330*/  STL [R1+0x67c], R15 ;  /* 0x00067c0f01007387 */ /* 0x0007e40000100800 */
[----:B---3--:R-:W-:-:S02]  /*2b340*/  IMAD R15, R29, UR7, RZ ;  /* 0x000000071d0f7c24 */ /* 0x008fc4000f8e02ff */
[----:B------:R-:W3:Y:S01]  /*2b350*/  LDL.LU R29, [R1+0x830] ;  /* 0x00083000011d7983 */ /* 0x000ee20000300800 */
[----:B------:R-:W-:-:S05]  /*2b360*/  IMAD R14, R14, UR7, RZ ;  /* 0x000000070e0e7c24 */ /* 0x000fca000f8e02ff */
[----:B------:R0:W-:Y:S04]  /*2b370*/  STL [R1+0x684], R14 ;  /* 0x0006840e01007387 */ /* 0x0001e80000100800 */
[----:B------:R1:W-:Y:S01]  /*2b380*/  STL [R1+0x688], R15 ;  /* 0x0006880f01007387 */ /* 0x0003e20000100800 */
[----:B0-----:R-:W-:-:S03]  /*2b390*/  IMAD R14, R7, UR7, RZ ;  /* 0x00000007070e7c24 */ /* 0x001fc6000f8e02ff */
[----:B------:R-:W3:Y:S04]  /*2b3a0*/  LDL.LU R7, [R1+0x82c] ;  /* 0x00082c0001077983 */ /* 0x000ee80000300800 */
[----:B------:R0:W-:Y:S01]  /*2b3b0*/  STL [R1+0x694], R14 ;  /* 0x0006940e01007387 */ /* 0x0001e20000100800 */
[----:B-1----:R-:W-:-:S03]  /*2b3c0*/  IMAD R15, R13, UR7, RZ ;  /* 0x000000070d0f7c24 */ /* 0x002fc6000f8e02ff */
[----:B------:R-:W3:Y:S01]  /*2b3d0*/  LDL.LU R13, [R1+0x828] ;  /* 0x00082800010d7983 */ /* 0x000ee20000300800 */
[----:B0-----:R-:W-:-:S03]  /*2b3e0*/  IMAD R14, R10, UR7, RZ ;  /* 0x000000070a0e7c24 */ /* 0x001fc6000f8e02ff */
[----:B------:R4:W-:Y:S04]  /*2b3f0*/  STL [R1+0x69c], R15 ;  /* 0x00069c0f01007387 */ /* 0x0009e80000100800 */
[----:B------:R-:W3:Y:S04]  /*2b400*/  LDL.LU R10, [R1+0x824] ;  /* 0x00082400010a7983 */ /* 0x000ee80000300800 */
[----:B------:R0:W-:Y:S01]  /*2b410*/  STL [R1+0x6a4], R14 ;  /* 0x0006a40e01007387 */ /* 0x0001e20000100800 */
[----:B----4-:R-:W-:-:S03]  /*2b420*/  IMAD R15, R9, UR7, RZ ;  /* 0x00000007090f7c24 */ /* 0x010fc6000f8e02ff */
[----:B------:R-:W4:Y:S04]  /*2b430*/  LDL.LU R9, [R1+0x820] ;  /* 0x0008200001097983 */ /* 0x000f280000300800 */
[----:B------:R-:W-:Y:S01]  /*2b440*/  STL [R1+0x6b8], R15 ;  /* 0x0006b80f01007387 */ /* 0x000fe20000100800 */
[----:B0-----:R-:W-:Y:S02]  /*2b450*/  IMAD R14, R12, UR7, RZ ;  /* 0x000000070c0e7c24 */ /* 0x001fe4000f8e02ff */
[----:B------:R-:W-:Y:S02]  /*2b460*/  IMAD R12, R8, UR7, RZ ;  /* 0x00000007080c7c24 */ /* 0x000fe4000f8e02ff */
[----:B------:R-:W4:Y:S04]  /*2b470*/  LDL.LU R8, [R1+0x81c] ;  /* 0x00081c0001087983 */ /* 0x000f280000300800 */
[----:B------:R-:W-:Y:S04]  /*2b480*/  STL [R1+0x6c0], R14 ;  /* 0x0006c00e01007387 */ /* 0x000fe80000100800 */
[----:B------:R0:W-:Y:S04]  /*2b490*/  STL [R1+0x6c8], R12 ;  /* 0x0006c80c01007387 */ /* 0x0001e80000100800 */
[----:B0-----:R-:W4:Y:S01]  /*2b4a0*/  LDL.LU R12, [R1+0x818] ;  /* 0x00081800010c7983 */ /* 0x001f220000300800 */
[----:B------:R-:W-:-:S03]  /*2b4b0*/  IMAD R14, R6, UR7, RZ ;  /* 0x00000007060e7c24 */ /* 0x000fc6000f8e02ff */
[----:B------:R-:W4:Y:S04]  /*2b4c0*/  LDL.LU R6, [R1+0x814] ;  /* 0x0008140001067983 */ /* 0x000f280000300800 */
[----:B------:R0:W-:Y:S02]  /*2b4d0*/  STL [R1+0x6d0], R14 ;  /* 0x0006d00e01007387 */ /* 0x0001e40000100800 */
[----:B0-----:R-:W-:Y:S02]  /*2b4e0*/  IMAD R14, R0, UR7, RZ ;  /* 0x00000007000e7c24 */ /* 0x001fe4000f8e02ff */
[----:B------:R-:W4:Y:S04]  /*2b4f0*/  LDL.LU R0, [R1+0x810] ;  /* 0x0008100001007983 */ /* 0x000f280000300800 */
[----:B------:R5:W-:Y:S02]  /*2b500*/  STL [R1+0x6d8], R14 ;  /* 0x0006d80e01007387 */ /* 0x000be40000100800 */
[----:B-----5:R-:W-:-:S02]  /*2b510*/  IMAD R14, R5, UR7, RZ ;  /* 0x00000007050e7c24 */ /* 0x020fc4000f8e02ff */
[----:B------:R-:W5:Y:S01]  /*2b520*/  LDL.LU R5, [R1+0x80c] ;  /* 0x00080c0001057983 */ /* 0x000f620000300800 */
[----:B------:R-:W-:-:S05]  /*2b530*/  IMAD R11, R11, UR7, RZ ;  /* 0x000000070b0b7c24 */ /* 0x000fca000f8e02ff */
[----:B------:R0:W-:Y:S04]  /*2b540*/  STL [R1+0x6dc], R11 ;  /* 0x0006dc0b01007387 */ /* 0x0001e80000100800 */
[----:B------:R1:W-:Y:S04]  /*2b550*/  STL [R1+0x6e8], R14 ;  /* 0x0006e80e01007387 */ /* 0x0003e80000100800 */
[----:B------:R-:W5:Y:S01]  /*2b560*/  LDL.LU R16, [R1+0x808] ;  /* 0x0008080001107983 */ /* 0x000f620000300800 */
[----:B0-----:R-:W-:-:S03]  /*2b570*/  IMAD R11, R4, UR7, RZ ;  /* 0x00000007040b7c24 */ /* 0x001fc6000f8e02ff */
[----:B------:R-:W5:Y:S04]  /*2b580*/  LDL.LU R4, [R1+0x804] ;  /* 0x0008040001047983 */ /* 0x000f680000300800 */
[----:B------:R2:W-:Y:S01]  /*2b590*/  STL [R1+0x6f0], R11 ;  /* 0x0006f00b01007387 */ /* 0x0005e20000100800 */
[----:B-1----:R-:W-:-:S03]  /*2b5a0*/  IMAD R14, R26, UR7, RZ ;  /* 0x000000071a0e7c24 */ /* 0x002fc6000f8e02ff */
[----:B------:R-:W5:Y:S04]  /*2b5b0*/  LDL.LU R26, [R1+0x7f8] ;  /* 0x0007f800011a7983 */ /* 0x000f680000300800 */
[----:B------:R0:W-:Y:S04]  /*2b5c0*/  STL [R1+0x6f4], R14 ;  /* 0x0006f40e01007387 */ /* 0x0001e80000100800 */
[----:B------:R-:W5:Y:S01]  /*2b5d0*/  LDL.LU R15, [R1+0x7f0] ;  /* 0x0007f000010f7983 */ /* 0x000f620000300800 */
[----:B--2---:R-:W-:-:S03]  /*2b5e0*/  IMAD R11, R27, UR7, RZ ;  /* 0x000000071b0b7c24 */ /* 0x004fc6000f8e02ff */
[----:B------:R-:W2:Y:S04]  /*2b5f0*/  LDL.LU R27, [R1+0x7ec] ;  /* 0x0007ec00011b7983 */ /* 0x000ea80000300800 */
[----:B------:R1:W-:Y:S04]  /*2b600*/  STL [R1+0x70c], R11 ;  /* 0x00070c0b01007387 */ /* 0x0003e80000100800 */
[----:B0-----:R-:W2:Y:S01]  /*2b610*/  LDL.LU R14, [R1+0x7e8] ;  /* 0x0007e800010e7983 */ /* 0x001ea20000300800 */
[----:B-1----:R-:W-:-:S03]  /*2b620*/  IMAD R11, R28, UR7, RZ ;  /* 0x000000071c0b7c24 */ /* 0x002fc6000f8e02ff */
[----:B------:R-:W2:Y:S04]  /*2b630*/  LDL.LU R28, [R1+0x7e0] ;  /* 0x0007e000011c7983 */ /* 0x000ea80000300800 */
[----:B------:R3:W-:Y:S02]  /*2b640*/  STL [R1+0x714], R11 ;  /* 0x0007140b01007387 */ /* 0x0007e40000100800 */
[----:B---3--:R-:W-:Y:S02]  /*2b650*/  IMAD R11, R29, UR7, RZ ;  /* 0x000000071d0b7c24 */ /* 0x008fe4000f8e02ff */
[----:B------:R-:W3:Y:S04]  /*2b660*/  LDL.LU R29, [R1+0x7d8] ;  /* 0x0007d800011d7983 */ /* 0x000ee80000300800 */
[----:B------:R0:W-:Y:S04]  /*2b670*/  STL [R1+0x71c], R11 ;  /* 0x00071c0b01007387 */ /* 0x0001e80000100800 */
[----:B0-----:R-:W3:Y:S01]  /*2b680*/  LDL.LU R11, [R1+0x7d4] ;  /* 0x0007d400010b7983 */ /* 0x001ee20000300800 */
[----:B------:R-:W-:-:S03]  /*2b690*/  IMAD R17, R7, UR7, RZ ;  /* 0x0000000707117c24 */ /* 0x000fc6000f8e02ff */
[----:B------:R-:W3:Y:S04]  /*2b6a0*/  LDL.LU R7, [R1+0x7c4] ;  /* 0x0007c40001077983 */ /* 0x000ee80000300800 */
[----:B------:R0:W-:Y:S02]  /*2b6b0*/  STL [R1+0x724], R17 ;  /* 0x0007241101007387 */ /* 0x0001e40000100800 */
[----:B0-----:R-:W-:Y:S02]  /*2b6c0*/  IMAD R17, R13, UR7, RZ ;  /* 0x000000070d117c24 */ /* 0x001fe4000f8e02ff */
[----:B------:R-:W-:Y:S02]  /*2b6d0*/  IMAD R13, R10, UR7, RZ ;  /* 0x000000070a0d7c24 */ /* 0x000fe4000f8e02ff */
[----:B------:R-:W3:Y:S04]  /*2b6e0*/  LDL.LU R10, [R1+0x7bc] ;  /* 0x0007bc00010a7983 */ /* 0x000ee80000300800 */
[----:B------:R-:W-:Y:S04]  /*2b6f0*/  STL [R1+0x72c], R17 ;  /* 0x00072c1101007387 */ /* 0x000fe80000100800 */
[----:B------:R0:W-:Y:S04]  /*2b700*/  STL [R1+0x730], R13 ;  /* 0x0007300d01007387 */ /* 0x0001e80000100800 */
[----:B0-----:R-:W3:Y:S01]  /*2b710*/  LDL.LU R13, [R1+0x7b4] ;  /* 0x0007b400010d7983 */ /* 0x001ee20000300800 */
[----:B----4-:R-:W-:-:S03]  /*2b720*/  IMAD R17, R9, UR7, RZ ;  /* 0x0000000709117c24 */ /* 0x010fc6000f8e02ff */
        /* <DEDUP_REMOVED lines=23> */
[----:B------:R-:W5:Y:S04]  /*2b8a0*/  LDL.LU R26, [R1+0x74c] ;  /* 0x00074c00011a7983 */ /* 0x000f680000300800 */
[----:B------:R-:W-:Y:S01]  /*2b8b0*/  STL [R1+0x768], R17 ;  /* 0x0007681101007387 */ /* 0x000fe20000100800 */
[----:B-1----:R-:W-:Y:S02]  /*2b8c0*/  IMAD R16, R15, UR7, RZ ;  /* 0x000000070f107c24 */ /* 0x002fe4000f8e02ff */
[----:B--2---:R-:W-:Y:S02]  /*2b8d0*/  IMAD R15, R27, UR7, RZ ;  /* 0x000000071b0f7c24 */ /* 0x004fe4000f8e02ff */
[----:B------:R-:W2:Y:S04]  /*2b8e0*/  LDL.LU R27, [R1+0x744] ;  /* 0x00074400011b7983 */ /* 0x000ea80000300800 */
[----:B------:R-:W-:Y:S04]  /*2b8f0*/  STL [R1+0x770], R16 ;  /* 0x0007701001007387 */ /* 0x000fe80000100800 */
[----:B------:R0:W-:Y:S01]  /*2b900*/  STL [R1+0x774], R15 ;  /* 0x0007740f01007387 */ /* 0x0001e20000100800 */
[----:B------:R-:W-:-:S02]  /*2b910*/  IMAD R14, R14, UR7, RZ ;  /* 0x000000070e0e7c24 */ /* 0x000fc4000f8e02ff */
[----:B0-----:R-:W-:Y:S02]  /*2b920*/  IMAD R15, R28, UR7, RZ ;  /* 0x000000071c0f7c24 */ /* 0x001fe4000f8e02ff */
[----:B------:R-:W2:Y:S04]  /*2b930*/  LDL.LU R28, [R1+0x740] ;  /* 0x00074000011c7983 */ /* 0x000ea80000300800 */
[----:B------:R3:W-:Y:S04]  /*2b940*/  STL [R1+0x77c], R14 ;  /* 0x00077c0e01007387 */ /* 0x0007e80000100800 */
[----:B------:R0:W-:Y:S01]  /*2b950*/  STL [R1+0x780], R15 ;  /* 0x0007800f01007387 */ /* 0x0001e20000100800 */
[----:B---3--:R-:W-:-:S03]  /*2b960*/  IMAD R14, R29, UR7, RZ ;  /* 0x000000071d0e7c24 */ /* 0x008fc6000f8e02ff */
[----:B------:R-:W3:Y:S04]  /*2b970*/  LDL.LU R29, [R1+0x728] ;  /* 0x00072800011d7983 */ /* 0x000ee80000300800 */
[----:B------:R1:W-:Y:S01]  /*2b980*/  STL [R1+0x784], R14 ;  /* 0x0007840e01007387 */ /* 0x0003e20000100800 */
[----:B0-----:R-:W-:-:S03]  /*2b990*/  IMAD R15, R11, UR7, RZ ;  /* 0x000000070b0f7c24 */ /* 0x001fc6000f8e02ff */
[----:B------:R-:W3:Y:S01]  /*2b9a0*/  LDL.LU R11, [R1+0x720] ;  /* 0x00072000010b7983 */ /* 0x000ee20000300800 */
[----:B-1----:R-:W-:-:S03]  /*2b9b0*/  IMAD R14, R7, UR7, RZ ;  /* 0x00000007070e7c24 */ /* 0x002fc6000f8e02ff */
[----:B------:R0:W-:Y:S04]  /*2b9c0*/  STL [R1+0x78c], R15 ;  /* 0x00078c0f01007387 */ /* 0x0001e80000100800 */
[----:B------:R-:W3:Y:S04]  /*2b9d0*/  LDL.LU R7, [R1+0x718] ;  /* 0x0007180001077983 */ /* 0x000ee80000300800 */
[----:B------:R1:W-:Y:S01]  /*2b9e0*/  STL [R1+0x794], R14 ;  /* 0x0007940e01007387 */ /* 0x0003e20000100800 */
[----:B0-----:R-:W-:-:S03]  /*2b9f0*/  IMAD R15, R10, UR7, RZ ;  /* 0x000000070a0f7c24 */ /* 0x001fc6000f8e02ff */
[----:B------:R-:W3:Y:S04]  /*2ba00*/  LDL.LU R10, [R1+0x710] ;  /* 0x00071000010a7983 */ /* 0x000ee80000300800 */
[----:B------:R-:W-:Y:S01]  /*2ba10*/  STL [R1+0x798], R15 ;  /* 0x0007980f01007387 */ /* 0x000fe20000100800 */
[----:B-1----:R-:W-:Y:S02]  /*2ba20*/  IMAD R14, R13, UR7, RZ ;  /* 0x000000070d0e7c24 */ /* 0x002fe4000f8e02ff */
[----:B----4-:R-:W-:Y:S02]  /*2ba30*/  IMAD R13, R9, UR7, RZ ;  /* 0x00000007090d7c24 */ /* 0x010fe4000f8e02ff */
        /* <DEDUP_REMOVED lines=9> */
[----:B------:R0:W-:Y:S01]  /*2bad0*/  STL [R1+0x790], R14 ;  /* 0x0007900e01007387 */ /* 0x0001e20000100800 */
[----:B------:R-:W-:-:S02]  /*2bae0*/  IMAD R12, R12, UR7, RZ ;  /* 0x000000070c0c7c24 */ /* 0x000fc4000f8e02ff */
[----:B0-----:R-:W-:Y:S02]  /*2baf0*/  IMAD R14, R0, UR7, RZ ;  /* 0x00000007000e7c24 */ /* 0x001fe4000f8e02ff */
[----:B------:R-:W4:Y:S04]  /*2bb00*/  LDL.LU R0, [R1+0x6f8] ;  /* 0x0006f80001007983 */ /* 0x000f280000300800 */
[----:B------:R5:W-:Y:S04]  /*2bb10*/  STL [R1+0x788], R12 ;  /* 0x0007880c01007387 */ /* 0x000be80000100800 */
[----:B------:R0:W-:Y:S04]  /*2bb20*/  STL [R1+0x778], R14 ;  /* 0x0007780e01007387 */ /* 0x0001e80000100800 */
[----:B------:R-:W4:Y:S01]  /*2bb30*/  LDL.LU R16, [R1+0x6ec] ;  /* 0x0006ec0001107983 */ /* 0x000f220000300800 */
[----:B-----5:R-:W-:-:S03]  /*2bb40*/  IMAD R12, R5, UR7, RZ ;  /* 0x00000007050c7c24 */ /* 0x020fc6000f8e02ff */
[----:B------:R-:W5:Y:S04]  /*2bb50*/  LDL.LU R5, [R1+0x6e4] ;  /* 0x0006e40001057983 */ /* 0x000f680000300800 */
[----:B------:R1:W-:Y:S01]  /*2bb60*/  STL [R1+0x76c], R12 ;  /* 0x00076c0c01007387 */ /* 0x0003e20000100800 */
[----:B0-----:R-:W-:-:S03]  /*2bb70*/  IMAD R14, R4, UR7, RZ ;  /* 0x00000007040e7c24 */ /* 0x001fc6000f8e02ff */
[----:B------:R-:W5:Y:S04]  /*2bb80*/  LDL.LU R4, [R1+0x6e0] ;  /* 0x0006e00001047983 */ /* 0x000f680000300800 */
[----:B------:R0:W-:Y:S04]  /*2bb90*/  STL [R1+0x758], R14 ;  /* 0x0007580e01007387 */ /* 0x0001e80000100800 */
[----:B------:R-:W5:Y:S01]  /*2bba0*/  LDL.LU R15, [R1+0x6d4] ;  /* 0x0006d400010f7983 */ /* 0x000f620000300800 */
[----:B-1----:R-:W-:-:S03]  /*2bbb0*/  IMAD R12, R26, UR7, RZ ;  /* 0x000000071a0c7c24 */ /* 0x002fc6000f8e02ff */
[----:B------:R-:W5:Y:S04]  /*2bbc0*/  LDL.LU R26, [R1+0x6cc] ;  /* 0x0006cc00011a7983 */ /* 0x000f680000300800 */
[----:B------:R2:W-:Y:S04]  /*2bbd0*/  STL [R1+0x74c], R12 ;  /* 0x00074c0c01007387 */ /* 0x0005e80000100800 */
[----:B0-----:R-:W5:Y:S01]  /*2bbe0*/  LDL.LU R14, [R1+0x6c4] ;  /* 0x0006c400010e7983 */ /* 0x001f620000300800 */
[----:B--2---:R-:W-:-:S03]  /*2bbf0*/  IMAD R12, R27, UR7, RZ ;  /* 0x000000071b0c7c24 */ /* 0x004fc6000f8e02ff */
[----:B------:R-:W2:Y:S04]  /*2bc00*/  LDL.LU R27, [R1+0x6bc] ;  /* 0x0006bc00011b7983 */ /* 0x000ea80000300800 */
[----:B------:R0:W-:Y:S02]  /*2bc10*/  STL [R1+0x744], R12 ;  /* 0x0007440c01007387 */ /* 0x0001e40000100800 */
[----:B0-----:R-:W-:Y:S02]  /*2bc20*/  IMAD R12, R28, UR7, RZ ;  /* 0x000000071c0c7c24 */ /* 0x001fe4000f8e02ff */
[----:B------:R-:W2:Y:S04]  /*2bc30*/  LDL.LU R28, [R1+0x6b4] ;  /* 0x0006b400011c7983 */ /* 0x000ea80000300800 */
[----:B------:R0:W-:Y:S04]  /*2bc40*/  STL [R1+0x740], R12 ;  /* 0x0007400c01007387 */ /* 0x0001e80000100800 */
[----:B0-----:R-:W2:Y:S01]  /*2bc50*/  LDL.LU R12, [R1+0x6b0] ;  /* 0x0006b000010c7983 */ /* 0x001ea20000300800 */
[----:B---3--:R-:W-:-:S03]  /*2bc60*/  IMAD R17, R29, UR7, RZ ;  /* 0x000000071d117c24 */ /* 0x008fc6000f8e02ff */
[----:B------:R-:W3:Y:S04]  /*2bc70*/  LDL.LU R29, [R1+0x6ac] ;  /* 0x0006ac00011d7983 */ /* 0x000ee80000300800 */
[----:B------:R0:W-:Y:S02]  /*2bc80*/  STL [R1+0x728], R17 ;  /* 0x0007281101007387 */ /* 0x0001e40000100800 */
[----:B0-----:R-:W-:Y:S02]  /*2bc90*/  IMAD R17, R11, UR7, RZ ;  /* 0x000000070b117c24 */ /* 0x001fe4000f8e02ff */
[----:B------:R-:W-:Y:S02]  /*2bca0*/  IMAD R11, R7, UR7, RZ ;  /* 0x00000007070b7c24 */ /* 0x000fe4000f8e02ff */
[----:B------:R-:W3:Y:S04]  /*2bcb0*/  LDL.LU R7, [R1+0x6a8] ;  /* 0x0006a80001077983 */ /* 0x000ee80000300800 */
[----:B------:R0:W-:Y:S04]  /*2bcc0*/  STL [R1+0x720], R17 ;  /* 0x0007201101007387 */ /* 0x0001e80000100800 */
[----:B------:R1:W-:Y:S01]  /*2bcd0*/  STL [R1+0x718], R11 ;  /* 0x0007180b01007387 */ /* 0x0003e20000100800 */
[----:B0-----:R-:W-:-:S03]  /*2bce0*/  IMAD R17, R10, UR7, RZ ;  /* 0x000000070a117c24 */ /* 0x001fc6000f8e02ff */
[----:B-1----:R-:W3:Y:S04]  /*2bcf0*/  LDL.LU R11, [R1+0x6a0] ;  /* 0x0006a000010b7983 */ /* 0x002ee80000300800 */
        /* <DEDUP_REMOVED lines=20> */
[----:B------:R0:W-:Y:S04]  /*2be40*/  STL [R1+0x6ec], R17 ;  /* 0x0006ec1101007387 */ /* 0x0001e80000100800 */
[----:B------:R1:W-:Y:S01]  /*2be50*/  STL [R1+0x6e4], R16 ;  /* 0x0006e41001007387 */ /* 0x0003e20000100800 */
[----:B0-----:R-:W-:-:S03]  /*2be60*/  IMAD R17, R4, UR7, RZ ;  /* 0x0000000704117c24 */ /* 0x001fc6000f8e02ff */
[----:B------:R-:W5:Y:S04]  /*2be70*/  LDL.LU R4, [R1+0x660] ;  /* 0x0006600001047983 */ /* 0x000f680000300800 */
[----:B------:R-:W-:Y:S01]  /*2be80*/  STL [R1+0x6e0], R17 ;  /* 0x0006e01101007387 */ /* 0x000fe20000100800 */
[----:B-1----:R-:W-:Y:S02]  /*2be90*/  IMAD R16, R15, UR7, RZ ;  /* 0x000000070f107c24 */ /* 0x002fe4000f8e02ff */
[----:B------:R-:W-:Y:S02]  /*2bea0*/  IMAD R15, R26, UR7, RZ ;  /* 0x000000071a0f7c24 */ /* 0x000fe4000f8e02ff */
[----:B------:R-:W5:Y:S04]  /*2beb0*/  LDL.LU R26, [R1+0x65c] ;  /* 0x00065c00011a7983 */ /* 0x000f680000300800 */
[----:B------:R-:W-:Y:S04]  /*2bec0*/  STL [R1+0x6d4], R16 ;  /* 0x0006d41001007387 */ /* 0x000fe80000100800 */
[----:B------:R2:W-:Y:S01]  /*2bed0*/  STL [R1+0x6cc], R15 ;  /* 0x0006cc0f01007387 */ /* 0x0005e20000100800 */
[----:B------:R-:W-:-:S02]  /*2bee0*/  IMAD R14, R14, UR7, RZ ;  /* 0x000000070e0e7c24 */ /* 0x000fc4000f8e02ff */
[----:B--2---:R-:W-:Y:S02]  /*2bef0*/  IMAD R15, R27, UR7, RZ ;  /* 0x000000071b0f7c24 */ /* 0x004fe4000f8e02ff */
[----:B------:R-:W2:Y:S04]  /*2bf00*/  LDL.LU R27, [R1+0x658] ;  /* 0x00065800011b7983 */ /* 0x000ea80000300800 */
[----:B------:R0:W-:Y:S04]  /*2bf10*/  STL [R1+0x6c4], R14 ;  /* 0x0006c40e01007387 */ /* 0x0001e80000100800 */
[----:B------:R1:W-:Y:S01]  /*2bf20*/  STL [R1+0x6bc], R15 ;  /* 0x0006bc0f01007387 */ /* 0x0003e20000100800 */
[----:B0-----:R-:W-:-:S03]  /*2bf30*/  IMAD R14, R28, UR7, RZ ;  /* 0x000000071c0e7c24 */ /* 0x001fc6000f8e02ff */
[----:B------:R-:W2:Y:S04]  /*2bf40*/  LDL.LU R28, [R1+0x654] ;  /* 0x00065400011c7983 */ /* 0x000ea80000300800 */
[----:B------:R3:W-:Y:S01]  /*2bf50*/  STL [R1+0x6b4], R14 ;  /* 0x0006b40e01007387 */ /* 0x0007e20000100800 */
[----:B-1----:R-:W-:-:S03]  /*2bf60*/  IMAD R15, R12, UR7, RZ ;  /* 0x000000070c0f7c24 */ /* 0x002fc6000f8e02ff */
[----:B------:R-:W2:Y:S01]  /*2bf70*/  LDL.LU R12, [R1+0x64c] ;  /* 0x00064c00010c7983 */ /* 0x000ea20000300800 */
[----:B---3--:R-:W-:-:S03]  /*2bf80*/  IMAD R14, R29, UR7, RZ ;  /* 0x000000071d0e7c24 */ /* 0x008fc6000f8e02ff */
[----:B------:R0:W-:Y:S04]  /*2bf90*/  STL [R1+0x6b0], R15 ;  /* 0x0006b00f01007387 */ /* 0x0001e80000100800 */
[----:B------:R-:W3:Y:S04]  /*2bfa0*/  LDL.LU R29, [R1+0x644] ;  /* 0x00064400011d7983 */ /* 0x000ee80000300800 */
        /* <DEDUP_REMOVED lines=8> */
[----:B------:R0:W-:Y:S04]  /*2c030*/  STL [R1+0x698], R11 ;  /* 0x0006980b01007387 */ /* 0x0001e80000100800 */
[----:B0-----:R-:W3:Y:S01]  /*2c040*/  LDL.LU R11, [R1+0x630] ;  /* 0x00063000010b7983 */ /* 0x001ee20000300800 */
[----:B----4-:R-:W-:-:S03]  /*2c050*/  IMAD R14, R9, UR7, RZ ;  /* 0x00000007090e7c24 */ /* 0x010fc6000f8e02ff */
        /* <DEDUP_REMOVED lines=11> */
[----:B0-----:R-:W-:-:S03]  /*2c110*/  IMAD R13, R0, UR7, RZ ;  /* 0x00000007000d7c24 */ /* 0x001fc6000f8e02ff */
[----:B------:R-:W4:Y:S04]  /*2c120*/  LDL.LU R0, [R1+0x604] ;  /* 0x0006040001007983 */ /* 0x000f280000300800 */
[----:B------:R0:W-:Y:S01]  /*2c130*/  STL [R1+0x670], R13 ;  /* 0x0006700d01007387 */ /* 0x0001e20000100800 */
[----:B-----5:R-:W-:-:S03]  /*2c140*/  IMAD R14, R5, UR7, RZ ;  /* 0x00000007050e7c24 */ /* 0x020fc6000f8e02ff */
[----:B------:R-:W5:Y:S04]  /*2c150*/  LDL.LU R5, [R1+0x600] ;  /* 0x0006000001057983 */ /* 0x000f680000300800 */
[----:B------:R1:W-:Y:S04]  /*2c160*/  STL [R1+0x668], R14 ;  /* 0x0006680e01007387 */ /* 0x0003e80000100800 */
[----:B------:R-:W5:Y:S01]  /*2c170*/  LDL.LU R15, [R1+0x5fc] ;  /* 0x0005fc00010f7983 */ /* 0x000f620000300800 */
[----:B0-----:R-:W-:-:S03]  /*2c180*/  IMAD R13, R4, UR7, RZ ;  /* 0x00000007040d7c24 */ /* 0x001fc6000f8e02ff */
[----:B------:R-:W5:Y:S04]  /*2c190*/  LDL.LU R4, [R1+0x5f8] ;  /* 0x0005f80001047983 */ /* 0x000f680000300800 */
[----:B------:R0:W-:Y:S04]  /*2c1a0*/  STL [R1+0x660], R13 ;  /* 0x0006600d01007387 */ /* 0x0001e80000100800 */
[----:B-1----:R-:W5:Y:S01]  /*2c1b0*/  LDL.LU R14, [R1+0x5f0] ;  /* 0x0005f000010e7983 */ /* 0x002f620000300800 */
[----:B0-----:R-:W-:-:S03]  /*2c1c0*/  IMAD R13, R26, UR7, RZ ;  /* 0x000000071a0d7c24 */ /* 0x001fc6000f8e02ff */
[----:B------:R-:W5:Y:S04]  /*2c1d0*/  LDL.LU R26, [R1+0x5e4] ;  /* 0x0005e400011a7983 */ /* 0x000f680000300800 */
[----:B------:R2:W-:Y:S02]  /*2c1e0*/  STL [R1+0x65c], R13 ;  /* 0x00065c0d01007387 */ /* 0x0005e40000100800 */
[----:B--2---:R-:W-:Y:S02]  /*2c1f0*/  IMAD R13, R27, UR7, RZ ;  /* 0x000000071b0d7c24 */ /* 0x004fe4000f8e02ff */
[----:B------:R-:W2:Y:S04]  /*2c200*/  LDL.LU R27, [R1+0x5e0] ;  /* 0x0005e000011b7983 */ /* 0x000ea80000300800 */
[----:B------:R0:W-:Y:S04]  /*2c210*/  STL [R1+0x658], R13 ;  /* 0x0006580d01007387 */ /* 0x0001e80000100800 */
[----:B0-----:R-:W2:Y:S01]  /*2c220*/  LDL.LU R13, [R1+0x5dc] ;  /* 0x0005dc00010d7983 */ /* 0x001ea20000300800 */
[----:B------:R-:W-:-:S03]  /*2c230*/  IMAD R17, R28, UR7, RZ ;  /* 0x000000071c117c24 */ /* 0x000fc6000f8e02ff */
[----:B------:R-:W2:Y:S04]  /*2c240*/  LDL.LU R28, [R1+0x5d0] ;  /* 0x0005d000011c7983 */ /* 0x000ea80000300800 */
[----:B------:R0:W-:Y:S02]  /*2c250*/  STL [R1+0x654], R17 ;  /* 0x0006541101007387 */ /* 0x0001e40000100800 */
[----:B0-----:R-:W-:Y:S02]  /*2c260*/  IMAD R17, R12, UR7, RZ ;  /* 0x000000070c117c24 */ /* 0x001fe4000f8e02ff */
[----:B---3--:R-:W-:Y:S02]  /*2c270*/  IMAD R12, R29, UR7, RZ ;  /* 0x000000071d0c7c24 */ /* 0x008fe4000f8e02ff */
[----:B------:R-:W3:Y:S04]  /*2c280*/  LDL.LU R29, [R1+0x5c4] ;  /* 0x0005c400011d7983 */ /* 0x000ee80000300800 */
[----:B------:R0:W-:Y:S04]  /*2c290*/  STL [R1+0x64c], R17 ;  /* 0x00064c1101007387 */ /* 0x0001e80000100800 */
[----:B------:R1:W-:Y:S01]  /*2c2a0*/  STL [R1+0x644], R12 ;  /* 0x0006440c01007387 */ /* 0x0003e20000100800 */
[----:B0-----:R-:W-:-:S03]  /*2c2b0*/  IMAD R17, R7, UR7, RZ ;  /* 0x0000000707117c24 */ /* 0x001fc6000f8e02ff */
[----:B-1----:R-:W3:Y:S04]  /*2c2c0*/  LDL.LU R12, [R1+0x5c0] ;  /* 0x0005c000010c7983 */ /* 0x002ee80000300800 */
[----:B------:R-:W3:Y:S04]  /*2c2d0*/  LDL.LU R7, [R1+0x5bc] ;  /* 0x0005bc0001077983 */ /* 0x000ee80000300800 */
[----:B------:R0:W-:Y:S01]  /*2c2e0*/  STL [R1+0x638], R17 ;  /* 0x0006381101007387 */ /* 0x0001e20000100800 */
[----:B------:R-:W-:-:S03]  /*2c2f0*/  IMAD R18, R10, UR7, RZ ;  /* 0x000000070a127c24 */ /* 0x000fc6000f8e02ff */
[----:B------:R-:W3:Y:S04]  /*2c300*/  LDL.LU R10, [R1+0x5b0] ;  /* 0x0005b000010a7983 */ /* 0x000ee80000300800 */
[----:B------:R-:W-:Y:S01]  /*2c310*/  STL [R1+0x634], R18 ;  /* 0x0006341201007387 */ /* 0x000fe20000100800 */
        /* <DEDUP_REMOVED lines=18> */
[----:B------:R-:W5:Y:S04]  /*2c440*/  LDL.LU R5, [R1+0x58c] ;  /* 0x00058c0001057983 */ /* 0x000f680000300800 */
[----:B------:R-:W-:Y:S01]  /*2c450*/  STL [R1+0x600], R17 ;  /* 0x0006001101007387 */ /* 0x000fe20000100800 */
[----:B0-----:R-:W-:Y:S02]  /*2c460*/  IMAD R16, R15, UR7, RZ ;  /* 0x000000070f107c24 */ /* 0x001fe4000f8e02ff */
[----:B------:R-:W-:Y:S02]  /*2c470*/  IMAD R15, R4, UR7, RZ ;  /* 0x00000007040f7c24 */ /* 0x000fe4000f8e02ff */
[----:B------:R-:W5:Y:S04]  /*2c480*/  LDL.LU R4, [R1+0x588] ;  /* 0x0005880001047983 */ /* 0x000f680000300800 */
[----:B------:R-:W-:Y:S04]  /*2c490*/  STL [R1+0x5fc], R16 ;  /* 0x0005fc1001007387 */ /* 0x000fe80000100800 */
[----:B------:R0:W-:Y:S01]  /*2c4a0*/  STL [R1+0x5f8], R15 ;  /* 0x0005f80f01007387 */ /* 0x0001e20000100800 */
[----:B------:R-:W-:-:S02]  /*2c4b0*/  IMAD R14, R14, UR7, RZ ;  /* 0x000000070e0e7c24 */ /* 0x000fc4000f8e02ff */
[----:B0-----:R-:W-:Y:S02]  /*2c4c0*/  IMAD R15, R26, UR7, RZ ;  /* 0x000000071a0f7c24 */ /* 0x001fe4000f8e02ff */
[----:B------:R-:W5:Y:S04]  /*2c4d0*/  LDL.LU R26, [R1+0x57c] ;  /* 0x00057c00011a7983 */ /* 0x000f680000300800 */
[----:B------:R2:W-:Y:S04]  /*2c4e0*/  STL [R1+0x5f0], R14 ;  /* 0x0005f00e01007387 */ /* 0x0005e80000100800 */
[----:B------:R0:W-:Y:S01]  /*2c4f0*/  STL [R1+0x5e4], R15 ;  /* 0x0005e40f01007387 */ /* 0x0001e20000100800 */
[----:B--2---:R-:W-:-:S03]  /*2c500*/  IMAD R14, R27, UR7, RZ ;  /* 0x000000071b0e7c24 */ /* 0x004fc6000f8e02ff */
[----:B------:R-:W2:Y:S04]  /*2c510*/  LDL.LU R27, [R1+0x574] ;  /* 0x00057400011b7983 */ /* 0x000ea80000300800 */
[----:B------:R1:W-:Y:S01]  /*2c520*/  STL [R1+0x5e0], R14 ;  /* 0x0005e00e01007387 */ /* 0x0003e20000100800 */
[----:B0-----:R-:W-:-:S03]  /*2c530*/  IMAD R15, R13, UR7, RZ ;  /* 0x000000070d0f7c24 */ /* 0x001fc6000f8e02ff */
[----:B------:R-:W2:Y:S04]  /*2c540*/  LDL.LU R13, [R1+0x56c] ;  /* 0x00056c00010d7983 */ /* 0x000ea80000300800 */
[----:B------:R3:W-:Y:S01]  /*2c550*/  STL [R1+0x5dc], R15 ;  /* 0x0005dc0f01007387 */ /* 0x0007e20000100800 */
[----:B-1----:R-:W-:-:S03]  /*2c560*/  IMAD R14, R28, UR7, RZ ;  /* 0x000000071c0e7c24 */ /* 0x002fc6000f8e02ff */
[----:B------:R-:W2:Y:S04]  /*2c570*/  LDL.LU R28, [R1+0x568] ;  /* 0x00056800011c7983 */ /* 0x000ea80000300800 */
[----:B------:R0:W-:Y:S01]  /*2c580*/  STL [R1+0x5d0], R14 ;  /* 0x0005d00e01007387 */ /* 0x0001e20000100800 */
[----:B---3--:R-:W-:-:S03]  /*2c590*/  IMAD R15, R29, UR7, RZ ;  /* 0x000000071d0f7c24 */ /* 0x008fc6000f8e02ff */
[----:B------:R-:W3:Y:S04]  /*2c5a0*/  LDL.LU R29, [R1+0x560] ;  /* 0x00056000011d7983 */ /* 0x000ee80000300800 */
[----:B------:R-:W-:Y:S01]  /*2c5b0*/  STL [R1+0x5c4], R15 ;  /* 0x0005c40f01007387 */ /* 0x000fe20000100800 */
        /* <DEDUP_REMOVED lines=8> */
[----:B------:R4:W-:Y:S02]  /*2c640*/  STL [R1+0x5b0], R14 ;  /* 0x0005b00e01007387 */ /* 0x0009e40000100800 */
[----:B----4-:R-:W-:-:S02]  /*2c650*/  IMAD R14, R9, UR7, RZ ;  /* 0x00000007090e7c24 */ /* 0x010fc4000f8e02ff */
[----:B------:R-:W4:Y:S04]  /*2c660*/  LDL.LU R9, [R1+0x54c] ;  /* 0x00054c0001097983 */ /* 0x000f280000300800 */
[----:B------:R0:W-:Y:S01]  /*2c670*/  STL [R1+0x5ac], R14 ;  /* 0x0005ac0e01007387 */ /* 0x0001e20000100800 */
[----:B------:R-:W-:Y:S02]  /*2c680*/  IMAD R11, R11, UR7, RZ ;  /* 0x000000070b0b7c24 */ /* 0x000fe4000f8e02ff */
        /* <DEDUP_REMOVED lines=8> */
[----:B-1----:R-:W-:-:S03]  /*2c710*/  IMAD R14, R0, UR7, RZ ;  /* 0x00000007000e7c24 */ /* 0x002fc6000f8e02ff */
[----:B------:R-:W4:Y:S04]  /*2c720*/  LDL.LU R0, [R1+0x52c] ;  /* 0x00052c0001007983 */ /* 0x000f280000300800 */
[----:B------:R0:W-:Y:S04]  /*2c730*/  STL [R1+0x594], R14 ;  /* 0x0005940e01007387 */ /* 0x0001e80000100800 */
[----:B------:R-:W4:Y:S01]  /*2c740*/  LDL.LU R15, [R1+0x524] ;  /* 0x00052400010f7983 */ /* 0x000f220000300800 */
[----:B-----5:R-:W-:-:S03]  /*2c750*/  IMAD R11, R5, UR7, RZ ;  /* 0x00000007050b7c24 */ /* 0x020fc6000f8e02ff */
[----:B------:R-:W5:Y:S04]  /*2c760*/  LDL.LU R5, [R1+0x518] ;  /* 0x0005180001057983 */ /* 0x000f680000300800 */
[----:B------:R1:W-:Y:S04]  /*2c770*/  STL [R1+0x58c], R11 ;  /* 0x00058c0b01007387 */ /* 0x0003e80000100800 */
[----:B0-----:R-:W5:Y:S01]  /*2c780*/  LDL.LU R14, [R1+0x514] ;  /* 0x00051400010e7983 */ /* 0x001f620000300800 */
[----:B-1----:R-:W-:-:S03]  /*2c790*/  IMAD R11, R4, UR7, RZ ;  /* 0x00000007040b7c24 */ /* 0x002fc6000f8e02ff */
[----:B------:R-:W5:Y:S04]  /*2c7a0*/  LDL.LU R4, [R1+0x50c] ;  /* 0x00050c0001047983 */ /* 0x000f680000300800 */
[----:B------:R0:W-:Y:S02]  /*2c7b0*/  STL [R1+0x588], R11 ;  /* 0x0005880b01007387 */ /* 0x0001e40000100800 */
[----:B0-----:R-:W-:Y:S02]  /*2c7c0*/  IMAD R11, R26, UR7, RZ ;  /* 0x000000071a0b7c24 */ /* 0x001fe4000f8e02ff */
[----:B------:R-:W5:Y:S04]  /*2c7d0*/  LDL.LU R26, [R1+0x504] ;  /* 0x00050400011a7983 */ /* 0x000f680000300800 */
[----:B------:R0:W-:Y:S04]  /*2c7e0*/  STL [R1+0x57c], R11 ;  /* 0x00057c0b01007387 */ /* 0x0001e80000100800 */
[----:B0-----:R-:W5:Y:S01]  /*2c7f0*/  LDL.LU R11, [R1+0x500] ;  /* 0x00050000010b7983 */ /* 0x001f620000300800 */
[----:B--2---:R-:W-:-:S03]  /*2c800*/  IMAD R17, R27, UR7, RZ ;  /* 0x000000071b117c24 */ /* 0x004fc6000f8e02ff */
[----:B------:R-:W2:Y:S04]  /*2c810*/  LDL.LU R27, [R1+0x4fc] ;  /* 0x0004fc00011b7983 */ /* 0x000ea80000300800 */
[----:B------:R0:W-:Y:S02]  /*2c820*/  STL [R1+0x574], R17 ;  /* 0x0005741101007387 */ /* 0x0001e40000100800 */
[----:B0-----:R-:W-:Y:S02]  /*2c830*/  IMAD R17, R13, UR7, RZ ;  /* 0x000000070d117c24 */ /* 0x001fe4000f8e02ff */
[----:B------:R-:W-:Y:S02]  /*2c840*/  IMAD R13, R28, UR7, RZ ;  /* 0x000000071c0d7c24 */ /* 0x000fe4000f8e02ff */
[----:B------:R-:W2:Y:S04]  /*2c850*/  LDL.LU R28, [R1+0x4f8] ;  /* 0x0004f800011c7983 */ /* 0x000ea80000300800 */
[----:B------:R-:W-:Y:S04]  /*2c860*/  STL [R1+0x56c], R17 ;  /* 0x00056c1101007387 */ /* 0x000fe80000100800 */
[----:B------:R0:W-:Y:S04]  /*2c870*/  STL [R1+0x568], R13 ;  /* 0x0005680d01007387 */ /* 0x0001e80000100800 */
[----:B0-----:R-:W2:Y:S01]  /*2c880*/  LDL.LU R13, [R1+0x4f0] ;  /* 0x0004f000010d7983 */ /* 0x001ea20000300800 */
[----:B---3--:R-:W-:-:S03]  /*2c890*/  IMAD R17, R29, UR7, RZ ;  /* 0x000000071d117c24 */ /* 0x008fc6000f8e02ff */
[----:B------:R-:W3:Y:S04]  /*2c8a0*/  LDL.LU R29, [R1+0x4e4] ;  /* 0x0004e400011d7983 */ /* 0x000ee80000300800 */
[----:B------:R0:W-:Y:S01]  /*2c8b0*/  STL [R1+0x560], R17 ;  /* 0x0005601101007387 */ /* 0x0001e20000100800 */
[----:B------:R-:W-:-:S03]  /*2c8c0*/  IMAD R18, R7, UR7, RZ ;  /* 0x0000000707127c24 */ /* 0x000fc6000f8e02ff */
[----:B------:R-:W3:Y:S04]  /*2c8d0*/  LDL.LU R7, [R1+0x4e0] ;  /* 0x0004e00001077983 */ /* 0x000ee80000300800 */
[----:B------:R-:W-:Y:S01]  /*2c8e0*/  STL [R1+0x558], R18 ;  /* 0x0005581201007387 */ /* 0x000fe20000100800 */
        /* <DEDUP_REMOVED lines=17> */
[----:B0-----:R-:W-:-:S03]  /*2ca00*/  IMAD R17, R0, UR7, RZ ;  /* 0x0000000700117c24 */ /* 0x001fc6000f8e02ff */
[----:B------:R-:W4:Y:S04]  /*2ca10*/  LDL.LU R0, [R1+0x4b0] ;  /* 0x0004b00001007983 */ /* 0x000f280000300800 */
[----:B------:R-:W-:Y:S01]  /*2ca20*/  STL [R1+0x52c], R17 ;  /* 0x00052c1101007387 */ /* 0x000fe20000100800 */
[----:B-1----:R-:W-:Y:S02]  /*2ca30*/  IMAD R16, R15, UR7, RZ ;  /* 0x000000070f107c24 */ /* 0x002fe4000f8e02ff */
[----:B-----5:R-:W-:Y:S02]  /*2ca40*/  IMAD R15, R5, UR7, RZ ;  /* 0x00000007050f7c24 */ /* 0x020fe4000f8e02ff */
        /* <DEDUP_REMOVED lines=8> */
[----:B0-----:R-:W-:-:S03]  /*2cad0*/  IMAD R14, R26, UR7, RZ ;  /* 0x000000071a0e7c24 */ /* 0x001fc6000f8e02ff */
[----:B------:R-:W5:Y:S04]  /*2cae0*/  LDL.LU R26, [R1+0x4a4] ;  /* 0x0004a400011a7983 */ /* 0x000f680000300800 */
[----:B------:R2:W-:Y:S01]  /*2caf0*/  STL [R1+0x504], R14 ;  /* 0x0005040e01007387 */ /* 0x0005e20000100800 */
[----:B-1----:R-:W-:-:S03]  /*2cb00*/  IMAD R15, R11, UR7, RZ ;  /* 0x000000070b0f7c24 */ /* 0x002fc6000f8e02ff */
[----:B------:R-:W5:Y:S04]  /*2cb10*/  LDL.LU R11, [R1+0x4a0] ;  /* 0x0004a000010b7983 */ /* 0x000f680000300800 */
[----:B------:R0:W-:Y:S01]  /*2cb20*/  STL [R1+0x500], R15 ;  /* 0x0005000f01007387 */ /* 0x0001e20000100800 */
[----:B--2---:R-:W-:-:S03]  /*2cb30*/  IMAD R14, R27, UR7, RZ ;  /* 0x000000071b0e7c24 */ /* 0x004fc6000f8e02ff */
[----:B------:R-:W2:Y:S04]  /*2cb40*/  LDL.LU R27, [R1+0x48c] ;  /* 0x00048c00011b7983 */ /* 0x000ea80000300800 */
        /* <DEDUP_REMOVED lines=8> */
[----:B------:R0:W-:Y:S04]  /*2cbd0*/  STL [R1+0x4e4], R13 ;  /* 0x0004e40d01007387 */ /* 0x0001e80000100800 */
[----:B0-----:R-:W3:Y:S01]  /*2cbe0*/  LDL.LU R13, [R1+0x478] ;  /* 0x00047800010d7983 */ /* 0x001ee20000300800 */
[----:B------:R-:W-:-:S03]  /*2cbf0*/  IMAD R14, R7, UR7, RZ ;  /* 0x00000007070e7c24 */ /* 0x000fc6000f8e02ff */
[----:B------:R-:W3:Y:S04]  /*2cc00*/  LDL.LU R7, [R1+0x470] ;  /* 0x0004700001077983 */ /* 0x000ee80000300800 */
[----:B------:R0:W-:Y:S02]  /*2cc10*/  STL [R1+0x4e0], R14 ;  /* 0x0004e00e01007387 */ /* 0x0001e40000100800 */
[----:B0-----:R-:W-:Y:S02]  /*2cc20*/  IMAD R14, R10, UR7, RZ ;  /* 0x000000070a0e7c24 */ /* 0x001fe4000f8e02ff */
[----:B------:R-:W3:Y:S04]  /*2cc30*/  LDL.LU R10, [R1+0x46c] ;  /* 0x00046c00010a7983 */ /* 0x000ee80000300800 */
[----:B------:R4:W-:Y:S01]  /*2cc40*/  STL [R1+0x4d8], R14 ;  /* 0x0004d80e01007387 */ /* 0x0009e20000100800 */
[----:B------:R-:W-:-:S02]  /*2cc50*/  IMAD R12, R12, UR7, RZ ;  /* 0x000000070c0c7c24 */ /* 0x000fc4000f8e02ff */
[----:B----4-:R-:W-:Y:S02]  /*2cc60*/  IMAD R14, R9, UR7, RZ ;  /* 0x00000007090e7c24 */ /* 0x010fe4000f8e02ff */
        /* <DEDUP_REMOVED lines=11> */
[----:B0-----:R-:W-:-:S03]  /*2cd20*/  IMAD R12, R0, UR7, RZ ;  /* 0x00000007000c7c24 */ /* 0x001fc6000f8e02ff */
[----:B------:R-:W4:Y:S04]  /*2cd30*/  LDL.LU R0, [R1+0x448] ;  /* 0x0004480001007983 */ /* 0x000f280000300800 */
[----:B------:R5:W-:Y:S04]  /*2cd40*/  STL [R1+0x4b0], R12 ;  /* 0x0004b00c01007387 */ /* 0x000be80000100800 */
[----:B-1----:R-:W4:Y:S01]  /*2cd50*/  LDL.LU R14, [R1+0x43c] ;  /* 0x00043c00010e7983 */ /* 0x002f220000300800 */
[----:B-----5:R-:W-:-:S03]  /*2cd60*/  IMAD R12, R5, UR7, RZ ;  /* 0x00000007050c7c24 */ /* 0x020fc6000f8e02ff */
[----:B------:R-:W5:Y:S04]  /*2cd70*/  LDL.LU R5, [R1+0x434] ;  /* 0x0004340001057983 */ /* 0x000f680000300800 */
[----:B------:R0:W-:Y:S02]  /*2cd80*/  STL [R1+0x4ac], R12 ;  /* 0x0004ac0c01007387 */ /* 0x0001e40000100800 */
[----:B0-----:R-:W-:Y:S02]  /*2cd90*/  IMAD R12, R4, UR7, RZ ;  /* 0x00000007040c7c24 */ /* 0x001fe4000f8e02ff */
[----:B------:R-:W5:Y:S04]  /*2cda0*/  LDL.LU R4, [R1+0x430] ;  /* 0x0004300001047983 */ /* 0x000f680000300800 */
[----:B------:R0:W-:Y:S04]  /*2cdb0*/  STL [R1+0x4a8], R12 ;  /* 0x0004a80c01007387 */ /* 0x0001e80000100800 */
[----:B0-----:R-:W5:Y:S01]  /*2cdc0*/  LDL.LU R12, [R1+0x428] ;  /* 0x00042800010c7983 */ /* 0x001f620000300800 */
[----:B------:R-:W-:-:S03]  /*2cdd0*/  IMAD R17, R26, UR7, RZ ;  /* 0x000000071a117c24 */ /* 0x000fc6000f8e02ff */
[----:B------:R-:W5:Y:S04]  /*2cde0*/  LDL.LU R26, [R1+0x420] ;  /* 0x00042000011a7983 */ /* 0x000f680000300800 */
[----:B------:R0:W-:Y:S02]  /*2cdf0*/  STL [R1+0x4a4], R17 ;  /* 0x0004a41101007387 */ /* 0x0001e40000100800 */
[----:B0-----:R-:W-:Y:S02]  /*2ce00*/  IMAD R17, R11, UR7, RZ ;  /* 0x000000070b117c24 */ /* 0x001fe4000f8e02ff */
[----:B--2---:R-:W-:Y:S02]  /*2ce10*/  IMAD R11, R27, UR7, RZ ;  /* 0x000000071b0b7c24 */ /* 0x004fe4000f8e02ff */
[----:B------:R-:W2:Y:S04]  /*2ce20*/  LDL.LU R27, [R1+0x414] ;  /* 0x00041400011b7983 */ /* 0x000ea80000300800 */
[----:B------:R-:W-:Y:S04]  /*2ce30*/  STL [R1+0x4a0], R17 ;  /* 0x0004a01101007387 */ /* 0x000fe80000100800 */
[----:B------:R0:W-:Y:S04]  /*2ce40*/  STL [R1+0x48c], R11 ;  /* 0x00048c0b01007387 */ /* 0x0001e80000100800 */
[----:B0-----:R-:W2:Y:S01]  /*2ce50*/  LDL.LU R11, [R1+0x410] ;  /* 0x00041000010b7983 */ /* 0x001ea20000300800 */
[----:B------:R-:W-:-:S03]  /*2ce60*/  IMAD R17, R28, UR7, RZ ;  /* 0x000000071c117c24 */ /* 0x000fc6000f8e02ff */
        /* <DEDUP_REMOVED lines=11> */
[----:B------:R-:W-:-:S03]  /*2cf20*/  IMAD R17, R10, UR7, RZ ;  /* 0x000000070a117c24 */ /* 0x000fc6000f8e02ff */
        /* <DEDUP_REMOVED lines=17> */
[----:B------:R5:W-:Y:S02]  /*2d040*/  STL [R1+0x448], R15 ;  /* 0x0004480f01007387 */ /* 0x000be40000100800 */
[----:B-----5:R-:W-:-:S02]  /*2d050*/  IMAD R15, R5, UR7, RZ ;  /* 0x00000007050f7c24 */ /* 0x020fc4000f8e02ff */
[----:B------:R-:W5:Y:S01]  /*2d060*/  LDL.LU R5, [R1+0x3cc] ;  /* 0x0003cc0001057983 */ /* 0x000f620000300800 */
[----:B------:R-:W-:-:S05]  /*2d070*/  IMAD R14, R14, UR7, RZ ;  /* 0x000000070e0e7c24 */ /* 0x000fca000f8e02ff */
[----:B------:R0:W-:Y:S04]  /*2d080*/  STL [R1+0x43c], R14 ;  /* 0x00043c0e01007387 */ /* 0x0001e80000100800 */
[----:B------:R1:W-:Y:S01]  /*2d090*/  STL [R1+0x434], R15 ;  /* 0x0004340f01007387 */ /* 0x0003e20000100800 */
[----:B0-----:R-:W-:-:S03]  /*2d0a0*/  IMAD R14, R4, UR7, RZ ;  /* 0x00000007040e7c24 */ /* 0x001fc6000f8e02ff */
[----:B------:R-:W5:Y:S04]  /*2d0b0*/  LDL.LU R4, [R1+0x3c0] ;  /* 0x0003c00001047983 */ /* 0x000f680000300800 */
[----:B------:R0:W-:Y:S01]  /*2d0c0*/  STL [R1+0x430], R14 ;  /* 0x0004300e01007387 */ /* 0x0001e20000100800 */
[----:B-1----:R-:W-:-:S03]  /*2d0d0*/  IMAD R15, R12, UR7, RZ ;  /* 0x000000070c0f7c24 */ /* 0x002fc6000f8e02ff */
[----:B------:R-:W5:Y:S01]  /*2d0e0*/  LDL.LU R12, [R1+0x3bc] ;  /* 0x0003bc00010c7983 */ /* 0x000f620000300800 */
[----:B0-----:R-:W-:-:S03]  /*2d0f0*/  IMAD R14, R26, UR7, RZ ;  /* 0x000000071a0e7c24 */ /* 0x001fc6000f8e02ff */
[----:B------:R2:W-:Y:S04]  /*2d100*/  STL [R1+0x428], R15 ;  /* 0x0004280f01007387 */ /* 0x0005e80000100800 */
        /* <DEDUP_REMOVED lines=13> */
[----:B------:R0:W-:Y:S02]  /*2d1e0*/  STL [R1+0x400], R14 ;  /* 0x0004000e01007387 */ /* 0x0001e40000100800 */
[----:B0-----:R-:W-:Y:S02]  /*2d1f0*/  IMAD R14, R7, UR7, RZ ;  /* 0x00000007070e7c24 */ /* 0x001fe4000f8e02ff */
[----:B------:R-:W3:Y:S04]  /*2d200*/  LDL.LU R7, [R1+0x398] ;  /* 0x0003980001077983 */ /* 0x000ee80000300800 */
[----:B------:R0:W-:Y:S01]  /*2d210*/  STL [R1+0x3fc], R14 ;  /* 0x0003fc0e01007387 */ /* 0x0001e20000100800 */
[----:B------:R-:W-:-:S02]  /*2d220*/  IMAD R13, R13, UR7, RZ ;  /* 0x000000070d0d7c24 */ /* 0x000fc4000f8e02ff */
[----:B0-----:R-:W-:Y:S02]  /*2d230*/  IMAD R14, R10, UR7, RZ ;  /* 0x000000070a0e7c24 */ /* 0x001fe4000f8e02ff */
[----:B------:R-:W3:Y:S04]  /*2d240*/  LDL.LU R10, [R1+0x38c] ;  /* 0x00038c00010a7983 */ /* 0x000ee80000300800 */
[----:B------:R4:W-:Y:S04]  /*2d250*/  STL [R1+0x3f8], R13 ;  /* 0x0003f80d01007387 */ /* 0x0009e80000100800 */
[----:B------:R0:W-:Y:S04]  /*2d260*/  STL [R1+0x3f4], R14 ;  /* 0x0003f40e01007387 */ /* 0x0001e80000100800 */
[----:B------:R-:W3:Y:S01]  /*2d270*/  LDL.LU R16, [R1+0x388] ;  /* 0x0003880001107983 */ /* 0x000ee20000300800 */
[----:B----4-:R-:W-:-:S03]  /*2d280*/  IMAD R13, R9, UR7, RZ ;  /* 0x00000007090d7c24 */ /* 0x010fc6000f8e02ff */
[----:B------:R-:W4:Y:S04]  /*2d290*/  LDL.LU R9, [R1+0x380] ;  /* 0x0003800001097983 */ /* 0x000f280000300800 */
[----:B------:R1:W-:Y:S01]  /*2d2a0*/  STL [R1+0x3ec], R13 ;  /* 0x0003ec0d01007387 */ /* 0x0003e20000100800 */
[----:B0-----:R-:W-:-:S03]  /*2d2b0*/  IMAD R14, R8, UR7, RZ ;  /* 0x00000007080e7c24 */ /* 0x001fc6000f8e02ff */
[----:B------:R-:W4:Y:S04]  /*2d2c0*/  LDL.LU R8, [R1+0x378] ;  /* 0x0003780001087983 */ /* 0x000f280000300800 */
[----:B------:R0:W-:Y:S04]  /*2d2d0*/  STL [R1+0x3e0], R14 ;  /* 0x0003e00e01007387 */ /* 0x0001e80000100800 */
[----:B------:R-:W4:Y:S01]  /*2d2e0*/  LDL.LU R15, [R1+0x36c] ;  /* 0x00036c00010f7983 */ /* 0x000f220000300800 */
[----:B-1----:R-:W-:-:S03]  /*2d2f0*/  IMAD R13, R6, UR7, RZ ;  /* 0x00000007060d7c24 */ /* 0x002fc6000f8e02ff */
[----:B------:R-:W4:Y:S04]  /*2d300*/  LDL.LU R6, [R1+0x368] ;  /* 0x0003680001067983 */ /* 0x000f280000300800 */
[----:B------:R1:W-:Y:S04]  /*2d310*/  STL [R1+0x3dc], R13 ;  /* 0x0003dc0d01007387 */ /* 0x0003e80000100800 */
[----:B0-----:R-:W4:Y:S01]  /*2d320*/  LDL.LU R14, [R1+0x360] ;  /* 0x00036000010e7983 */ /* 0x001f220000300800 */
[----:B-1----:R-:W-:-:S03]  /*2d330*/  IMAD R13, R0, UR7, RZ ;  /* 0x00000007000d7c24 */ /* 0x002fc6000f8e02ff */
[----:B------:R-:W4:Y:S04]  /*2d340*/  LDL.LU R0, [R1+0x358] ;  /* 0x0003580001007983 */ /* 0x000f280000300800 */
[----:B------:R5:W-:Y:S02]  /*2d350*/  STL [R1+0x3d4], R13 ;  /* 0x0003d40d01007387 */ /* 0x000be40000100800 */
[----:B-----5:R-:W-:Y:S02]  /*2d360*/  IMAD R13, R5, UR7, RZ ;  /* 0x00000007050d7c24 */ /* 0x020fe4000f8e02ff */
[----:B------:R-:W5:Y:S04]  /*2d370*/  LDL.LU R5, [R1+0x354] ;  /* 0x0003540001057983 */ /* 0x000f680000300800 */
[----:B------:R0:W-:Y:S04]  /*2d380*/  STL [R1+0x3cc], R13 ;  /* 0x0003cc0d01007387 */ /* 0x0001e80000100800 */
[----:B0-----:R-:W5:Y:S01]  /*2d390*/  LDL.LU R13, [R1+0x350] ;  /* 0x00035000010d7983 */ /* 0x001f620000300800 */
[----:B------:R-:W-:-:S03]  /*2d3a0*/  IMAD R17, R4, UR7, RZ ;  /* 0x0000000704117c24 */ /* 0x000fc6000f8e02ff */
[----:B------:R-:W5:Y:S04]  /*2d3b0*/  LDL.LU R4, [R1+0x34c] ;  /* 0x00034c0001047983 */ /* 0x000f680000300800 */
[----:B------:R0:W-:Y:S02]  /*2d3c0*/  STL [R1+0x3c0], R17 ;  /* 0x0003c01101007387 */ /* 0x0001e40000100800 */
        /* <DEDUP_REMOVED lines=15> */
[----:B------:R-:W-:Y:S04]  /*2d4c0*/  STL [R1+0x3a4], R17 ;  /* 0x0003a41101007387 */ /* 0x000fe80000100800 */
[----:B------:R0:W-:Y:S04]  /*2d4d0*/  STL [R1+0x3a0], R11 ;  /* 0x0003a00b01007387 */ /* 0x0001e80000100800 */
[----:B0-----:R-:W3:Y:S01]  /*2d4e0*/  LDL.LU R11, [R1+0x318] ;  /* 0x00031800010b7983 */ /* 0x001ee20000300800 */
[----:B------:R-:W-:-:S03]  /*2d4f0*/  IMAD R17, R7, UR7, RZ ;  /* 0x0000000707117c24 */ /* 0x000fc6000f8e02ff */
        /* <DEDUP_REMOVED lines=23> */
[----:B-----5:R-:W-:-:S03]  /*2d670*/  IMAD R14, R5, UR7, RZ ;  /* 0x00000007050e7c24 */ /* 0x020fc6000f8e02ff */
[----:B------:R-:W5:Y:S04]  /*2d680*/  LDL.LU R5, [R1+0x2f4] ;  /* 0x0002f40001057983 */ /* 0x000f680000300800 */
[----:B------:R1:W-:Y:S01]  /*2d690*/  STL [R1+0x354], R14 ;  /* 0x0003540e01007387 */ /* 0x0003e20000100800 */
[----:B0-----:R-:W-:-:S03]  /*2d6a0*/  IMAD R15, R13, UR7, RZ ;  /* 0x000000070d0f7c24 */ /* 0x001fc6000f8e02ff */
[----:B------:R-:W5:Y:S01]  /*2d6b0*/  LDL.LU R13, [R1+0x2e4] ;  /* 0x0002e400010d7983 */ /* 0x000f620000300800 */
[----:B-1----:R-:W-:-:S03]  /*2d6c0*/  IMAD R14, R4, UR7, RZ ;  /* 0x00000007040e7c24 */ /* 0x002fc6000f8e02ff */
[----:B------:R0:W-:Y:S04]  /*2d6d0*/  STL [R1+0x350], R15 ;  /* 0x0003500f01007387 */ /* 0x0001e80000100800 */
[----:B------:R-:W5:Y:S04]  /*2d6e0*/  LDL.LU R4, [R1+0x2e0] ;  /* 0x0002e00001047983 */ /* 0x000f680000300800 */
        /* <DEDUP_REMOVED lines=21> */
[----:B------:R-:W3:Y:S04]  /*2d840*/  LDL.LU R16, [R1+0x2ac] ;  /* 0x0002ac0001107983 */ /* 0x000ee80000300800 */
[----:B0-----:R-:W3:Y:S01]  /*2d850*/  LDL.LU R11, [R1+0x2a8] ;  /* 0x0002a800010b7983 */ /* 0x001ee20000300800 */
[----:B------:R-:W-:-:S05]  /*2d860*/  IMAD R10, R10, UR7, RZ ;  /* 0x000000070a0a7c24 */ /* 0x000fca000f8e02ff */
[----:B------:R0:W-:Y:S04]  /*2d870*/  STL [R1+0x30c], R10 ;  /* 0x00030c0a01007387 */ /* 0x0001e80000100800 */
[----:B0-----:R-:W3:Y:S01]  /*2d880*/  LDL.LU R10, [R1+0x2a4] ;  /* 0x0002a400010a7983 */ /* 0x001ee20000300800 */
[----:B----4-:R-:W-:-:S05]  /*2d890*/  IMAD R9, R9, UR7, RZ ;  /* 0x0000000709097c24 */ /* 0x010fca000f8e02ff */
[----:B------:R0:W-:Y:S04]  /*2d8a0*/  STL [R1+0x304], R9 ;  /* 0x0003040901007387 */ /* 0x0001e80000100800 */
[----:B------:R-:W4:Y:S04]  /*2d8b0*/  LDL.LU R15, [R1+0x2a0] ;  /* 0x0002a000010f7983 */ /* 0x000f280000300800 */
[----:B0-----:R-:W4:Y:S01]  /*2d8c0*/  LDL.LU R9, [R1+0x29c] ;  /* 0x00029c0001097983 */ /* 0x001f220000300800 */
[----:B------:R-:W-:-:S05]  /*2d8d0*/  IMAD R8, R8, UR7, RZ ;  /* 0x0000000708087c24 */ /* 0x000fca000f8e02ff */
[----:B------:R0:W-:Y:S04]  /*2d8e0*/  STL [R1+0x300], R8 ;  /* 0x0003000801007387 */ /* 0x0001e80000100800 */
[----:B------:R-:W4:Y:S04]  /*2d8f0*/  LDL.LU R14, [R1+0x298] ;  /* 0x00029800010e7983 */ /* 0x000f280000300800 */
[----:B0-----:R-:W4:Y:S01]  /*2d900*/  LDL.LU R8, [R1+0x294] ;  /* 0x0002940001087983 */ /* 0x001f220000300800 */
[----:B------:R-:W-:-:S05]  /*2d910*/  IMAD R6, R6, UR7, RZ ;  /* 0x0000000706067c24 */ /* 0x000fca000f8e02ff */
[----:B------:R0:W-:Y:S02]  /*2d920*/  STL [R1+0x2fc], R6 ;  /* 0x0002fc0601007387 */ /* 0x0001e40000100800 */
[----:B0-----:R-:W-:Y:S02]  /*2d930*/  IMAD R6, R0, UR7, RZ ;  /* 0x0000000700067c24 */ /* 0x001fe4000f8e02ff */
[----:B------:R-:W4:Y:S04]  /*2d940*/  LDL.LU R0, [R1+0x28c] ;  /* 0x00028c0001007983 */ /* 0x000f280000300800 */
[----:B------:R0:W-:Y:S04]  /*2d950*/  STL [R1+0x2f8], R6 ;  /* 0x0002f80601007387 */ /* 0x0001e80000100800 */
[----:B0-----:R-:W4:Y:S01]  /*2d960*/  LDL.LU R6, [R1+0x288] ;  /* 0x0002880001067983 */ /* 0x001f220000300800 */
[----:B-----5:R-:W-:-:S03]  /*2d970*/  IMAD R17, R5, UR7, RZ ;  /* 0x0000000705117c24 */ /* 0x020fc6000f8e02ff */
[----:B------:R-:W5:Y:S04]  /*2d980*/  LDL.LU R5, [R1+0x284] ;  /* 0x0002840001057983 */ /* 0x000f680000300800 */
[----:B------:R0:W-:Y:S02]  /*2d990*/  STL [R1+0x2f4], R17 ;  /* 0x0002f41101007387 */ /* 0x0001e40000100800 */
        /* <DEDUP_REMOVED lines=43> */
[----:B------:R-:W4:Y:S04]  /*2dc50*/  LDL.LU R0, [R1+0x240] ;  /* 0x0002400001007983 */ /* 0x000f280000300800 */
[----:B------:R5:W-:Y:S01]  /*2dc60*/  STL [R1+0x28c], R14 ;  /* 0x00028c0e01007387 */ /* 0x000be20000100800 */
[----:B-1----:R-:W-:-:S03]  /*2dc70*/  IMAD R15, R6, UR7, RZ ;  /* 0x00000007060f7c24 */ /* 0x002fc6000f8e02ff */
[----:B------:R-:W4:Y:S04]  /*2dc80*/  LDL.LU R6, [R1+0x23c] ;  /* 0x00023c0001067983 */ /* 0x000f280000300800 */
[----:B------:R0:W-:Y:S01]  /*2dc90*/  STL [R1+0x288], R15 ;  /* 0x0002880f01007387 */ /* 0x0001e20000100800 */
[----:B-----5:R-:W-:-:S03]  /*2dca0*/  IMAD R14, R5, UR7, RZ ;  /* 0x00000007050e7c24 */ /* 0x020fc6000f8e02ff */
[----:B------:R-:W5:Y:S04]  /*2dcb0*/  LDL.LU R5, [R1+0x238] ;  /* 0x0002380001057983 */ /* 0x000f680000300800 */
        /* <DEDUP_REMOVED lines=8> */
[----:B------:R0:W-:Y:S04]  /*2dd40*/  STL [R1+0x270], R13 ;  /* 0x0002700d01007387 */ /* 0x0001e80000100800 */
[----:B0-----:R-:W5:Y:S01]  /*2dd50*/  LDL.LU R13, [R1+0x224] ;  /* 0x00022400010d7983 */ /* 0x001f620000300800 */
[----:B--2---:R-:W-:-:S03]  /*2dd60*/  IMAD R14, R27, UR7, RZ ;  /* 0x000000071b0e7c24 */ /* 0x004fc6000f8e02ff */
[----:B------:R-:W2:Y:S04]  /*2dd70*/  LDL.LU R27, [R1+0x220] ;  /* 0x00022000011b7983 */ /* 0x000ea80000300800 */
[----:B------:R0:W-:Y:S02]  /*2dd80*/  STL [R1+0x26c], R14 ;  /* 0x00026c0e01007387 */ /* 0x0001e40000100800 */
[----:B0-----:R-:W-:Y:S02]  /*2dd90*/  IMAD R14, R28, UR7, RZ ;  /* 0x000000071c0e7c24 */ /* 0x001fe4000f8e02ff */
[----:B------:R-:W2:Y:S04]  /*2dda0*/  LDL.LU R28, [R1+0x21c] ;  /* 0x00021c00011c7983 */ /* 0x000ea80000300800 */
[----:B------:R3:W-:Y:S02]  /*2ddb0*/  STL [R1+0x264], R14 ;  /* 0x0002640e01007387 */ /* 0x0007e40000100800 */
[----:B---3--:R-:W-:-:S02]  /*2ddc0*/  IMAD R14, R29, UR7, RZ ;  /* 0x000000071d0e7c24 */ /* 0x008fc4000f8e02ff */
[----:B------:R-:W3:Y:S01]  /*2ddd0*/  LDL.LU R29, [R1+0x214] ;  /* 0x00021400011d7983 */ /* 0x000ee20000300800 */
[----:B------:R-:W-:-:S05]  /*2dde0*/  IMAD R12, R12, UR7, RZ ;  /* 0x000000070c0c7c24 */ /* 0x000fca000f8e02ff */
[----:B------:R0:W-:Y:S04]  /*2ddf0*/  STL [R1+0x260], R12 ;  /* 0x0002600c01007387 */ /* 0x0001e80000100800 */
[----:B------:R-:W-:Y:S04]  /*2de00*/  STL [R1+0x25c], R14 ;  /* 0x00025c0e01007387 */ /* 0x000fe80000100800 */
[----:B------:R-:W3:Y:S01]  /*2de10*/  LDL.LU R16, [R1+0x210] ;  /* 0x0002100001107983 */ /* 0x000ee20000300800 */
[----:B0-----:R-:W-:-:S03]  /*2de20*/  IMAD R12, R7, UR7, RZ ;  /* 0x00000007070c7c24 */ /* 0x001fc6000f8e02ff */
[----:B------:R-:W3:Y:S04]  /*2de30*/  LDL.LU R7, [R1+0x208] ;  /* 0x0002080001077983 */ /* 0x000ee80000300800 */
[----:B------:R0:W-:Y:S04]  /*2de40*/  STL [R1+0x258], R12 ;  /* 0x0002580c01007387 */ /* 0x0001e80000100800 */
[----:B0-----:R-:W3:Y:S01]  /*2de50*/  LDL.LU R12, [R1+0x204] ;  /* 0x00020400010c7983 */ /* 0x001ee20000300800 */
[----:B------:R-:W-:-:S05]  /*2de60*/  IMAD R11, R11, UR7, RZ ;  /* 0x000000070b0b7c24 */ /* 0x000fca000f8e02ff */
[----:B------:R0:W-:Y:S04]  /*2de70*/  STL [R1+0x250], R11 ;  /* 0x0002500b01007387 */ /* 0x0001e80000100800 */
[----:B------:R-:W3:Y:S04]  /*2de80*/  LDL.LU R15, [R1+0x200] ;  /* 0x00020000010f7983 */ /* 0x000ee80000300800 */
[----:B0-----:R-:W3:Y:S01]  /*2de90*/  LDL.LU R11, [R1+0x1fc] ;  /* 0x0001fc00010b7983 */ /* 0x001ee20000300800 */
[----:B------:R-:W-:-:S05]  /*2dea0*/  IMAD R10, R10, UR7, RZ ;  /* 0x000000070a0a7c24 */ /* 0x000fca000f8e02ff */
[----:B------:R0:W-:Y:S04]  /*2deb0*/  STL [R1+0x24c], R10 ;  /* 0x00024c0a01007387 */ /* 0x0001e80000100800 */
[----:B------:R-:W3:Y:S04]  /*2dec0*/  LDL.LU R14, [R1+0x1f4] ;  /* 0x0001f400010e7983 */ /* 0x000ee80000300800 */
[----:B0-----:R-:W3:Y:S01]  /*2ded0*/  LDL.LU R10, [R1+0x1f0] ;  /* 0x0001f000010a7983 */ /* 0x001ee20000300800 */
[----:B----4-:R-:W-:-:S05]  /*2dee0*/  IMAD R9, R9, UR7, RZ ;  /* 0x0000000709097c24 */ /* 0x010fca000f8e02ff */
[----:B------:R0:W-:Y:S04]  /*2def0*/  STL [R1+0x248], R9 ;  /* 0x0002480901007387 */ /* 0x0001e80000100800 */
[----:B0-----:R-:W4:Y:S01]  /*2df00*/  LDL.LU R9, [R1+0x1ec] ;  /* 0x0001ec0001097983 */ /* 0x001f220000300800 */
[----:B------:R-:W-:-:S05]  /*2df10*/  IMAD R8, R8, UR7, RZ ;  /* 0x0000000708087c24 */ /* 0x000fca000f8e02ff */
[----:B------:R0:W-:Y:S04]  /*2df20*/  STL [R1+0x244], R8 ;  /* 0x0002440801007387 */ /* 0x0001e80000100800 */
[----:B0-----:R-:W4:Y:S01]  /*2df30*/  LDL.LU R8, [R1+0x1e8] ;  /* 0x0001e80001087983 */ /* 0x001f220000300800 */
[----:B------:R-:W-:-:S03]  /*2df40*/  IMAD R17, R0, UR7, RZ ;  /* 0x0000000700117c24 */ /* 0x000fc6000f8e02ff */
[----:B------:R-:W4:Y:S04]  /*2df50*/  LDL.LU R0, [R1+0x1e4] ;  /* 0x0001e40001007983 */ /* 0x000f280000300800 */
[----:B------:R0:W-:Y:S02]  /*2df60*/  STL [R1+0x240], R17 ;  /* 0x0002401101007387 */ /* 0x0001e40000100800 */
[----:B0-----:R-:W-:Y:S02]  /*2df70*/  IMAD R17, R6, UR7, RZ ;  /* 0x0000000706117c24 */ /* 0x001fe4000f8e02ff */
[----:B------:R-:W4:Y:S01]  /*2df80*/  LDL.LU R6, [R1+0x1e0] ;  /* 0x0001e00001067983 */ /* 0x000f220000300800 */
[----:B-----5:R-:W-:-:S03]  /*2df90*/  IMAD R5, R5, UR7, RZ ;  /* 0x0000000705057c24 */ /* 0x020fc6000f8e02ff */
        /* <DEDUP_REMOVED lines=43> */
[----:B------:R-:W4:Y:S04]  /*2e250*/  LDL.LU R8, [R1+0x198] ;  /* 0x0001980001087983 */ /* 0x000f280000300800 */
[----:B------:R0:W-:Y:S01]  /*2e260*/  STL [R1+0x1e8], R15 ;  /* 0x0001e80f01007387 */ /* 0x0001e20000100800 */
[----:B-1----:R-:W-:-:S03]  /*2e270*/  IMAD R14, R0, UR7, RZ ;  /* 0x00000007000e7c24 */ /* 0x002fc6000f8e02ff */
[----:B------:R-:W4:Y:S04]  /*2e280*/  LDL.LU R0, [R1+0x194] ;  /* 0x0001940001007983 */ /* 0x000f280000300800 */
[----:B------:R5:W-:Y:S01]  /*2e290*/  STL [R1+0x1e4], R14 ;  /* 0x0001e40e01007387 */ /* 0x000be20000100800 */
[----:B0-----:R-:W-:-:S03]  /*2e2a0*/  IMAD R15, R6, UR7, RZ ;  /* 0x00000007060f7c24 */ /* 0x001fc6000f8e02ff */
[----:B------:R-:W4:Y:S04]  /*2e2b0*/  LDL.LU R6, [R1+0x190] ;  /* 0x0001900001067983 */ /* 0x000f280000300800 */
[----:B------:R-:W-:Y:S01]  /*2e2c0*/  STL [R1+0x1e0], R15 ;  /* 0x0001e00f01007387 */ /* 0x000fe20000100800 */
[----:B-----5:R-:W-:-:S03]  /*2e2d0*/  IMAD R14, R5, UR7, RZ ;  /* 0x00000007050e7c24 */ /* 0x020fc6000f8e02ff */
[----:B------:R-:W5:Y:S04]  /*2e2e0*/  LDL.LU R5, [R1+0x18c] ;  /* 0x00018c0001057983 */ /* 0x000f680000300800 */
[----:B------:R-:W-:Y:S01]  /*2e2f0*/  STL [R1+0x1dc], R14 ;  /* 0x0001dc0e01007387 */ /* 0x000fe20000100800 */
[----:B------:R-:W-:-:S05]  /*2e300*/  IMAD R4, R4, UR7, RZ ;  /* 0x0000000704047c24 */ /* 0x000fca000f8e02ff */
[----:B------:R0:W-:Y:S04]  /*2e310*/  STL [R1+0x1d4], R4 ;  /* 0x0001d40401007387 */ /* 0x0001e80000100800 */
[----:B0-----:R-:W5:Y:S01]  /*2e320*/  LDL.LU R4, [R1+0x188] ;  /* 0x0001880001047983 */ /* 0x001f620000300800 */
[----:B------:R-:W-:-:S03]  /*2e330*/  IMAD R14, R26, UR7, RZ ;  /* 0x000000071a0e7c24 */ /* 0x000fc6000f8e02ff */
[----:B------:R-:W5:Y:S04]  /*2e340*/  LDL.LU R26, [R1+0x17c] ;  /* 0x00017c00011a7983 */ /* 0x000f680000300800 */
[----:B------:R2:W-:Y:S02]  /*2e350*/  STL [R1+0x1cc], R14 ;  /* 0x0001cc0e01007387 */ /* 0x0005e40000100800 */
[----:B--2---:R-:W-:Y:S02]  /*2e360*/  IMAD R14, R27, UR7, RZ ;  /* 0x000000071b0e7c24 */ /* 0x004fe4000f8e02ff */
[----:B------:R-:W2:Y:S04]  /*2e370*/  LDL.LU R27, [R1+0x178] ;  /* 0x00017800011b7983 */ /* 0x000ea80000300800 */
[----:B------:R0:W-:Y:S01]  /*2e380*/  STL [R1+0x1c8], R14 ;  /* 0x0001c80e01007387 */ /* 0x0001e20000100800 */
[----:B------:R-:W-:-:S02]  /*2e390*/  IMAD R13, R13, UR7, RZ ;  /* 0x000000070d0d7c24 */ /* 0x000fc4000f8e02ff */
[----:B0-----:R-:W-:Y:S02]  /*2e3a0*/  IMAD R14, R28, UR7, RZ ;  /* 0x000000071c0e7c24 */ /* 0x001fe4000f8e02ff */
[----:B------:R-:W2:Y:S04]  /*2e3b0*/  LDL.LU R28, [R1+0x170] ;  /* 0x00017000011c7983 */ /* 0x000ea80000300800 */
[----:B------:R3:W-:Y:S04]  /*2e3c0*/  STL [R1+0x1c4], R13 ;  /* 0x0001c40d01007387 */ /* 0x0007e80000100800 */
[----:B------:R-:W-:Y:S04]  /*2e3d0*/  STL [R1+0x1c0], R14 ;  /* 0x0001c00e01007387 */ /* 0x000fe80000100800 */
[----:B------:R-:W2:Y:S01]  /*2e3e0*/  LDL.LU R16, [R1+0x168] ;  /* 0x0001680001107983 */ /* 0x000ea20000300800 */
[----:B---3--:R-:W-:-:S03]  /*2e3f0*/  IMAD R13, R29, UR7, RZ ;  /* 0x000000071d0d7c24 */ /* 0x008fc6000f8e02ff */
[----:B------:R-:W3:Y:S04]  /*2e400*/  LDL.LU R29, [R1+0x164] ;  /* 0x00016400011d7983 */ /* 0x000ee80000300800 */
[----:B------:R0:W-:Y:S02]  /*2e410*/  STL [R1+0x1b8], R13 ;  /* 0x0001b80d01007387 */ /* 0x0001e40000100800 */
[----:B0-----:R-:W-:Y:S02]  /*2e420*/  IMAD R13, R7, UR7, RZ ;  /* 0x00000007070d7c24 */ /* 0x001fe4000f8e02ff */
[----:B------:R-:W3:Y:S04]  /*2e430*/  LDL.LU R7, [R1+0x160] ;  /* 0x0001600001077983 */ /* 0x000ee80000300800 */
[----:B------:R0:W-:Y:S04]  /*2e440*/  STL [R1+0x1b4], R13 ;  /* 0x0001b40d01007387 */ /* 0x0001e80000100800 */
[----:B------:R-:W3:Y:S01]  /*2e450*/  LDL.LU R15, [R1+0x15c] ;  /* 0x00015c00010f7983 */ /* 0x000ee20000300800 */
[----:B------:R-:W-:-:S03]  /*2e460*/  IMAD R12, R12, UR7, RZ ;  /* 0x000000070c0c7c24 */ /* 0x000fc6000f8e02ff */
[----:B0-----:R-:W3:Y:S04]  /*2e470*/  LDL.LU R13, [R1+0x154] ;  /* 0x00015400010d7983 */ /* 0x001ee80000300800 */
[----:B------:R0:W-:Y:S04]  /*2e480*/  STL [R1+0x1ac], R12 ;  /* 0x0001ac0c01007387 */ /* 0x0001e80000100800 */
[----:B------:R-:W3:Y:S01]  /*2e490*/  LDL.LU R14, [R1+0x150] ;  /* 0x00015000010e7983 */ /* 0x000ee20000300800 */
[----:B------:R-:W-:-:S03]  /*2e4a0*/  IMAD R11, R11, UR7, RZ ;  /* 0x000000070b0b7c24 */ /* 0x000fc6000f8e02ff */
[----:B0-----:R-:W3:Y:S04]  /*2e4b0*/  LDL.LU R12, [R1+0x148] ;  /* 0x00014800010c7983 */ /* 0x001ee80000300800 */
[----:B------:R0:W-:Y:S04]  /*2e4c0*/  STL [R1+0x1a8], R11 ;  /* 0x0001a80b01007387 */ /* 0x0001e80000100800 */
[----:B0-----:R-:W3:Y:S01]  /*2e4d0*/  LDL.LU R11, [R1+0x144] ;  /* 0x00014400010b7983 */ /* 0x001ee20000300800 */
[----:B------:R-:W-:-:S05]  /*2e4e0*/  IMAD R10, R10, UR7, RZ ;  /* 0x000000070a0a7c24 */ /* 0x000fca000f8e02ff */
        /* <DEDUP_REMOVED lines=16> */
[----:B------:R1:W-:Y:S01]  /*2e5f0*/  STL [R1+0x18c], R18 ;  /* 0x00018c1201007387 */ /* 0x0003e20000100800 */
[----:B0-----:R-:W-:-:S03]  /*2e600*/  IMAD R17, R4, UR7, RZ ;  /* 0x0000000704117c24 */ /* 0x001fc6000f8e02ff */
[----:B------:R-:W5:Y:S04]  /*2e610*/  LDL.LU R4, [R1+0x120] ;  /* 0x0001200001047983 */ /* 0x000f680000300800 */
[----:B------:R2:W-:Y:S01]  /*2e620*/  STL [R1+0x188], R17 ;  /* 0x0001881101007387 */ /* 0x0005e20000100800 */
[----:B-1----:R-:W-:-:S05]  /*2e630*/  IMAD R18, R26, UR7, RZ ;  /* 0x000000071a127c24 */ /* 0x002fca000f8e02ff */
[----:B------:R0:W-:Y:S04]  /*2e640*/  STL [R1+0x17c], R18 ;  /* 0x00017c1201007387 */ /* 0x0001e80000100800 */
[----:B------:R-:W5:Y:S01]  /*2e650*/  LDL.LU R26, [R1+0x11c] ;  /* 0x00011c00011a7983 */ /* 0x000f620000300800 */
        /* <DEDUP_REMOVED lines=9> */
[----:B------:R0:W-:Y:S04]  /*2e6f0*/  STL [R1+0x168], R17 ;  /* 0x0001681101007387 */ /* 0x0001e80000100800 */
[----:B------:R1:W-:Y:S01]  /*2e700*/  STL [R1+0x164], R16 ;  /* 0x0001641001007387 */ /* 0x0003e20000100800 */
[----:B0-----:R-:W-:-:S03]  /*2e710*/  IMAD R17, R7, UR7, RZ ;  /* 0x0000000707117c24 */ /* 0x001fc6000f8e02ff */
[----:B------:R-:W3:Y:S01]  /*2e720*/  LDL.LU R7, [R1+0x108] ;  /* 0x0001080001077983 */ /* 0x000ee20000300800 */
[----:B-1----:R-:W-:-:S03]  /*2e730*/  IMAD R16, R15, UR7, RZ ;  /* 0x000000070f107c24 */ /* 0x002fc6000f8e02ff */
[----:B------:R-:W-:Y:S01]  /*2e740*/  STL [R1+0x160], R17 ;  /* 0x0001601101007387 */ /* 0x000fe20000100800 */
[----:B------:R-:W-:-:S03]  /*2e750*/  IMAD R15, R13, UR7, RZ ;  /* 0x000000070d0f7c24 */ /* 0x000fc6000f8e02ff */
[----:B------:R-:W3:Y:S04]  /*2e760*/  LDL.LU R13, [R1+0x104] ;  /* 0x00010400010d7983 */ /* 0x000ee80000300800 */
[----:B------:R-:W-:Y:S01]  /*2e770*/  STL [R1+0x15c], R16 ;  /* 0x00015c1001007387 */ /* 0x000fe20000100800 */
[----:B------:R-:W-:-:S03]  /*2e780*/  IMAD R14, R14, UR7, RZ ;  /* 0x000000070e0e7c24 */ /* 0x000fc6000f8e02ff */
[----:B------:R0:W-:Y:S02]  /*2e790*/  STL [R1+0x154], R15 ;  /* 0x0001540f01007387 */ /* 0x0001e40000100800 */
        /* <DEDUP_REMOVED lines=16> */
[----:B-1----:R-:W-:-:S03]  /*2e8a0*/  IMAD R14, R8, UR7, RZ ;  /* 0x00000007080e7c24 */ /* 0x002fc6000f8e02ff */
[----:B------:R-:W4:Y:S01]  /*2e8b0*/  LDL.LU R8, [R1+0xe0] ;  /* 0x0000e00001087983 */ /* 0x000f220000300800 */
[----:B------:R-:W-:-:S03]  /*2e8c0*/  IMAD R6, R6, UR7, RZ ;  /* 0x0000000706067c24 */ /* 0x000fc6000f8e02ff */
        /* <DEDUP_REMOVED lines=8> */
[----:B------:R2:W-:Y:S01]  /*2e950*/  STL [R1+0x120], R15 ;  /* 0x0001200f01007387 */ /* 0x0005e20000100800 */
[----:B0-----:R-:W-:-:S03]  /*2e960*/  IMAD R14, R26, UR7, RZ ;  /* 0x000000071a0e7c24 */ /* 0x001fc6000f8e02ff */
[----:B------:R-:W5:Y:S04]  /*2e970*/  LDL.LU R26, [R1+0xcc] ;  /* 0x0000cc00011a7983 */ /* 0x000f680000300800 */
[----:B------:R0:W-:Y:S01]  /*2e980*/  STL [R1+0x11c], R14 ;  /* 0x00011c0e01007387 */ /* 0x0001e20000100800 */
[----:B--2---:R-:W-:-:S05]  /*2e990*/  IMAD R15, R27, UR7, RZ ;  /* 0x000000071b0f7c24 */ /* 0x004fca000f8e02ff */
[----:B------:R3:W-:Y:S04]  /*2e9a0*/  STL [R1+0x118], R15 ;  /* 0x0001180f01007387 */ /* 0x0007e80000100800 */
[----:B------:R-:W2:Y:S01]  /*2e9b0*/  LDL.LU R27, [R1+0xc8] ;  /* 0x0000c800011b7983 */ /* 0x000ea20000300800 */
[----:B0-----:R-:W-:-:S03]  /*2e9c0*/  IMAD R14, R28, UR7, RZ ;  /* 0x000000071c0e7c24 */ /* 0x001fc6000f8e02ff */
[----:B------:R-:W2:Y:S04]  /*2e9d0*/  LDL.LU R28, [R1+0xc0] ;  /* 0x0000c000011c7983 */ /* 0x000ea80000300800 */
[----:B------:R0:W-:Y:S01]  /*2e9e0*/  STL [R1+0x114], R14 ;  /* 0x0001140e01007387 */ /* 0x0001e20000100800 */
[----:B---3--:R-:W-:-:S03]  /*2e9f0*/  IMAD R15, R29, UR7, RZ ;  /* 0x000000071d0f7c24 */ /* 0x008fc6000f8e02ff */
[----:B------:R-:W3:Y:S04]  /*2ea00*/  LDL.LU R29, [R1+0xac] ;  /* 0x0000ac00011d7983 */ /* 0x000ee80000300800 */
[----:B------:R1:W-:Y:S01]  /*2ea10*/  STL [R1+0x10c], R15 ;  /* 0x00010c0f01007387 */ /* 0x0003e20000100800 */
[----:B0-----:R-:W-:-:S03]  /*2ea20*/  IMAD R14, R7, UR7, RZ ;  /* 0x00000007070e7c24 */ /* 0x001fc6000f8e02ff */
[----:B------:R-:W3:Y:S04]  /*2ea30*/  LDL.LU R7, [R1+0xc4] ;  /* 0x0000c40001077983 */ /* 0x000ee80000300800 */
[----:B------:R-:W3:Y:S04]  /*2ea40*/  LDL.LU R17, [R1+0xb4] ;  /* 0x0000b40001117983 */ /* 0x000ee80000300800 */
[----:B------:R0:W-:Y:S04]  /*2ea50*/  STL [R1+0x108], R14 ;  /* 0x0001080e01007387 */ /* 0x0001e80000100800 */
[----:B------:R-:W3:Y:S01]  /*2ea60*/  LDL.LU R16, [R1+0xb0] ;  /* 0x0000b00001107983 */ /* 0x000ee20000300800 */
[----:B------:R-:W-:-:S03]  /*2ea70*/  IMAD R13, R13, UR7, RZ ;  /* 0x000000070d0d7c24 */ /* 0x000fc6000f8e02ff */
[----:B-1----:R-:W3:Y:S04]  /*2ea80*/  LDL.LU R15, [R1+0xa8] ;  /* 0x0000a800010f7983 */ /* 0x002ee80000300800 */
[----:B------:R1:W-:Y:S04]  /*2ea90*/  STL [R1+0x104], R13 ;  /* 0x0001040d01007387 */ /* 0x0003e80000100800 */
[----:B0-----:R-:W3:Y:S01]  /*2eaa0*/  LDL.LU R14, [R1+0xa0] ;  /* 0x0000a000010e7983 */ /* 0x001ee20000300800 */
[----:B------:R-:W-:-:S05]  /*2eab0*/  IMAD R12, R12, UR7, RZ ;  /* 0x000000070c0c7c24 */ /* 0x000fca000f8e02ff */
[----:B------:R0:W-:Y:S04]  /*2eac0*/  STL [R1+0x100], R12 ;  /* 0x0001000c01007387 */ /* 0x0001e80000100800 */
[----:B-1----:R-:W3:Y:S04]  /*2ead0*/  LDL.LU R13, [R1+0x9c] ;  /* 0x00009c00010d7983 */ /* 0x002ee80000300800 */
[----:B0-----:R-:W3:Y:S01]  /*2eae0*/  LDL.LU R12, [R1+0x98] ;  /* 0x00009800010c7983 */ /* 0x001ee20000300800 */
[----:B------:R-:W-:-:S05]  /*2eaf0*/  IMAD R11, R11, UR7, RZ ;  /* 0x000000070b0b7c24 */ /* 0x000fca000f8e02ff */
[----:B------:R0:W-:Y:S01]  /*2eb00*/  STL [R1+0xf8], R11 ;  /* 0x0000f80b01007387 */ /* 0x0001e20000100800 */
[----:B------:R-:W-:-:S03]  /*2eb10*/  IMAD R10, R10, UR7, RZ ;  /* 0x000000070a0a7c24 */ /* 0x000fc6000f8e02ff */
[----:B0-----:R-:W3:Y:S04]  /*2eb20*/  LDL.LU R11, [R1+0x94] ;  /* 0x00009400010b7983 */ /* 0x001ee80000300800 */
[----:B------:R0:W-:Y:S01]  /*2eb30*/  STL [R1+0xf4], R10 ;  /* 0x0000f40a01007387 */ /* 0x0001e20000100800 */
[----:B----4-:R-:W-:-:S05]  /*2eb40*/  IMAD R9, R9, UR7, RZ ;  /* 0x0000000709097c24 */ /* 0x010fca000f8e02ff */
[----:B------:R1:W-:Y:S04]  /*2eb50*/  STL [R1+0xec], R9 ;  /* 0x0000ec0901007387 */ /* 0x0003e80000100800 */
[----:B0-----:R-:W4:Y:S01]  /*2eb60*/  LDL.LU R10, [R1+0x8c] ;  /* 0x00008c00010a7983 */ /* 0x001f220000300800 */
[----:B------:R-:W-:-:S05]  /*2eb70*/  IMAD R0, R0, UR7, RZ ;  /* 0x0000000700007c24 */ /* 0x000fca000f8e02ff */
[----:B------:R-:W-:Y:S04]  /*2eb80*/  STL [R1+0x35f8], R0 ;  /* 0x0035f80001007387 */ /* 0x000fe80000100800 */
[----:B-1----:R-:W4:Y:S01]  /*2eb90*/  LDL.LU R9, [R1+0x88] ;  /* 0x0000880001097983 */ /* 0x002f220000300800 */
[----:B------:R-:W-:-:S05]  /*2eba0*/  IMAD R8, R8, UR7, RZ ;  /* 0x0000000708087c24 */ /* 0x000fca000f8e02ff */
[----:B------:R0:W-:Y:S04]  /*2ebb0*/  STL [R1+0xe0], R8 ;  /* 0x0000e00801007387 */ /* 0x0001e80000100800 */
[----:B0-----:R-:W4:Y:S01]  /*2ebc0*/  LDL.LU R8, [R1+0x78] ;  /* 0x0000780001087983 */ /* 0x001f220000300800 */
[----:B-----5:R-:W-:Y:S02]  /*2ebd0*/  IMAD R0, R6, UR7, RZ ;  /* 0x0000000706007c24 */ /* 0x020fe4000f8e02ff */
[----:B------:R-:W-:-:S03]  /*2ebe0*/  IMAD R5, R5, UR7, RZ ;  /* 0x0000000705057c24 */ /* 0x000fc6000f8e02ff */
[----:B------:R-:W-:Y:S04]  /*2ebf0*/  STL [R1+0xdc], R0 ;  /* 0x0000dc0001007387 */ /* 0x000fe80000100800 */
[----:B------:R0:W-:Y:S04]  /*2ec00*/  STL [R1+0x7a8], R5 ;  /* 0x0007a80501007387 */ /* 0x0001e80000100800 */
[----:B------:R-:W5:Y:S01]  /*2ec10*/  LDL.LU R6, [R1+0x74] ;  /* 0x0000740001067983 */ /* 0x000f620000300800 */
[----:B0-----:R-:W-:-:S03]  /*2ec20*/  IMAD R5, R3, UR7, RZ ;  /* 0x0000000703057c24 */ /* 0x001fc6000f8e02ff */
[----:B------:R-:W4:Y:S01]  /*2ec30*/  LDL.LU R3, [R1+0x3658] ;  /* 0x0036580001037983 */ /* 0x000f220000300800 */
[----:B------:R-:W-:-:S03]  /*2ec40*/  IMAD R0, R4, UR7, RZ ;  /* 0x0000000704007c24 */ /* 0x000fc6000f8e02ff */
[----:B------:R-:W5:Y:S04]  /*2ec50*/  LDL.LU R4, [R1+0x70] ;  /* 0x0000700001047983 */ /* 0x000f680000300800 */
[----:B------:R2:W-:Y:S01]  /*2ec60*/  STL [R1+0xd0], R5 ;  /* 0x0000d00501007387 */ /* 0x0005e20000100800 */
[----:B------:R-:W-:-:S05]  /*2ec70*/  IMAD R18, R26, UR7, RZ ;  /* 0x000000071a127c24 */ /* 0x000fca000f8e02ff */
[----:B------:R0:W-:Y:S01]  /*2ec80*/  STL [R1+0xcc], R18 ;  /* 0x0000cc1201007387 */ /* 0x0001e20000100800 */
[----:B--2---:R-:W-:-:S03]  /*2ec90*/  IMAD R5, R27, UR7, RZ ;  /* 0x000000071b057c24 */ /* 0x004fc6000f8e02ff */
[----:B------:R-:W2:Y:S04]  /*2eca0*/  LDL.LU R27, [R1+0x6c] ;  /* 0x00006c00011b7983 */ /* 0x000ea80000300800 */
[----:B------:R3:W-:Y:S01]  /*2ecb0*/  STL [R1+0xc8], R5 ;  /* 0x0000c80501007387 */ /* 0x0007e20000100800 */
[----:B0-----:R-:W-:-:S05]  /*2ecc0*/  IMAD R18, R28, UR7, RZ ;  /* 0x000000071c127c24 */ /* 0x001fca000f8e02ff */
[----:B------:R4:W-:Y:S01]  /*2ecd0*/  STL [R1+0xc0], R18 ;  /* 0x0000c01201007387 */ /* 0x0009e20000100800 */
[----:B---3--:R-:W-:-:S03]  /*2ece0*/  IMAD R5, R29, UR7, RZ ;  /* 0x000000071d057c24 */ /* 0x008fc6000f8e02ff */
[----:B------:R-:W3:Y:S04]  /*2ecf0*/  LDL.LU R29, [R1+0x68] ;  /* 0x00006800011d7983 */ /* 0x000ee80000300800 */
[----:B------:R0:W-:Y:S04]  /*2ed00*/  STL [R1+0xac], R5 ;  /* 0x0000ac0501007387 */ /* 0x0001e80000100800 */
[----:B------:R-:W3:Y:S01]  /*2ed10*/  LDL.LU R28, [R1+0x64] ;  /* 0x00006400011c7983 */ /* 0x000ee20000300800 */
[-C--:B----4-:R-:W-:Y:S02]  /*2ed20*/  IADD3 R18, P5, R7, R3.reuse, RZ ;  /* 0x0000000307127210 */ /* 0x090fe40007fbe0ff */
[----:B0-----:R-:W-:-:S03]  /*2ed30*/  IADD3 R5, P6, R17, R3, RZ ;  /* 0x0000000311057210 */ /* 0x001fc60007fde0ff */
[----:B------:R0:W-:Y:S04]  /*2ed40*/  STL [R1+0x3390], R18 ;  /* 0x0033901201007387 */ /* 0x0001e80000100800 */
[----:B------:R1:W-:Y:S04]  /*2ed50*/  STL [R1+0x3394], R5 ;  /* 0x0033940501007387 */ /* 0x0003e80000100800 */
[----:B------:R-:W4:Y:S01]  /*2ed60*/  LDL.LU R26, [R1+0x60] ;  /* 0x00006000011a7983 */ /* 0x000f220000300800 */
[-C--:B0-----:R-:W-:Y:S02]  /*2ed70*/  IADD3 R18, P0, R16, R3.reuse, RZ ;  /* 0x0000000310127210 */ /* 0x081fe40007f1e0ff */
[----:B-1----:R-:W-:-:S03]  /*2ed80*/  IADD3 R5, P1, R15, R3, RZ ;  /* 0x000000030f057210 */ /* 0x002fc60007f3e0ff */
[----:B------:R-:W-:Y:S04]  /*2ed90*/  STL [R1+0x3398], R18 ;  /* 0x0033981201007387 */ /* 0x000fe80000100800 */
[----:B------:R0:W-:Y:S04]  /*2eda0*/  STL [R1+0x339c], R5 ;  /* 0x00339c0501007387 */ /* 0x0001e80000100800 */
[----:B0-----:R-:W4:Y:S01]  /*2edb0*/  LDL.LU R5, [R1+0x5c] ;  /* 0x00005c0001057983 */ /* 0x001f220000300800 */
[-C--:B------:R-:W-:Y:S02]  /*2edc0*/  IADD3 R18, P2, R14, R3.reuse, RZ ;  /* 0x000000030e127210 */ /* 0x080fe40007f5e0ff */
[----:B------:R-:W-:-:S03]  /*2edd0*/  IADD3 R20, P3, R13, R3, RZ ;  /* 0x000000030d147210 */ /* 0x000fc60007f7e0ff */
[----:B------:R0:W-:Y:S04]  /*2ede0*/  STL [R1+0x33a0], R18 ;  /* 0x0033a01201007387 */ /* 0x0001e80000100800 */
[----:B------:R-:W-:Y:S01]  /*2edf0*/  STL [R1+0x33a4], R20 ;  /* 0x0033a41401007387 */ /* 0x000fe20000100800 */
[-C--:B------:R-:W-:Y:S02]  /*2ee00*/  IADD3 R19, P4, R12, R3.reuse, RZ ;  /* 0x000000030c137210 */ /* 0x080fe40007f9e0ff */
[----:B0-----:R-:W-:Y:S02]  /*2ee10*/  LEA.HI.X.SX32 R18, R7, R2, 0x1, P5 ;  /* 0x0000000207127211 */ /* 0x001fe400028f0eff */
[----:B------:R-:W4:Y:S04]  /*2ee20*/  LDL.LU R7, [R1+0x58] ;  /* 0x0000580001077983 */ /* 0x000f280000300800 */
[----:B------:R0:W-:Y:S04]  /*2ee30*/  STL [R1+0x33a8], R19 ;  /* 0x0033a81301007387 */ /* 0x0001e80000100800 */
[----:B------:R1:W-:Y:S01]  /*2ee40*/  STL [R1+0x3388], R18 ;  /* 0x0033881201007387 */ /* 0x0003e20000100800 */
[----:B0-----:R-:W-:-:S05]  /*2ee50*/  IADD3 R19, P5, R11, R3, RZ ;  /* 0x000000030b137210 */ /* 0x001fca0007fbe0ff */
[----:B------:R-:W-:Y:S04]  /*2ee60*/  STL [R1+0x338c], R19 ;  /* 0x00338c1301007387 */ /* 0x000fe80000100800 */
[----:B------:R-:W4:Y:S01]  /*2ee70*/  LDL.LU R21, [R1+0x54] ;  /* 0x0000540001157983 */ /* 0x000f220000300800 */
[----:B------:R-:W-:Y:S02]  /*2ee80*/  LEA.HI.X.SX32 R17, R17, R2, 0x1, P6 ;  /* 0x0000000211117211 */ /* 0x000fe400030f0eff */
[----:B-1----:R-:W-:-:S03]  /*2ee90*/  IADD3 R18, P6, R10, R3, RZ ;  /* 0x000000030a127210 */ /* 0x002fc60007fde0ff */
[----:B------:R0:W-:Y:S04]  /*2eea0*/  STL [R1+0x3380], R17 ;  /* 0x0033801101007387 */ /* 0x0001e80000100800 */
[----:B------:R-:W-:Y:S01]  /*2eeb0*/  STL [R1+0x3384], R18 ;  /* 0x0033841201007387 */ /* 0x000fe20000100800 */
[----:B0-----:R-:W-:-:S05]  /*2eec0*/  LEA.HI.X.SX32 R17, R16, R2, 0x1, P0 ;  /* 0x0000000210117211 */ /* 0x001fca00000f0eff */
[----:B------:R-:W-:Y:S04]  /*2eed0*/  STL [R1+0x3378], R17 ;  /* 0x0033781101007387 */ /* 0x000fe80000100800 */
[----:B------:R-:W4:Y:S01]  /*2eee0*/  LDL.LU R20, [R1+0x50] ;  /* 0x0000500001147983 */ /* 0x000f220000300800 */
[----:B------:R-:W-:Y:S02]  /*2eef0*/  IADD3 R16, P0, R9, R3, RZ ;  /* 0x0000000309107210 */ /* 0x000fe40007f1e0ff */
[----:B------:R-:W-:-:S03]  /*2ef00*/  LEA.HI.X.SX32 R15, R15, R2, 0x1, P1 ;  /* 0x000000020f0f7211 */ /* 0x000fc600008f0eff */
[----:B------:R0:W-:Y:S04]  /*2ef10*/  STL [R1+0x337c], R16 ;  /* 0x00337c1001007387 */ /* 0x0001e80000100800 */
[----:B------:R5:W-:Y:S01]  /*2ef20*/  STL [R1+0x3370], R15 ;  /* 0x0033700f01007387 */ /* 0x000be20000100800 */
[----:B0-----:R-:W-:-:S05]  /*2ef30*/  IADD3 R16, P1, R8, R3, RZ ;  /* 0x0000000308107210 */ /* 0x001fca0007f3e0ff */
[----:B------:R-:W-:Y:S04]  /*2ef40*/  STL [R1+0x3374], R16 ;  /* 0x0033741001007387 */ /* 0x000fe80000100800 */
[----:B------:R-:W4:Y:S01]  /*2ef50*/  LDL.LU R19, [R1+0x4c] ;  /* 0x00004c0001137983 */ /* 0x000f220000300800 */
[----:B------:R-:W-:Y:S02]  /*2ef60*/  LEA.HI.X.SX32 R14, R14, R2, 0x1, P2 ;  /* 0x000000020e0e7211 */ /* 0x000fe400010f0eff */
[----:B-----5:R-:W-:-:S03]  /*2ef70*/  IADD3 R15, P2, R6, R3, RZ ;  /* 0x00000003060f7210 */ /* 0x020fc60007f5e0ff */
[----:B------:R0:W-:Y:S04]  /*2ef80*/  STL [R1+0x3368], R14 ;  /* 0x0033680e01007387 */ /* 0x0001e80000100800 */
[----:B------:R-:W-:Y:S01]  /*2ef90*/  STL [R1+0x336c], R15 ;  /* 0x00336c0f01007387 */ /* 0x000fe20000100800 */
[----:B0-----:R-:W-:-:S05]  /*2efa0*/  LEA.HI.X.SX32 R14, R13, R2, 0x1, P3 ;  /* 0x000000020d0e7211 */ /* 0x001fca00018f0eff */
[----:B------:R-:W-:Y:S04]  /*2efb0*/  STL [R1+0x3360], R14 ;  /* 0x0033600e01007387 */ /* 0x000fe80000100800 */
[----:B------:R-:W5:Y:S01]  /*2efc0*/  LDL.LU R18, [R1+0x48] ;  /* 0x0000480001127983 */ /* 0x000f620000300800 */
[----:B------:R-:W-:Y:S02]  /*2efd0*/  IADD3 R13, P3, R4, R3, RZ ;  /* 0x00000003040d7210 */ /* 0x000fe40007f7e0ff */
[----:B------:R-:W-:-:S03]  /*2efe0*/  LEA.HI.X.SX32 R12, R12, R2, 0x1, P4 ;  /* 0x000000020c0c7211 */ /* 0x000fc600020f0eff */
[----:B------:R2:W-:Y:S04]  /*2eff0*/  STL [R1+0x3364], R13 ;  /* 0x0033640d01007387 */ /* 0x0005e80000100800 */
[----:B------:R3:W-:Y:S01]  /*2f000*/  STL [R1+0x3358], R12 ;  /* 0x0033580c01007387 */ /* 0x0007e20000100800 */
[----:B--2---:R-:W-:-:S05]  /*2f010*/  IADD3 R13, P4, R27, R3, RZ ;  /* 0x000000031b0d7210 */ /* 0x004fca0007f9e0ff */
[----:B------:R-:W-:Y:S01]  /*2f020*/  STL [R1+0x335c], R13 ;  /* 0x00335c0d01007387 */ /* 0x000fe20000100800 */
[----:B------:R-:W-:-:S03]  /*2f030*/  LEA.HI.X.SX32 R11, R11, R2, 0x1, P5 ;  /* 0x000000020b0b7211 */ /* 0x000fc600028f0eff */
[----:B------:R-:W2:Y:S01]  /*2f040*/  LDL.LU R17, [R1+0x44] ;  /* 0x0000440001117983 */ /* 0x000ea20000300800 */
[----:B---3--:R-:W-:-:S03]  /*2f050*/  IADD3 R12, P5, R29, R3, RZ ;  /* 0x000000031d0c7210 */ /* 0x008fc60007fbe0ff */
[----:B------:R0:W-:Y:S04]  /*2f060*/  STL [R1+0x3350], R11 ;  /* 0x0033500b01007387 */ /* 0x0001e80000100800 */
[----:B------:R-:W-:Y:S01]  /*2f070*/  STL [R1+0x3354], R12 ;  /* 0x0033540c01007387 */ /* 0x000fe20000100800 */
[----:B0-----:R-:W-:-:S05]  /*2f080*/  LEA.HI.X.SX32 R11, R10, R2, 0x1, P6 ;  /* 0x000000020a0b7211 */ /* 0x001fca00030f0eff */
[----:B------:R-:W-:Y:S04]  /*2f090*/  STL [R1+0x3348], R11 ;  /* 0x0033480b01007387 */ /* 0x000fe80000100800 */
[----:B------:R-:W3:Y:S01]  /*2f0a0*/  LDL.LU R16, [R1+0x40] ;  /* 0x0000400001107983 */ /* 0x000ee20000300800 */
[----:B------:R-:W-:Y:S02]  /*2f0b0*/  IADD3 R10, P6, R28, R3, RZ ;  /* 0x000000031c0a7210 */ /* 0x000fe40007fde0ff */
[----:B------:R-:W-:-:S03]  /*2f0c0*/  LEA.HI.X.SX32 R9, R9, R2, 0x1, P0 ;  /* 0x0000000209097211 */ /* 0x000fc600000f0eff */
[----:B------:R4:W-:Y:S01]  /*2f0d0*/  STL [R1+0x334c], R10 ;  /* 0x00334c0a01007387 */ /* 0x0009e20000100800 */
[----:B------:R-:W-:-:S03]  /*2f0e0*/  LEA.HI.X.SX32 R8, R8, R2, 0x1, P1 ;  /* 0x0000000208087211 */ /* 0x000fc600008f0eff */
[----:B------:R0:W-:Y:S01]  /*2f0f0*/  STL [R1+0x3340], R9 ;  /* 0x0033400901007387 */ /* 0x0001e20000100800 */
[----:B------:R-:W-:Y:S02]  /*2f100*/  LEA.HI.X.SX32 R4, R4, R2, 0x1, P3 ;  /* 0x0000000204047211 */ /* 0x000fe400018f0eff */
[----:B----4-:R-:W-:-:S05]  /*2f110*/  IADD3 R10, P0, R26, R3, RZ ;  /* 0x000000031a0a7210 */ /* 0x010fca0007f1e0ff */
[----:B------:R-:W-:Y:S04]  /*2f120*/  STL [R1+0x3344], R10 ;  /* 0x0033440a01007387 */ /* 0x000fe80000100800 */
[----:B------:R-:W4:Y:S04]  /*2f130*/  LDL.LU R15, [R1+0x3c] ;  /* 0x00003c00010f7983 */ /* 0x000f280000300800 */
[----:B------:R1:W-:Y:S01]  /*2f140*/  STL [R1+0x3338], R8 ;  /* 0x0033380801007387 */ /* 0x0003e20000100800 */
[----:B0-----:R-:W-:Y:S02]  /*2f150*/  IADD3 R9, P1, R5, R3, RZ ;  /* 0x0000000305097210 */ /* 0x001fe40007f3e0ff */
[----:B-1----:R-:W-:-:S03]  /*2f160*/  LEA.HI.X.SX32 R8, R6, R2, 0x1, P2 ;  /* 0x0000000206087211 */ /* 0x002fc600010f0eff */
[----:B------:R-:W-:Y:S04]  /*2f170*/  STL [R1+0x333c], R9 ;  /* 0x00333c0901007387 */ /* 0x000fe80000100800 */
[----:B------:R-:W4:Y:S04]  /*2f180*/  LDL.LU R14, [R1+0x38] ;  /* 0x00003800010e7983 */ /* 0x000f280000300800 */
[----:B------:R-:W-:Y:S04]  /*2f190*/  STL [R1+0x3330], R8 ;  /* 0x0033300801007387 */ /* 0x000fe80000100800 */
[----:B------:R-:W4:Y:S01]  /*2f1a0*/  LDL.LU R13, [R1+0x34] ;  /* 0x00003400010d7983 */ /* 0x000f220000300800 */
[----:B------:R-:W-:-:S05]  /*2f1b0*/  IADD3 R6, P2, R7, R3, RZ ;  /* 0x0000000307067210 */ /* 0x000fca0007f5e0ff */
[----:B------:R0:W-:Y:S04]  /*2f1c0*/  STL [R1+0x3334], R6 ;  /* 0x0033340601007387 */ /* 0x0001e80000100800 */
[----:B------:R-:W4:Y:S04]  /*2f1d0*/  LDL.LU R12, [R1+0x30] ;  /* 0x00003000010c7983 */ /* 0x000f280000300800 */
[----:B------:R1:W-:Y:S04]  /*2f1e0*/  STL [R1+0x3328], R4 ;  /* 0x0033280401007387 */ /* 0x0003e80000100800 */
[----:B------:R-:W4:Y:S01]  /*2f1f0*/  LDL.LU R11, [R1+0x2c] ;  /* 0x00002c00010b7983 */ /* 0x000f220000300800 */
[----:B0-----:R-:W-:-:S02]  /*2f200*/  IADD3 R6, P3, R21, R3, RZ ;  /* 0x0000000315067210 */ /* 0x001fc40007f7e0ff */
[----:B-1----:R-:W-:-:S03]  /*2f210*/  LEA.HI.X.SX32 R4, R27, R2, 0x1, P4 ;  /* 0x000000021b047211 */ /* 0x002fc600020f0eff */
        /* <DEDUP_REMOVED lines=16> */
[----:B-----5:R-:W-:-:S02]  /*2f320*/  IADD3 R6, P6, R18, R3, RZ ;  /* 0x0000000312067210 */ /* 0x020fc40007fde0ff */
[----:B0-----:R-:W-:-:S03]  /*2f330*/  LEA.HI.X.SX32 R4, R26, R2, 0x1, P0 ;  /* 0x000000021a047211 */ /* 0x001fc600000f0eff */
[----:B------:R0:W-:Y:S04]  /*2f340*/  STL [R1+0x3314], R6 ;  /* 0x0033140601007387 */ /* 0x0001e80000100800 */
[----:B------:R-:W5:Y:S04]  /*2f350*/  LDL.LU R26, [R1+0x10] ;  /* 0x00001000011a7983 */ /* 0x000f680000300800 */
[----:B------:R1:W-:Y:S01]  /*2f360*/  STL [R1+0x3308], R4 ;  /* 0x0033080401007387 */ /* 0x0003e20000100800 */
[----:B0-----:R-:W-:-:S03]  /*2f370*/  LEA.HI.X.SX32 R6, R5, R2, 0x1, P1 ;  /* 0x0000000205067211 */ /* 0x001fc600008f0eff */
[----:B-1----:R-:W5:Y:S01]  /*2f380*/  LDL.LU R4, [R1+0xc] ;  /* 0x00000c0001047983 */ /* 0x002f620000300800 */
[----:B--2---:R-:W-:-:S05]  /*2f390*/  IADD3 R22, P0, R17, R3, RZ ;  /* 0x0000000311167210 */ /* 0x004fca0007f1e0ff */
[----:B------:R-:W-:Y:S04]  /*2f3a0*/  STL [R1+0x330c], R22 ;  /* 0x00330c1601007387 */ /* 0x000fe80000100800 */
[----:B------:R-:W2:Y:S04]  /*2f3b0*/  LDL.LU R5, [R1+0x8] ;  /* 0x0000080001057983 */ /* 0x000ea80000300800 */
[----:B------:R0:W-:Y:S04]  /*2f3c0*/  STL [R1+0x3300], R6 ;  /* 0x0033000601007387 */ /* 0x0001e80000100800 */
[----:B0-----:R-:W2:Y:S01]  /*2f3d0*/  LDL.LU R6, [R1+0x4] ;  /* 0x0000040001067983 */ /* 0x001ea20000300800 */
[----:B---3--:R-:W-:-:S05]  /*2f3e0*/  IADD3 R22, P1, R16, R3, RZ ;  /* 0x0000000310167210 */ /* 0x008fca0007f3e0ff */
[----:B------:R0:W-:Y:S02]  /*2f3f0*/  STL [R1+0x3304], R22 ;  /* 0x0033041601007387 */ /* 0x0001e40000100800 */
[-C--:B0-----:R-:W-:Y:S02]  /*2f400*/  LEA.HI.X.SX32 R22, R7, R2.reuse, 0x1, P2 ;  /* 0x0000000207167211 */ /* 0x081fe400010f0eff */
[----:B------:R-:W3:Y:S01]  /*2f410*/  LDL.LU R7, [R1] ;  /* 0x0000000001077983 */ /* 0x000ee20000300800 */
[----:B------:R-:W-:-:S03]  /*2f420*/  LEA.HI.X.SX32 R21, R21, R2, 0x1, P3 ;  /* 0x0000000215157211 */ /* 0x000fc600018f0eff */
[----:B------:R4:W-:Y:S01]  /*2f430*/  STL [R1+0x32f8], R22 ;  /* 0x0032f81601007387 */ /* 0x0009e20000100800 */
[-C--:B------:R-:W-:Y:S02]  /*2f440*/  LEA.HI.X.SX32 R20, R20, R2.reuse, 0x1, P4 ;  /* 0x0000000214147211 */ /* 0x080fe400020f0eff */
[-C--:B------:R-:W-:Y:S02]  /*2f450*/  LEA.HI.X.SX32 R19, R19, R2.reuse, 0x1, P5 ;  /* 0x0000000213137211 */ /* 0x080fe400028f0eff */
[-C--:B------:R-:W-:Y:S02]  /*2f460*/  LEA.HI.X.SX32 R18, R18, R2.reuse, 0x1, P6 ;  /* 0x0000000212127211 */ /* 0x080fe400030f0eff */
[-C--:B------:R-:W-:Y:S02]  /*2f470*/  LEA.HI.X.SX32 R17, R17, R2.reuse, 0x1, P0 ;  /* 0x0000000211117211 */ /* 0x080fe400000f0eff */
[----:B------:R-:W-:Y:S02]  /*2f480*/  LEA.HI.X.SX32 R16, R16, R2, 0x1, P1 ;  /* 0x0000000210107211 */ /* 0x000fe400008f0eff */
[----:B----4-:R-:W-:-:S05]  /*2f490*/  IADD3 R22, P2, R15, R3, RZ ;  /* 0x000000030f167210 */ /* 0x010fca0007f5e0ff */
[----:B------:R0:W-:Y:S04]  /*2f4a0*/  STL [R1+0x32fc], R22 ;  /* 0x0032fc1601007387 */ /* 0x0001e80000100800 */
[----:B0-----:R-:W4:Y:S04]  /*2f4b0*/  LDL.LU R22, [R1+0x3654] ;  /* 0x0036540001167983 */ /* 0x001f280000300800 */
[----:B------:R0:W-:Y:S02]  /*2f4c0*/  STL [R1+0x32f0], R21 ;  /* 0x0032f01501007387 */ /* 0x0001e40000100800 */
[----:B0-----:R-:W-:-:S05]  /*2f4d0*/  IADD3 R21, P3, R14, R3, RZ ;  /* 0x000000030e157210 */ /* 0x001fca0007f7e0ff */
        /* <DEDUP_REMOVED lines=16> */
[----:B------:R0:W-:Y:S01]  /*2f5e0*/  STL [R1+0x32d4], R17 ;  /* 0x0032d41101007387 */ /* 0x0001e20000100800 */
[----:B------:R-:W-:-:S03]  /*2f5f0*/  LEA.HI.X.SX32 R15, R15, R2, 0x1, P2 ;  /* 0x000000020f0f7211 */ /* 0x000fc600010f0eff */
        /* <DEDUP_REMOVED lines=27> */
[----:B-----5:R-:W-:-:S05]  /*2f7b0*/  IADD3 R11, P6, R26, R3, RZ ;  /* 0x000000031a0b7210 */ /* 0x020fca0007fde0ff */
[----:B------:R0:W-:Y:S01]  /*2f7c0*/  STL [R1+0x32a4], R11 ;  /* 0x0032a40b01007387 */ /* 0x0001e20000100800 */
[----:B------:R-:W-:-:S03]  /*2f7d0*/  LEA.HI.X.SX32 R9, R9, R2, 0x1, P1 ;  /* 0x0000000209097211 */ /* 0x000fc600008f0eff */
[----:B0-----:R-:W5:Y:S04]  /*2f7e0*/  LDL.LU R11, [R1+0x3628] ;  /* 0x00362800010b7983 */ /* 0x001f680000300800 */
[----:B------:R0:W-:Y:S02]  /*2f7f0*/  STL [R1+0x3298], R10 ;  /* 0x0032980a01007387 */ /* 0x0001e40000100800 */
[----:B0-----:R-:W-:-:S05]  /*2f800*/  IADD3 R10, P0, R4, R3, RZ ;  /* 0x00000003040a7210 */ /* 0x001fca0007f1e0ff */
[----:B------:R0:W-:Y:S01]  /*2f810*/  STL [R1+0x329c], R10 ;  /* 0x00329c0a01007387 */ /* 0x0001e20000100800 */
[----:B------:R-:W-:-:S03]  /*2f820*/  LEA.HI.X.SX32 R8, R8, R2, 0x1, P2 ;  /* 0x0000000208087211 */ /* 0x000fc600010f0eff */
[----:B0-----:R-:W4:Y:S04]  /*2f830*/  LDL.LU R10, [R1+0x3624] ;  /* 0x00362400010a7983 */ /* 0x001f280000300800 */
[----:B------:R2:W-:Y:S02]  /*2f840*/  STL [R1+0x3290], R9 ;  /* 0x0032900901007387 */ /* 0x0005e40000100800 */
[----:B--2---:R-:W-:-:S05]  /*2f850*/  IADD3 R9, P1, R5, R3, RZ ;  /* 0x0000000305097210 */ /* 0x004fca0007f3e0ff */
[----:B------:R0:W-:Y:S01]  /*2f860*/  STL [R1+0x3294], R9 ;  /* 0x0032940901007387 */ /* 0x0001e20000100800 */
[----:B------:R-:W-:-:S03]  /*2f870*/  LEA.HI.X.SX32 R29, R29, R2, 0x1, P3 ;  /* 0x000000021d1d7211 */ /* 0x000fc600018f0eff */
[----:B0-----:R-:W2:Y:S04]  /*2f880*/  LDL.LU R9, [R1+0x3620] ;  /* 0x0036200001097983 */ /* 0x001ea80000300800 */
[----:B------:R0:W-:Y:S02]  /*2f890*/  STL [R1+0x3288], R8 ;  /* 0x0032880801007387 */ /* 0x0001e40000100800 */
[----:B0-----:R-:W-:-:S05]  /*2f8a0*/  IADD3 R8, P2, R6, R3, RZ ;  /* 0x0000000306087210 */ /* 0x001fca0007f5e0ff */
[----:B------:R0:W-:Y:S04]  /*2f8b0*/  STL [R1+0x328c], R8 ;  /* 0x00328c0801007387 */ /* 0x0001e80000100800 */
[----:B0-----:R-:W5:Y:S04]  /*2f8c0*/  LDL.LU R8, [R1+0x361c] ;  /* 0x00361c0001087983 */ /* 0x001f680000300800 */
[----:B------:R3:W-:Y:S02]  /*2f8d0*/  STL [R1+0x3280], R29 ;  /* 0x0032801d01007387 */ /* 0x0007e40000100800 */
[----:B---3--:R-:W-:-:S05]  /*2f8e0*/  IADD3 R29, P3, R7, R3, RZ ;  /* 0x00000003071d7210 */ /* 0x008fca0007f7e0ff */
[----:B------:R0:W-:Y:S04]  /*2f8f0*/  STL [R1+0x3284], R29 ;  /* 0x0032841d01007387 */ /* 0x0001e80000100800 */
[----:B0-----:R-:W3:Y:S01]  /*2f900*/  LDL.LU R29, [R1+0x3618] ;  /* 0x00361800011d7983 */ /* 0x001ee20000300800 */
[----:B------:R-:W-:-:S05]  /*2f910*/  LEA.HI.X.SX32 R28, R28, R2, 0x1, P4 ;  /* 0x000000021c1c7211 */ /* 0x000fca00020f0eff */
        /* <DEDUP_REMOVED lines=35> */
[----:B------:R3:W-:Y:S01]  /*2fb50*/  STL [R1+0x3240], R29 ;  /* 0x0032401d01007387 */ /* 0x0007e20000100800 */
[----:B------:R-:W-:Y:S02]  /*2fb60*/  LEA.HI.X.SX32 R28, R28, R2, 0x1, P5 ;  /* 0x000000021c1c7211 */ /* 0x000fe400028f0eff */
[----:B---3--:R-:W-:-:S05]  /*2fb70*/  IADD3 R29, P4, R7, R3, RZ ;  /* 0x00000003071d7210 */ /* 0x008fca0007f9e0ff */
[----:B------:R5:W-:Y:S04]  /*2fb80*/  STL [R1+0x3244], R29 ;  /* 0x0032441d01007387 */ /* 0x000be80000100800 */
[----:B------:R0:W-:Y:S01]  /*2fb90*/  STL [R1+0x3238], R28 ;  /* 0x0032381c01007387 */ /* 0x0001e20000100800 */
[----:B-----5:R-:W-:Y:S02]  /*2fba0*/  IADD3 R29, P5, R8, R3, RZ ;  /* 0x00000003081d7210 */ /* 0x020fe40007fbe0ff */
[----:B0-----:R-:W-:-:S03]  /*2fbb0*/  LEA.HI.X.SX32 R28, R27, R2, 0x1, P6 ;  /* 0x000000021b1c7211 */ /* 0x001fc600030f0eff */
[----:B------:R2:W-:Y:S01]  /*2fbc0*/  STL [R1+0x323c], R29 ;  /* 0x00323c1d01007387 */ /* 0x0005e20000100800 */
[----:B------:R-:W-:-:S03]  /*2fbd0*/  LEA.HI.X.SX32 R27, R26, R2, 0x1, P0 ;  /* 0x000000021a1b7211 */ /* 0x000fc600000f0eff */
[----:B------:R4:W-:Y:S01]  /*2fbe0*/  STL [R1+0x3230], R28 ;  /* 0x0032301c01007387 */ /* 0x0009e20000100800 */
[----:B------:R-:W-:Y:S02]  /*2fbf0*/  LEA.HI.X.SX32 R26, R4, R2, 0x1, P1 ;  /* 0x00000002041a7211 */ /* 0x000fe400008f0eff */
[-C--:B--2---:R-:W-:Y:S02]  /*2fc00*/  IADD3 R29, P6, R9, R3.reuse, RZ ;  /* 0x00000003091d7210 */ /* 0x084fe40007fde0ff */
[----:B----4-:R-:W-:-:S03]  /*2fc10*/  IADD3 R28, P0, R10, R3, RZ ;  /* 0x000000030a1c7210 */ /* 0x010fc60007f1e0ff */
[----:B------:R-:W-:Y:S01]  /*2fc20*/  STL [R1+0x3234], R29 ;  /* 0x0032341d01007387 */ /* 0x000fe20000100800 */
[----:B------:R-:W-:-:S03]  /*2fc30*/  LEA.HI.X.SX32 R4, R5, R2, 0x1, P2 ;  /* 0x0000000205047211 */ /* 0x000fc600010f0eff */
[----:B------:R0:W-:Y:S01]  /*2fc40*/  STL [R1+0x3228], R27 ;  /* 0x0032281b01007387 */ /* 0x0001e20000100800 */
[----:B------:R-:W-:-:S03]  /*2fc50*/  LEA.HI.X.SX32 R5, R6, R2, 0x1, P3 ;  /* 0x0000000206057211 */ /* 0x000fc600018f0eff */
[----:B------:R-:W-:Y:S01]  /*2fc60*/  STL [R1+0x322c], R28 ;  /* 0x00322c1c01007387 */ /* 0x000fe20000100800 */
[----:B0-----:R-:W-:-:S03]  /*2fc70*/  IADD3 R27, P1, R11, R3, RZ ;  /* 0x000000030b1b7210 */ /* 0x001fc60007f3e0ff */
[----:B------:R0:W-:Y:S04]  /*2fc80*/  STL [R1+0x3220], R26 ;  /* 0x0032201a01007387 */ /* 0x0001e80000100800 */
[----:B------:R-:W-:Y:S01]  /*2fc90*/  STL [R1+0x3224], R27 ;  /* 0x0032241b01007387 */ /* 0x000fe20000100800 */
[----:B------:R-:W-:-:S03]  /*2fca0*/  LEA.HI.X.SX32 R6, R7, R2, 0x1, P4 ;  /* 0x0000000207067211 */ /* 0x000fc600020f0eff */
[----:B------:R1:W-:Y:S01]  /*2fcb0*/  STL [R1+0x3218], R4 ;  /* 0x0032180401007387 */ /* 0x0003e20000100800 */
[----:B0-----:R-:W-:-:S05]  /*2fcc0*/  IADD3 R26, P2, R12, R3, RZ ;  /* 0x000000030c1a7210 */ /* 0x001fca0007f5e0ff */
[----:B------:R-:W-:Y:S01]  /*2fcd0*/  STL [R1+0x321c], R26 ;  /* 0x00321c1a01007387 */ /* 0x000fe20000100800 */
[----:B-1----:R-:W-:-:S03]  /*2fce0*/  IADD3 R4, P3, R13, R3, RZ ;  /* 0x000000030d047210 */ /* 0x002fc60007f7e0ff */
[----:B------:R0:W-:Y:S04]  /*2fcf0*/  STL [R1+0x3210], R5 ;  /* 0x0032100501007387 */ /* 0x0001e80000100800 */
[----:B------:R1:W-:Y:S01]  /*2fd00*/  STL [R1+0x3214], R4 ;  /* 0x0032140401007387 */ /* 0x0003e20000100800 */
[----:B0-----:R-:W-:-:S03]  /*2fd10*/  IADD3 R5, P4, R14, R3, RZ ;  /* 0x000000030e057210 */ /* 0x001fc60007f9e0ff */
[----:B------:R0:W-:Y:S01]  /*2fd20*/  STL [R1+0x3208], R6 ;  /* 0x0032080601007387 */ /* 0x0001e20000100800 */
[----:B-1----:R-:W-:-:S03]  /*2fd30*/  LEA.HI.X.SX32 R4, R8, R2, 0x1, P5 ;  /* 0x0000000208047211 */ /* 0x002fc600028f0eff */
        /* <DEDUP_REMOVED lines=10> */
[----:B------:R-:W-:Y:S01]  /*2fde0*/  STL [R1+0x31f0], R6 ;  /* 0x0031f00601007387 */ /* 0x000fe20000100800 */
[----:B-1----:R-:W-:-:S03]  /*2fdf0*/  LEA.HI.X.SX32 R4, R11, R2, 0x1, P1 ;  /* 0x000000020b047211 */ /* 0x002fc600008f0eff */
[----:B------:R-:W2:Y:S04]  /*2fe00*/  LDL.LU R11, [R1+0x80] ;  /* 0x00008000010b7983 */ /* 0x000ea80000300800 */
[----:B------:R-:W-:Y:S04]  /*2fe10*/  STL [R1+0x31f4], R5 ;  /* 0x0031f40501007387 */ /* 0x000fe80000100800 */
[----:B------:R-:W3:Y:S04]  /*2fe20*/  LDL.LU R10, [R1+0x84] ;  /* 0x00008400010a7983 */ /* 0x000ee80000300800 */
[----:B------:R0:W-:Y:S02]  /*2fe30*/  STL [R1+0x31e8], R4 ;  /* 0x0031e80401007387 */ /* 0x0001e40000100800 */
[----:B0-----:R-:W-:-:S02]  /*2fe40*/  LEA.HI.X.SX32 R4, R12, R2, 0x1, P2 ;  /* 0x000000020c047211 */ /* 0x001fc400010f0eff */
[----:B------:R-:W4:Y:S01]  /*2fe50*/  LDL.LU R12, [R1+0x7c] ;  /* 0x00007c00010c7983 */ /* 0x000f220000300800 */
[----:B------:R-:W-:-:S05]  /*2fe60*/  IADD3 R5, P1, R18, R3, RZ ;  /* 0x0000000312057210 */ /* 0x000fca0007f3e0ff */
[----:B------:R0:W-:Y:S04]  /*2fe70*/  STL [R1+0x31ec], R5 ;  /* 0x0031ec0501007387 */ /* 0x0001e80000100800 */
[----:B------:R-:W5:Y:S04]  /*2fe80*/  LDL.LU R9, [R1+0x90] ;  /* 0x0000900001097983 */ /* 0x000f680000300800 */
[----:B------:R1:W-:Y:S01]  /*2fe90*/  STL [R1+0x31e0], R4 ;  /* 0x0031e00401007387 */ /* 0x0003e20000100800 */
[----:B0-----:R-:W-:-:S03]  /*2fea0*/  IADD3 R5, P2, R19, R3, RZ ;  /* 0x0000000313057210 */ /* 0x001fc60007f5e0ff */
[----:B------:R-:W5:Y:S01]  /*2feb0*/  LDL.LU R8, [R1+0xa4] ;  /* 0x0000a40001087983 */ /* 0x000f620000300800 */
[----:B-1----:R-:W-:-:S03]  /*2fec0*/  LEA.HI.X.SX32 R4, R13, R2, 0x1, P3 ;  /* 0x000000020d047211 */ /* 0x002fc600018f0eff */
[----:B------:R0:W-:Y:S04]  /*2fed0*/  STL [R1+0x31e4], R5 ;  /* 0x0031e40501007387 */ /* 0x0001e80000100800 */
[----:B------:R1:W-:Y:S04]  /*2fee0*/  STL [R1+0x31d8], R4 ;  /* 0x0031d80401007387 */ /* 0x0003e80000100800 */
[----:B------:R-:W5:Y:S01]  /*2fef0*/  LDL.LU R7, [R1+0xd4] ;  /* 0x0000d40001077983 */ /* 0x000f620000300800 */
[----:B0-----:R-:W-:Y:S02]  /*2ff00*/  IADD3 R5, P3, R20, R3, RZ ;  /* 0x0000000314057210 */ /* 0x001fe40007f7e0ff */
[----:B-1----:R-:W-:-:S03]  /*2ff10*/  LEA.HI.X.SX32 R4, R14, R2, 0x1, P4 ;  /* 0x000000020e047211 */ /* 0x002fc600020f0eff */
[----:B------:R0:W-:Y:S04]  /*2ff20*/  STL [R1+0x31dc], R5 ;  /* 0x0031dc0501007387 */ /* 0x0001e80000100800 */
[----:B------:R1:W-:Y:S04]  /*2ff30*/  STL [R1+0x31d0], R4 ;  /* 0x0031d00401007387 */ /* 0x0003e80000100800 */
[----:B------:R-:W5:Y:S01]  /*2ff40*/  LDL.LU R6, [R1+0xe8] ;  /* 0x0000e80001067983 */ /* 0x000f620000300800 */
[----:B0-----:R-:W-:Y:S02]  /*2ff50*/  IADD3 R5, P4, R21, R3, RZ ;  /* 0x0000000315057210 */ /* 0x001fe40007f9e0ff */
[----:B-1----:R-:W-:-:S03]  /*2ff60*/  LEA.HI.X.SX32 R4, R15, R2, 0x1, P5 ;  /* 0x000000020f047211 */ /* 0x002fc600028f0eff */
[----:B------:R0:W-:Y:S01]  /*2ff70*/  STL [R1+0x31d4], R5 ;  /* 0x0031d40501007387 */ /* 0x0001e20000100800 */
[----:B------:R-:W-:-:S03]  /*2ff80*/  IADD3 R13, P5, R22, R3, RZ ;  /* 0x00000003160d7210 */ /* 0x000fc60007fbe0ff */
[----:B------:R1:W-:Y:S04]  /*2ff90*/  STL [R1+0x31c8], R4 ;  /* 0x0031c80401007387 */ /* 0x0003e80000100800 */
[----:B0-----:R-:W5:Y:S01]  /*2ffa0*/  LDL.LU R5, [R1+0xf0] ;  /* 0x0000f00001057983 */ /* 0x001f620000300800 */
[----:B-1----:R-:W-:-:S03]  /*2ffb0*/  LEA.HI.X.SX32 R4, R16, R2, 0x1, P6 ;  /* 0x0000000210047211 */ /* 0x002fc600030f0eff */
[----:B------:R-:W-:Y:S04]  /*2ffc0*/  STL [R1+0x31cc], R13 ;  /* 0x0031cc0d01007387 */ /* 0x000fe80000100800 */
[----:B------:R0:W-:Y:S04]  /*2ffd0*/  STL [R1+0x31c0], R4 ;  /* 0x0031c00401007387 */ /* 0x0001e80000100800 */
[----:B0-----:R-:W5:Y:S01]  /*2ffe0*/  LDL.LU R4, [R1+0xfc] ;  /* 0x0000fc0001047983 */ /* 0x001f620000300800 */
[----:B------:R-:W-:Y:S01]  /*2fff0*/  IMAD R23, R23, UR7, RZ ;  /* 0x0000000717177c24 */ /* 0x000fe2000f8e02ff */
[----:B------:R-:W-:Y:S01]  /*30000*/  LEA.HI.X.SX32 R13, R17, R2, 0x1, P0 ;  /* 0x00000002110d7211 */ /* 0x000fe200000f0eff */
[----:B------:R-:W-:-:S03]  /*30010*/  IMAD R24, R24, UR7, RZ ;  /* 0x0000000718187c24 */ /* 0x000fc6000f8e02ff */
[----:B------:R-:W-:-:S05]  /*30020*/  IADD3 R14, P6, R23, R3, RZ ;  /* 0x00000003170e7210 */ /* 0x000fca0007fde0ff */
[----:B------:R0:W-:Y:S04]  /*30030*/  STL [R1+0x31c4], R14 ;  /* 0x0031c40e01007387 */ /* 0x0001e80000100800 */
[----:B------:R1:W-:Y:S04]  /*30040*/  STL [R1+0x31b8], R13 ;  /* 0x0031b80d01007387 */ /* 0x0003e80000100800 */
[----:B------:R-:W5:Y:S01]  /*30050*/  LDL.LU R26, [R1+0x110] ;  /* 0x00011000011a7983 */ /* 0x000f620000300800 */
[----:B0-----:R-:W-:Y:S02]  /*30060*/  IADD3 R14, P0, R24, R3, RZ ;  /* 0x00000003180e7210 */ /* 0x001fe40007f1e0ff */
[----:B-1----:R-:W-:Y:S01]  /*30070*/  LEA.HI.X.SX32 R13, R18, R2, 0x1, P1 ;  /* 0x00000002120d7211 */ /* 0x002fe200008f0eff */
[----:B------:R-:W-:-:S02]  /*30080*/  IMAD R25, R25, UR7, RZ ;  /* 0x0000000719197c24 */ /* 0x000fc4000f8e02ff */
[----:B------:R0:W-:Y:S04]  /*30090*/  STL [R1+0x31bc], R14 ;  /* 0x0031bc0e01007387 */ /* 0x0001e80000100800 */
[----:B------:R1:W-:Y:S04]  /*300a0*/  STL [R1+0x31b0], R13 ;  /* 0x0031b00d01007387 */ /* 0x0003e80000100800 */
[----:B------:R-:W5:Y:S01]  /*300b0*/  LDL.LU R27, [R1+0x130] ;  /* 0x00013000011b7983 */ /* 0x000f620000300800 */
[----:B0-----:R-:W-:Y:S02]  /*300c0*/  IADD3 R14, P1, R25, R3, RZ ;  /* 0x00000003190e7210 */ /* 0x001fe40007f3e0ff */
[----:B-1----:R-:W-:-:S03]  /*300d0*/  LEA.HI.X.SX32 R13, R19, R2, 0x1, P2 ;  /* 0x00000002130d7211 */ /* 0x002fc600010f0eff */
[----:B------:R-:W-:Y:S04]  /*300e0*/  STL [R1+0x31b4], R14 ;  /* 0x0031b40e01007387 */ /* 0x000fe80000100800 */
[----:B------:R0:W-:Y:S04]  /*300f0*/  STL [R1+0x31a8], R13 ;  /* 0x0031a80d01007387 */ /* 0x0001e80000100800 */
[----:B------:R-:W5:Y:S01]  /*30100*/  LDL.LU R28, [R1+0x13c] ;  /* 0x00013c00011c7983 */ /* 0x000f620000300800 */
[----:B0-----:R-:W-:Y:S02]  /*30110*/  LEA.HI.X.SX32 R13, R20, R2, 0x1, P3 ;  /* 0x00000002140d7211 */ /* 0x001fe400018f0eff */
[----:B----4-:R-:W-:-:S05]  /*30120*/  IADD3 R14, P2, R12, R3, RZ ;  /* 0x000000030c0e7210 */ /* 0x010fca0007f5e0ff */
[----:B------:R2:W-:Y:S04]  /*30130*/  STL [R1+0x31ac], R14 ;  /* 0x0031ac0e01007387 */ /* 0x0005e80000100800 */
[----:B------:R0:W-:Y:S04]  /*30140*/  STL [R1+0x31a0], R13 ;  /* 0x0031a00d01007387 */ /* 0x0001e80000100800 */
[----:B------:R-:W4:Y:S01]  /*30150*/  LDL.LU R29, [R1+0x14c] ;  /* 0x00014c00011d7983 */ /* 0x000f220000300800 */
[----:B--2---:R-:W-:Y:S02]  /*30160*/  IADD3 R14, P3, R11, R3, RZ ;  /* 0x000000030b0e7210 */ /* 0x004fe40007f7e0ff */
[----:B0-----:R-:W-:-:S03]  /*30170*/  LEA.HI.X.SX32 R13, R21, R2, 0x1, P4 ;  /* 0x00000002150d7211 */ /* 0x001fc600020f0eff */
[----:B------:R3:W-:Y:S04]  /*30180*/  STL [R1+0x31a4], R14 ;  /* 0x0031a40e01007387 */ /* 0x0007e80000100800 */
[----:B------:R0:W-:Y:S04]  /*30190*/  STL [R1+0x3198], R13 ;  /* 0x0031980d01007387 */ /* 0x0001e80000100800 */
[----:B------:R-:W2:Y:S01]  /*301a0*/  LDL.LU R16, [R1+0x158] ;  /* 0x0001580001107983 */ /* 0x000ea20000300800 */
[----:B---3--:R-:W-:Y:S02]  /*301b0*/  IADD3 R14, P4, R10, R3, RZ ;  /* 0x000000030a0e7210 */ /* 0x008fe40007f9e0ff */
[----:B0-----:R-:W-:-:S03]  /*301c0*/  LEA.HI.X.SX32 R13, R22, R2, 0x1, P5 ;  /* 0x00000002160d7211 */ /* 0x001fc600028f0eff */
[----:B------:R5:W-:Y:S04]  /*301d0*/  STL [R1+0x319c], R14 ;  /* 0x00319c0e01007387 */ /* 0x000be80000100800 */
[----:B------:R0:W-:Y:S04]  /*301e0*/  STL [R1+0x3190], R13 ;  /* 0x0031900d01007387 */ /* 0x0001e80000100800 */
[----:B------:R-:W3:Y:S01]  /*301f0*/  LDL.LU R15, [R1+0x16c] ;  /* 0x00016c00010f7983 */ /* 0x000ee20000300800 */
[----:B-----5:R-:W-:Y:S02]  /*30200*/  IADD3 R14, P5, R9, R3, RZ ;  /* 0x00000003090e7210 */ /* 0x020fe40007fbe0ff */
[----:B0-----:R-:W-:-:S03]  /*30210*/  LEA.HI.X.SX32 R13, R23, R2, 0x1, P6 ;  /* 0x00000002170d7211 */ /* 0x001fc600030f0eff */
[----:B------:R0:W-:Y:S01]  /*30220*/  STL [R1+0x3194], R14 ;  /* 0x0031940e01007387 */ /* 0x0001e20000100800 */
[----:B------:R-:W-:-:S03]  /*30230*/  IADD3 R17, P6, R8, R3, RZ ;  /* 0x0000000308117210 */ /* 0x000fc60007fde0ff */
[----:B------:R1:W-:Y:S04]  /*30240*/  STL [R1+0x3188], R13 ;  /* 0x0031880d01007387 */ /* 0x0003e80000100800 */
[----:B0-----:R-:W5:Y:S01]  /*30250*/  LDL.LU R14, [R1+0x174] ;  /* 0x00017400010e7983 */ /* 0x001f620000300800 */
[----:B-1----:R-:W-:-:S03]  /*30260*/  LEA.HI.X.SX32 R13, R24, R2, 0x1, P0 ;  /* 0x00000002180d7211 */ /* 0x002fc600000f0eff */
[----:B------:R0:W-:Y:S01]  /*30270*/  STL [R1+0x318c], R17 ;  /* 0x00318c1101007387 */ /* 0x0001e20000100800 */
[----:B------:R-:W-:-:S03]  /*30280*/  IADD3 R18, P0, R7, R3, RZ ;  /* 0x0000000307127210 */ /* 0x000fc60007f1e0ff */
[----:B------:R1:W-:Y:S01]  /*30290*/  STL [R1+0x3180], R13 ;  /* 0x0031800d01007387 */ /* 0x0003e20000100800 */
[----:B0-----:R-:W-:-:S03]  /*302a0*/  LEA.HI.X.SX32 R17, R25, R2, 0x1, P1 ;  /* 0x0000000219117211 */ /* 0x001fc600008f0eff */
[----:B-1----:R-:W5:Y:S04]  /*302b0*/  LDL.LU R13, [R1+0x1a0] ;  /* 0x0001a000010d7983 */ /* 0x002f680000300800 */
[----:B------:R0:W-:Y:S04]  /*302c0*/  STL [R1+0x3184], R18 ;  /* 0x0031841201007387 */ /* 0x0001e80000100800 */
[----:B------:R1:W-:Y:S01]  /*302d0*/  STL [R1+0x23cc], R17 ;  /* 0x0023cc1101007387 */ /* 0x0003e20000100800 */
[----:B0-----:R-:W-:Y:S02]  /*302e0*/  IADD3 R18, P1, R6, R3, RZ ;  /* 0x0000000306127210 */ /* 0x001fe40007f3e0ff */
[----:B-1----:R-:W-:-:S02]  /*302f0*/  LEA.HI.X.SX32 R17, R12, R2, 0x1, P2 ;  /* 0x000000020c117211 */ /* 0x002fc400010f0eff */
[----:B------:R-:W5:Y:S04]  /*30300*/  LDL.LU R12, [R1+0x1b0] ;  /* 0x0001b000010c7983 */ /* 0x000f680000300800 */
        /* <DEDUP_REMOVED lines=10> */
[----:B------:R-:W-:Y:S04]  /*303b0*/  STL [R1+0x23fc], R18 ;  /* 0x0023fc1201007387 */ /* 0x000fe80000100800 */
[----:B------:R0:W-:Y:S02]  /*303c0*/  STL [R1+0x23d8], R17 ;  /* 0x0023d81101007387 */ /* 0x0001e40000100800 */
[----:B0-----:R-:W-:-:S02]  /*303d0*/  LEA.HI.X.SX32 R17, R9, R2, 0x1, P5 ;  /* 0x0000000209117211 */ /* 0x001fc400028f0eff */
[----:B------:R-:W5:Y:S01]  /*303e0*/  LDL.LU R9, [R1+0x1d8] ;  /* 0x0001d80001097983 */ /* 0x000f620000300800 */
[----:B------:R-:W-:-:S05]  /*303f0*/  IADD3 R18, P4, R26, R3, RZ ;  /* 0x000000031a127210 */ /* 0x000fca0007f9e0ff */
[----:B------:R0:W-:Y:S04]  /*30400*/  STL [R1+0x2404], R18 ;  /* 0x0024041201007387 */ /* 0x0001e80000100800 */
[----:B------:R1:W-:Y:S01]  /*30410*/  STL [R1+0x23dc], R17 ;  /* 0x0023dc1101007387 */ /* 0x0003e20000100800 */
[-C--:B0-----:R-:W-:Y:S02]  /*30420*/  IADD3 R18, P5, R27, R3.reuse, RZ ;  /* 0x000000031b127210 */ /* 0x081fe40007fbe0ff */
[----:B-1----:R-:W-:Y:S02]  /*30430*/  LEA.HI.X.SX32 R17, R8, R2, 0x1, P6 ;  /* 0x0000000208117211 */ /* 0x002fe400030f0eff */
[----:B------:R-:W5:Y:S04]  /*30440*/  LDL.LU R8, [R1+0x1f8] ;  /* 0x0001f80001087983 */ /* 0x000f680000300800 */
[----:B------:R0:W-:Y:S04]  /*30450*/  STL [R1+0x240c], R18 ;  /* 0x00240c1201007387 */ /* 0x0001e80000100800 */
[----:B------:R1:W-:Y:S01]  /*30460*/  STL [R1+0x23e0], R17 ;  /* 0x0023e01101007387 */ /* 0x0003e20000100800 */
[----:B0-----:R-:W-:-:S02]  /*30470*/  IADD3 R18, P6, R28, R3, RZ ;  /* 0x000000031c127210 */ /* 0x001fc40007fde0ff */
[-C--:B-1----:R-:W-:Y:S02]  /*30480*/  LEA.HI.X.SX32 R17, R7, R2.reuse, 0x1, P0 ;  /* 0x0000000207117211 */ /* 0x082fe400000f0eff */
[----:B------:R-:W5:Y:S04]  /*30490*/  LDL.LU R7, [R1+0x20c] ;  /* 0x00020c0001077983 */ /* 0x000f680000300800 */
[----:B------:R-:W-:Y:S04]  /*304a0*/  STL [R1+0x2414], R18 ;  /* 0x0024141201007387 */ /* 0x000fe80000100800 */
[----:B------:R0:W-:Y:S02]  /*304b0*/  STL [R1+0x23e4], R17 ;  /* 0x0023e41101007387 */ /* 0x0001e40000100800 */
[----:B0-----:R-:W-:-:S02]  /*304c0*/  LEA.HI.X.SX32 R17, R6, R2, 0x1, P1 ;  /* 0x0000000206117211 */ /* 0x001fc400008f0eff */
[----:B------:R-:W5:Y:S01]  /*304d0*/  LDL.LU R6, [R1+0x218] ;  /* 0x0002180001067983 */ /* 0x000f620000300800 */
[----:B----4-:R-:W-:-:S05]  /*304e0*/  IADD3 R18, P0, R29, R3, RZ ;  /* 0x000000031d127210 */ /* 0x010fca0007f1e0ff */
[----:B------:R2:W-:Y:S04]  /*304f0*/  STL [R1+0x241c], R18 ;  /* 0x00241c1201007387 */ /* 0x0005e80000100800 */
[----:B------:R0:W-:Y:S01]  /*30500*/  STL [R1+0x23e8], R17 ;  /* 0x0023e81101007387 */ /* 0x0001e20000100800 */
[-C--:B--2---:R-:W-:Y:S02]  /*30510*/  IADD3 R18, P1, R16, R3.reuse, RZ ;  /* 0x0000000310127210 */ /* 0x084fe40007f3e0ff */
[----:B0-----:R-:W-:Y:S02]  /*30520*/  LEA.HI.X.SX32 R17, R5, R2, 0x1, P2 ;  /* 0x0000000205117211 */ /* 0x001fe400010f0eff */
[----:B------:R-:W2:Y:S04]  /*30530*/  LDL.LU R5, [R1+0x22c] ;  /* 0x00022c0001057983 */ /* 0x000ea80000300800 */
[----:B------:R3:W-:Y:S04]  /*30540*/  STL [R1+0x2424], R18 ;  /* 0x0024241201007387 */ /* 0x0007e80000100800 */
[----:B------:R0:W-:Y:S01]  /*30550*/  STL [R1+0x23f0], R17 ;  /* 0x0023f01101007387 */ /* 0x0001e20000100800 */
[----:B---3--:R-:W-:-:S02]  /*30560*/  IADD3 R18, P2, R15, R3, RZ ;  /* 0x000000030f127210 */ /* 0x008fc40007f5e0ff */
[----:B0-----:R-:W-:Y:S02]  /*30570*/  LEA.HI.X.SX32 R17, R4, R2, 0x1, P3 ;  /* 0x0000000204117211 */ /* 0x001fe400018f0eff */
[----:B------:R-:W3:Y:S04]  /*30580*/  LDL.LU R4, [R1+0x234] ;  /* 0x0002340001047983 */ /* 0x000ee80000300800 */
[----:B------:R5:W-:Y:S04]  /*30590*/  STL [R1+0x242c], R18 ;  /* 0x00242c1201007387 */ /* 0x000be80000100800 */
[----:B------:R0:W-:Y:S01]  /*305a0*/  STL [R1+0x23f8], R17 ;  /* 0x0023f81101007387 */ /* 0x0001e20000100800 */
[----:B-----5:R-:W-:-:S02]  /*305b0*/  IADD3 R18, P3, R14, R3, RZ ;  /* 0x000000030e127210 */ /* 0x020fc40007f7e0ff */
[----:B0-----:R-:W-:Y:S02]  /*305c0*/  LEA.HI.X.SX32 R17, R26, R2, 0x1, P4 ;  /* 0x000000021a117211 */ /* 0x001fe400020f0eff */
[----:B------:R-:W4:Y:S04]  /*305d0*/  LDL.LU R26, [R1+0x254] ;  /* 0x00025400011a7983 */ /* 0x000f280000300800 */
[----:B------:R0:W-:Y:S04]  /*305e0*/  STL [R1+0x2434], R18 ;  /* 0x0024341201007387 */ /* 0x0001e80000100800 */
[----:B------:R1:W-:Y:S01]  /*305f0*/  STL [R1+0x2400], R17 ;  /* 0x0024001101007387 */ /* 0x0003e20000100800 */
[----:B0-----:R-:W-:-:S02]  /*30600*/  IADD3 R18, P4, R13, R3, RZ ;  /* 0x000000030d127210 */ /* 0x001fc40007f9e0ff */
[----:B-1----:R-:W-:Y:S02]  /*30610*/  LEA.HI.X.SX32 R17, R27, R2, 0x1, P5 ;  /* 0x000000021b117211 */ /* 0x002fe400028f0eff */
[----:B------:R-:W5:Y:S04]  /*30620*/  LDL.LU R27, [R1+0x268] ;  /* 0x00026800011b7983 */ /* 0x000f680000300800 */
        /* <DEDUP_REMOVED lines=39> */
[----:B--2---:R-:W-:-:S05]  /*308a0*/  IADD3 R18, P5, R5, R3, RZ ;  /* 0x0000000305127210 */ /* 0x004fca0007fbe0ff */
[----:B------:R-:W-:Y:S04]  /*308b0*/  STL [R1+0x247c], R18 ;  /* 0x00247c1201007387 */ /* 0x000fe80000100800 */
[----:B------:R0:W-:Y:S02]  /*308c0*/  STL [R1+0x2448], R17 ;  /* 0x0024481101007387 */ /* 0x0001e40000100800 */
[----:B0-----:R-:W-:Y:S02]  /*308d0*/  LEA.HI.X.SX32 R17, R10, R2, 0x1, P0 ;  /* 0x000000020a117211 */ /* 0x001fe400000f0eff */
[-C--:B---3--:R-:W-:Y:S01]  /*308e0*/  IADD3 R18, P6, R4, R3.reuse, RZ ;  /* 0x0000000304127210 */ /* 0x088fe20007fde0ff */
[----:B------:R-:W2:Y:S04]  /*308f0*/  LDL.LU R10, [R1+0x2d8] ;  /* 0x0002d800010a7983 */ /* 0x000ea80000300800 */
[----:B------:R4:W-:Y:S04]  /*30900*/  STL [R1+0x2484], R18 ;  /* 0x0024841201007387 */ /* 0x0009e80000100800 */
[----:B------:R0:W-:Y:S01]  /*30910*/  STL [R1+0x2450], R17 ;  /* 0x0024501101007387 */ /* 0x0001e20000100800 */
[----:B----4-:R-:W-:-:S02]  /*30920*/  IADD3 R18, P0, R26, R3, RZ ;  /* 0x000000031a127210 */ /* 0x010fc40007f1e0ff */
        /* <DEDUP_REMOVED lines=39> */
[----:B0-----:R-:W-:Y:S02]  /*30ba0*/  IADD3 R18, P1, R12, R3, RZ ;  /* 0x000000030c127210 */ /* 0x001fe40007f3e0ff */
[-C--:B-1----:R-:W-:Y:S02]  /*30bb0*/  LEA.HI.X.SX32 R17, R28, R2.reuse, 0x1, P2 ;  /* 0x000000021c117211 */ /* 0x082fe400010f0eff */
[----:B------:R-:W5:Y:S04]  /*30bc0*/  LDL.LU R28, [R1+0x330] ;  /* 0x00033000011c7983 */ /* 0x000f680000300800 */
[----:B------:R-:W-:Y:S04]  /*30bd0*/  STL [R1+0x24cc], R18 ;  /* 0x0024cc1201007387 */ /* 0x000fe80000100800 */
[----:B------:R0:W-:Y:S02]  /*30be0*/  STL [R1+0x2498], R17 ;  /* 0x0024981101007387 */ /* 0x0001e40000100800 */
[----:B0-----:R-:W-:-:S02]  /*30bf0*/  LEA.HI.X.SX32 R17, R29, R2, 0x1, P3 ;  /* 0x000000021d117211 */ /* 0x001fc400018f0eff */
[----:B------:R-:W5:Y:S01]  /*30c00*/  LDL.LU R29, [R1+0x33c] ;  /* 0x00033c00011d7983 */ /* 0x000f620000300800 */
[----:B------:R-:W-:-:S05]  /*30c10*/  IADD3 R18, P2, R11, R3, RZ ;  /* 0x000000030b127210 */ /* 0x000fca0007f5e0ff */
[----:B------:R-:W-:Y:S04]  /*30c20*/  STL [R1+0x24d4], R18 ;  /* 0x0024d41201007387 */ /* 0x000fe80000100800 */
[----:B------:R0:W-:Y:S02]  /*30c30*/  STL [R1+0x24a0], R17 ;  /* 0x0024a01101007387 */ /* 0x0001e40000100800 */
[----:B0-----:R-:W-:Y:S02]  /*30c40*/  LEA.HI.X.SX32 R17, R16, R2, 0x1, P4 ;  /* 0x0000000210117211 */ /* 0x001fe400020f0eff */
[----:B------:R-:W5:Y:S01]  /*30c50*/  LDL.LU R16, [R1+0x340] ;  /* 0x0003400001107983 */ /* 0x000f620000300800 */
[----:B--2---:R-:W-:-:S05]  /*30c60*/  IADD3 R18, P3, R10, R3, RZ ;  /* 0x000000030a127210 */ /* 0x004fca0007f7e0ff */
[----:B------:R-:W-:Y:S04]  /*30c70*/  STL [R1+0x24dc], R18 ;  /* 0x0024dc1201007387 */ /* 0x000fe80000100800 */
[----:B------:R0:W-:Y:S02]  /*30c80*/  STL [R1+0x24a8], R17 ;  /* 0x0024a81101007387 */ /* 0x0001e40000100800 */
[----:B0-----:R-:W-:Y:S02]  /*30c90*/  LEA.HI.X.SX32 R17, R15, R2, 0x1, P5 ;  /* 0x000000020f117211 */ /* 0x001fe400028f0eff */
[----:B------:R-:W2:Y:S01]  /*30ca0*/  LDL.LU R15, [R1+0x348] ;  /* 0x00034800010f7983 */ /* 0x000ea20000300800 */
[----:B---3--:R-:W-:-:S05]  /*30cb0*/  IADD3 R18, P4, R9, R3, RZ ;  /* 0x0000000309127210 */ /* 0x008fca0007f9e0ff */
[----:B------:R-:W-:Y:S04]  /*30cc0*/  STL [R1+0x24e4], R18 ;  /* 0x0024e41201007387 */ /* 0x000fe80000100800 */
[----:B------:R0:W-:Y:S02]  /*30cd0*/  STL [R1+0x24b0], R17 ;  /* 0x0024b01101007387 */ /* 0x0001e40000100800 */
[----:B0-----:R-:W-:Y:S02]  /*30ce0*/  LEA.HI.X.SX32 R17, R14, R2, 0x1, P6 ;  /* 0x000000020e117211 */ /* 0x001fe400030f0eff */
[-C--:B----4-:R-:W-:Y:S01]  /*30cf0*/  IADD3 R18, P5, R8, R3.reuse, RZ ;  /* 0x0000000308127210 */ /* 0x090fe20007fbe0ff */
        /* <DEDUP_REMOVED lines=59> */
[----:B------:R-:W3:Y:S01]  /*310b0*/  LDL.LU R27, [R1+0x3c8] ;  /* 0x0003c800011b7983 */ /* 0x000ee20000300800 */
[----:B----4-:R-:W-:-:S05]  /*310c0*/  IADD3 R18, P3, R13, R3, RZ ;  /* 0x000000030d127210 */ /* 0x010fca0007f7e0ff */
[----:B------:R-:W-:Y:S04]  /*310d0*/  STL [R1+0x254c], R18 ;  /* 0x00254c1201007387 */ /* 0x000fe80000100800 */
[----:B------:R0:W-:Y:S02]  /*310e0*/  STL [R1+0x2518], R17 ;  /* 0x0025181101007387 */ /* 0x0001e40000100800 */
[----:B0-----:R-:W-:Y:S02]  /*310f0*/  LEA.HI.X.SX32 R17, R28, R2, 0x1, P5 ;  /* 0x000000021c117211 */ /* 0x001fe400028f0eff */
[-C--:B-----5:R-:W-:Y:S01]  /*31100*/  IADD3 R18, P4, R12, R3.reuse, RZ ;  /* 0x000000030c127210 */ /* 0x0a0fe20007f9e0ff */
        /* <DEDUP_REMOVED lines=59> */
[----:B------:R-:W4:Y:S01]  /*314c0*/  LDL.LU R6, [R1+0x440] ;  /* 0x0004400001067983 */ /* 0x000f220000300800 */
[----:B-----5:R-:W-:-:S05]  /*314d0*/  IADD3 R18, P2, R29, R3, RZ ;  /* 0x000000031d127210 */ /* 0x020fca0007f5e0ff */
[----:B------:R-:W-:Y:S04]  /*314e0*/  STL [R1+0x25b4], R18 ;  /* 0x0025b41201007387 */ /* 0x000fe80000100800 */
[----:B------:R0:W-:Y:S02]  /*314f0*/  STL [R1+0x2580], R17 ;  /* 0x0025801101007387 */ /* 0x0001e40000100800 */
[----:B0-----:R-:W-:Y:S02]  /*31500*/  LEA.HI.X.SX32 R17, R5, R2, 0x1, P4 ;  /* 0x0000000205117211 */ /* 0x001fe400020f0eff */
[-C--:B------:R-:W-:Y:S01]  /*31510*/  IADD3 R18, P3, R16, R3.reuse, RZ ;  /* 0x0000000310127210 */ /* 0x080fe20007f7e0ff */
        /* <DEDUP_REMOVED lines=59> */
[----:B------:R-:W5:Y:S01]  /*318d0*/  LDL.LU R10, [R1+0x4bc] ;  /* 0x0004bc00010a7983 */ /* 0x000f620000300800 */
[----:B------:R-:W-:-:S05]  /*318e0*/  IADD3 R18, P1, R4, R3, RZ ;  /* 0x0000000304127210 */ /* 0x000fca0007f3e0ff */
        /* <DEDUP_REMOVED lines=197> */
[-C--:B0-----:R-:W-:Y:S02]  /*32540*/  LEA.HI.X.SX32 R17, R4, R2.reuse, 0x1, P0 ;  /* 0x0000000204117211 */ /* 0x081fe400000f0eff */
[----:B------:R-:W-:Y:S01]  /*32550*/  IADD3 R18, P6, R15, R3, RZ ;  /* 0x000000030f127210 */ /* 0x000fe20007fde0ff */
        /* <DEDUP_REMOVED lines=192> */
[----:B------:R0:W-:Y:S01]  /*33160*/  STL [R1+0x2858], R17 ;  /* 0x0028581101007387 */ /* 0x0001e20000100800 */
[----:B------:R-:W-:-:S03]  /*33170*/  LEA.HI.X.SX32 R16, R16, R2, 0x1, P4 ;  /* 0x0000000210107211 */ /* 0x000fc600020f0eff */
[----:B0-----:R-:W5:Y:S01]  /*33180*/  LDL.LU R17, [R1+0x774] ;  /* 0x0007740001117983 */ /* 0x001f620000300800 */
[----:B------:R-:W-:Y:S02]  /*33190*/  IADD3 R18, P3, R10, R3, RZ ;  /* 0x000000030a127210 */ /* 0x000fe40007f7e0ff */
[----:B------:R-:W-:-:S03]  /*331a0*/  LEA.HI.X.SX32 R15, R15, R2, 0x1, P5 ;  /* 0x000000020f0f7211 */ /* 0x000fc600028f0eff */
[----:B------:R-:W-:Y:S04]  /*331b0*/  STL [R1+0x2894], R18 ;  /* 0x0028941201007387 */ /* 0x000fe80000100800 */
[----:B------:R0:W-:Y:S01]  /*331c0*/  STL [R1+0x2860], R16 ;  /* 0x0028601001007387 */ /* 0x0001e20000100800 */
[----:B------:R-:W-:-:S03]  /*331d0*/  LEA.HI.X.SX32 R14, R14, R2, 0x1, P6 ;  /* 0x000000020e0e7211 */ /* 0x000fc600030f0eff */
[----:B0-----:R-:W5:Y:S01]  /*331e0*/  LDL.LU R16, [R1+0x77c] ;  /* 0x00077c0001107983 */ /* 0x001f620000300800 */
[-C--:B------:R-:W-:Y:S02]  /*331f0*/  LEA.HI.X.SX32 R13, R13, R2.reuse, 0x1, P0 ;  /* 0x000000020d0d7211 */ /* 0x080fe400000f0eff */
[-C--:B------:R-:W-:Y:S02]  /*33200*/  LEA.HI.X.SX32 R12, R12, R2.reuse, 0x1, P1 ;  /* 0x000000020c0c7211 */ /* 0x080fe400008f0eff */
[-C--:B------:R-:W-:Y:S02]  /*33210*/  LEA.HI.X.SX32 R11, R11, R2.reuse, 0x1, P2 ;  /* 0x000000020b0b7211 */ /* 0x080fe400010f0eff */
[----:B------:R-:W-:Y:S02]  /*33220*/  LEA.HI.X.SX32 R10, R10, R2, 0x1, P3 ;  /* 0x000000020a0a7211 */ /* 0x000fe400018f0eff */
[----:B--2---:R-:W-:-:S05]  /*33230*/  IADD3 R18, P4, R9, R3, RZ ;  /* 0x0000000309127210 */ /* 0x004fca0007f9e0ff */
[----:B------:R-:W-:Y:S04]  /*33240*/  STL [R1+0x289c], R18 ;  /* 0x00289c1201007387 */ /* 0x000fe80000100800 */
[----:B------:R0:W-:Y:S04]  /*33250*/  STL [R1+0x2868], R15 ;  /* 0x0028680f01007387 */ /* 0x0001e80000100800 */
[----:B0-----:R-:W2:Y:S01]  /*33260*/  LDL.LU R15, [R1+0x780] ;  /* 0x00078000010f7983 */ /* 0x001ea20000300800 */
[----:B---3--:R-:W-:-:S05]  /*33270*/  IADD3 R18, P5, R8, R3, RZ ;  /* 0x0000000308127210 */ /* 0x008fca0007fbe0ff */
[----:B------:R-:W-:Y:S04]  /*33280*/  STL [R1+0x28a4], R18 ;  /* 0x0028a41201007387 */ /* 0x000fe80000100800 */
[----:B------:R0:W-:Y:S04]  /*33290*/  STL [R1+0x2870], R14 ;  /* 0x0028700e01007387 */ /* 0x0001e80000100800 */
[----:B0-----:R-:W3:Y:S01]  /*332a0*/  LDL.LU R14, [R1+0x784] ;  /* 0x00078400010e7983 */ /* 0x001ee20000300800 */
[----:B----4-:R-:W-:-:S05]  /*332b0*/  IADD3 R18, P6, R7, R3, RZ ;  /* 0x0000000307127210 */ /* 0x010fca0007fde0ff */
[----:B------:R-:W-:Y:S04]  /*332c0*/  STL [R1+0x28ac], R18 ;  /* 0x0028ac1201007387 */ /* 0x000fe80000100800 */
[----:B------:R0:W-:Y:S04]  /*332d0*/  STL [R1+0x2878], R13 ;  /* 0x0028780d01007387 */ /* 0x0001e80000100800 */
[----:B0-----:R-:W4:Y:S01]  /*332e0*/  LDL.LU R13, [R1+0x78c] ;  /* 0x00078c00010d7983 */ /* 0x001f220000300800 */
[----:B-----5:R-:W-:-:S05]  /*332f0*/  IADD3 R18, P0, R6, R3, RZ ;  /* 0x0000000306127210 */ /* 0x020fca0007f1e0ff */
[----:B------:R-:W-:Y:S04]  /*33300*/  STL [R1+0x28b4], R18 ;  /* 0x0028b41201007387 */ /* 0x000fe80000100800 */
[----:B------:R0:W-:Y:S04]  /*33310*/  STL [R1+0x2880], R12 ;  /* 0x0028800c01007387 */ /* 0x0001e80000100800 */
[----:B0-----:R-:W5:Y:S01]  /*33320*/  LDL.LU R12, [R1+0x794] ;  /* 0x00079400010c7983 */ /* 0x001f620000300800 */
[----:B------:R-:W-:-:S05]  /*33330*/  IADD3 R18, P1, R5, R3, RZ ;  /* 0x0000000305127210 */ /* 0x000fca0007f3e0ff */
[----:B------:R-:W-:Y:S04]  /*33340*/  STL [R1+0x28bc], R18 ;  /* 0x0028bc1201007387 */ /* 0x000fe80000100800 */
[----:B------:R0:W-:Y:S01]  /*33350*/  STL [R1+0x2888], R11 ;  /* 0x0028880b01007387 */ /* 0x0001e20000100800 */
[----:B------:R-:W-:-:S03]  /*33360*/  LEA.HI.X.SX32 R9, R9, R2, 0x1, P4 ;  /* 0x0000000209097211 */ /* 0x000fc600020f0eff */
[----:B0-----:R-:W5:Y:S01]  /*33370*/  LDL.LU R11, [R1+0x798] ;  /* 0x00079800010b7983 */ /* 0x001f620000300800 */
[----:B------:R-:W-:-:S05]  /*33380*/  IADD3 R18, P2, R4, R3, RZ ;  /* 0x0000000304127210 */ /* 0x000fca0007f5e0ff */
        /* <DEDUP_REMOVED lines=9> */
[----:B------:R0:W-:Y:S04]  /*33420*/  STL [R1+0x28d4], R18 ;  /* 0x0028d41201007387 */ /* 0x0001e80000100800 */
[----:B------:R-:W5:Y:S04]  /*33430*/  LDL.LU R8, [R1+0x79c] ;  /* 0x00079c0001087983 */ /* 0x000f680000300800 */
[----:B------:R1:W-:Y:S01]  /*33440*/  STL [R1+0x28a0], R19 ;  /* 0x0028a01301007387 */ /* 0x0003e20000100800 */
[----:B0-----:R-:W-:Y:S02]  /*33450*/  IADD3 R18, P5, R28, R3, RZ ;  /* 0x000000031c127210 */ /* 0x001fe40007fbe0ff */
[----:B-1----:R-:W-:-:S03]  /*33460*/  LEA.HI.X.SX32 R19, R7, R2, 0x1, P6 ;  /* 0x0000000207137211 */ /* 0x002fc600030f0eff */
[----:B------:R-:W-:Y:S04]  /*33470*/  STL [R1+0x28dc], R18 ;  /* 0x0028dc1201007387 */ /* 0x000fe80000100800 */
[----:B------:R-:W5:Y:S04]  /*33480*/  LDL.LU R7, [R1+0x790] ;  /* 0x0007900001077983 */ /* 0x000f680000300800 */
[----:B------:R0:W-:Y:S02]  /*33490*/  STL [R1+0x28a8], R19 ;  /* 0x0028a81301007387 */ /* 0x0001e40000100800 */
[----:B0-----:R-:W-:-:S02]  /*334a0*/  LEA.HI.X.SX32 R19, R6, R2, 0x1, P0 ;  /* 0x0000000206137211 */ /* 0x001fc400000f0eff */
        /* <DEDUP_REMOVED lines=11> */
[----:B------:R-:W-:Y:S04]  /*33560*/  STL [R1+0x28f4], R18 ;  /* 0x0028f41201007387 */ /* 0x000fe80000100800 */
[----:B------:R-:W5:Y:S04]  /*33570*/  LDL.LU R4, [R1+0x76c] ;  /* 0x00076c0001047983 */ /* 0x000f680000300800 */
[----:B------:R0:W-:Y:S02]  /*33580*/  STL [R1+0x28c0], R19 ;  /* 0x0028c01301007387 */ /* 0x0001e40000100800 */
[----:B0-----:R-:W-:-:S02]  /*33590*/  LEA.HI.X.SX32 R19, R26, R2, 0x1, P3 ;  /* 0x000000021a137211 */ /* 0x001fc400018f0eff */
[----:B------:R-:W-:Y:S02]  /*335a0*/  LEA.HI.X.SX32 R17, R17, R2, 0x1, P0 ;  /* 0x0000000211117211 */ /* 0x000fe400000f0eff */
[----:B--2---:R-:W-:-:S05]  /*335b0*/  IADD3 R18, P2, R15, R3, RZ ;  /* 0x000000030f127210 */ /* 0x004fca0007f5e0ff */
[----:B------:R-:W-:Y:S04]  /*335c0*/  STL [R1+0x28fc], R18 ;  /* 0x0028fc1201007387 */ /* 0x000fe80000100800 */
[----:B------:R-:W2:Y:S04]  /*335d0*/  LDL.LU R26, [R1+0x758] ;  /* 0x00075800011a7983 */ /* 0x000ea80000300800 */
[----:B------:R0:W-:Y:S02]  /*335e0*/  STL [R1+0x28c8], R19 ;  /* 0x0028c81301007387 */ /* 0x0001e40000100800 */
[----:B0-----:R-:W-:-:S02]  /*335f0*/  LEA.HI.X.SX32 R19, R27, R2, 0x1, P4 ;  /* 0x000000021b137211 */ /* 0x001fc400020f0eff */
[----:B---3--:R-:W-:-:S05]  /*33600*/  IADD3 R18, P3, R14, R3, RZ ;  /* 0x000000030e127210 */ /* 0x008fca0007f7e0ff */
[----:B------:R-:W-:Y:S04]  /*33610*/  STL [R1+0x2904], R18 ;  /* 0x0029041201007387 */ /* 0x000fe80000100800 */
[----:B------:R-:W3:Y:S04]  /*33620*/  LDL.LU R27, [R1+0x74c] ;  /* 0x00074c00011b7983 */ /* 0x000ee80000300800 */
[----:B------:R0:W-:Y:S02]  /*33630*/  STL [R1+0x28d0], R19 ;  /* 0x0028d01301007387 */ /* 0x0001e40000100800 */
[----:B0-----:R-:W-:-:S02]  /*33640*/  LEA.HI.X.SX32 R19, R28, R2, 0x1, P5 ;  /* 0x000000021c137211 */ /* 0x001fc400028f0eff */
[----:B----4-:R-:W-:-:S05]  /*33650*/  IADD3 R18, P4, R13, R3, RZ ;  /* 0x000000030d127210 */ /* 0x010fca0007f9e0ff */
[----:B------:R-:W-:Y:S04]  /*33660*/  STL [R1+0x290c], R18 ;  /* 0x00290c1201007387 */ /* 0x000fe80000100800 */
[----:B------:R-:W4:Y:S04]  /*33670*/  LDL.LU R28, [R1+0x744] ;  /* 0x00074400011c7983 */ /* 0x000f280000300800 */
[----:B------:R0:W-:Y:S02]  /*33680*/  STL [R1+0x28d8], R19 ;  /* 0x0028d81301007387 */ /* 0x0001e40000100800 */
[----:B0-----:R-:W-:-:S02]  /*33690*/  LEA.HI.X.SX32 R19, R29, R2, 0x1, P6 ;  /* 0x000000021d137211 */ /* 0x001fc400030f0eff */
[----:B-----5:R-:W-:-:S05]  /*336a0*/  IADD3 R18, P5, R12, R3, RZ ;  /* 0x000000030c127210 */ /* 0x020fca0007fbe0ff */
[----:B------:R0:W-:Y:S04]  /*336b0*/  STL [R1+0x2914], R18 ;  /* 0x0029141201007387 */ /* 0x0001e80000100800 */
[----:B------:R-:W5:Y:S04]  /*336c0*/  LDL.LU R29, [R1+0x740] ;  /* 0x00074000011d7983 */ /* 0x000f680000300800 */
[----:B------:R-:W-:Y:S01]  /*336d0*/  STL [R1+0x28e0], R19 ;  /* 0x0028e01301007387 */ /* 0x000fe20000100800 */
[----:B0-----:R-:W-:-:S05]  /*336e0*/  IADD3 R18, P6, R11, R3, RZ ;  /* 0x000000030b127210 */ /* 0x001fca0007fde0ff */
[----:B------:R0:W-:Y:S04]  /*336f0*/  STL [R1+0x291c], R18 ;  /* 0x00291c1201007387 */ /* 0x0001e80000100800 */
[----:B------:R1:W-:Y:S01]  /*33700*/  STL [R1+0x28e8], R17 ;  /* 0x0028e81101007387 */ /* 0x0003e20000100800 */
[-C--:B0-----:R-:W-:Y:S02]  /*33710*/  LEA.HI.X.SX32 R18, R16, R2.reuse, 0x1, P1 ;  /* 0x0000000210127211 */ /* 0x081fe400008f0eff */
[----:B------:R-:W-:Y:S02]  /*33720*/  LEA.HI.X.SX32 R16, R15, R2, 0x1, P2 ;  /* 0x000000020f107211 */ /* 0x000fe400010f0eff */
[----:B------:R-:W-:-:S05]  /*33730*/  IADD3 R19, P0, R10, R3, RZ ;  /* 0x000000030a137210 */ /* 0x000fca0007f1e0ff */
[----:B------:R-:W-:Y:S04]  /*33740*/  STL [R1+0x2924], R19 ;  /* 0x0029241301007387 */ /* 0x000fe80000100800 */
[----:B------:R-:W-:Y:S04]  /*33750*/  STL [R1+0x28f0], R18 ;  /* 0x0028f01201007387 */ /* 0x000fe80000100800 */
[----:B------:R-:W5:Y:S01]  /*33760*/  LDL.LU R15, [R1+0x728] ;  /* 0x00072800010f7983 */ /* 0x000f620000300800 */
[----:B-1----:R-:W-:-:S05]  /*33770*/  IADD3 R17, P1, R9, R3, RZ ;  /* 0x0000000309117210 */ /* 0x002fca0007f3e0ff */
        /* <DEDUP_REMOVED lines=57> */
[----:B0-----:R-:W-:-:S03]  /*33b10*/  LEA.HI.X.SX32 R17, R26, R2, 0x1, P0 ;  /* 0x000000021a117211 */ /* 0x001fc600000f0eff */
[----:B-1----:R-:W5:Y:S01]  /*33b20*/  LDL.LU R16, [R1+0x6d4] ;  /* 0x0006d40001107983 */ /* 0x002f620000300800 */
[----:B------:R-:W-:-:S05]  /*33b30*/  IADD3 R18, P6, R14, R3, RZ ;  /* 0x000000030e127210 */ /* 0x000fca0007fde0ff */
        /* <DEDUP_REMOVED lines=9> */
[----:B------:R-:W-:-:S05]  /*33bd0*/  IADD3 R18, P1, R12, R3, RZ ;  /* 0x000000030c127210 */ /* 0x000fca0007f3e0ff */
[----:B------:R-:W-:Y:S04]  /*33be0*/  STL [R1+0x299c], R18 ;  /* 0x00299c1201007387 */ /* 0x000fe80000100800 */
[----:B------:R0:W-:Y:S04]  /*33bf0*/  STL [R1+0x2968], R17 ;  /* 0x0029681101007387 */ /* 0x0001e80000100800 */
[----:B------:R-:W5:Y:S01]  /*33c00*/  LDL.LU R28, [R1+0x6bc] ;  /* 0x0006bc00011c7983 */ /* 0x000f620000300800 */
[----:B0-----:R-:W-:Y:S02]  /*33c10*/  LEA.HI.X.SX32 R17, R29, R2, 0x1, P3 ;  /* 0x000000021d117211 */ /* 0x001fe400018f0eff */
[----:B------:R-:W-:-:S05]  /*33c20*/  IADD3 R18, P2, R11, R3, RZ ;  /* 0x000000030b127210 */ /* 0x000fca0007f5e0ff */
[----:B------:R0:W-:Y:S04]  /*33c30*/  STL [R1+0x29a4], R18 ;  /* 0x0029a41201007387 */ /* 0x0001e80000100800 */
[----:B------:R1:W-:Y:S01]  /*33c40*/  STL [R1+0x2970], R17 ;  /* 0x0029701101007387 */ /* 0x0003e20000100800 */
[----:B0-----:R-:W-:Y:S02]  /*33c50*/  IADD3 R18, P3, R10, R3, RZ ;  /* 0x000000030a127210 */ /* 0x001fe40007f7e0ff */
[-C--:B-1----:R-:W-:Y:S02]  /*33c60*/  LEA.HI.X.SX32 R17, R0, R2.reuse, 0x1, P4 ;  /* 0x0000000200117211 */ /* 0x082fe400020f0eff */
[----:B------:R-:W5:Y:S04]  /*33c70*/  LDL.LU R0, [R1+0x35f8] ;  /* 0x0035f80001007983 */ /* 0x000f680000300800 */
[----:B------:R-:W-:Y:S04]  /*33c80*/  STL [R1+0x29ac], R18 ;  /* 0x0029ac1201007387 */ /* 0x000fe80000100800 */
[----:B------:R-:W5:Y:S04]  /*33c90*/  LDL.LU R29, [R1+0x6b4] ;  /* 0x0006b400011d7983 */ /* 0x000f680000300800 */
        /* <DEDUP_REMOVED lines=905> */
[----:B------:R0:W-:Y:S01]  /*37530*/  STL [R1+0x2f20], R17 ;  /* 0x002f201101007387 */ /* 0x0001e20000100800 */
[-C--:B------:R-:W-:Y:S02]  /*37540*/  LEA.HI.X.SX32 R16, R16, R2.reuse, 0x1, P5 ;  /* 0x0000000210107211 */ /* 0x080fe400028f0eff */
[----:B0-----:R-:W-:Y:S02]  /*37550*/  LEA.HI.X.SX32 R17, R4, R2, 0x1, P4 ;  /* 0x0000000204117211 */ /* 0x001fe400020f0eff */
[----:B------:R-:W5:Y:S01]  /*37560*/  LDL.LU R4, [R1+0x200] ;  /* 0x0002000001047983 */ /* 0x000f620000300800 */
[----:B--2---:R-:W-:-:S05]  /*37570*/  IADD3 R18, P3, R15, R3, RZ ;  /* 0x000000030f127210 */ /* 0x004fca0007f7e0ff */
[----:B------:R-:W-:Y:S04]  /*37580*/  STL [R1+0x2f5c], R18 ;  /* 0x002f5c1201007387 */ /* 0x000fe80000100800 */
[----:B------:R0:W-:Y:S04]  /*37590*/  STL [R1+0x2f28], R17 ;  /* 0x002f281101007387 */ /* 0x0001e80000100800 */
[----:B0-----:R-:W2:Y:S01]  /*375a0*/  LDL.LU R17, [R1+0x1fc] ;  /* 0x0001fc0001117983 */ /* 0x001ea20000300800 */
        /* <DEDUP_REMOVED lines=17> */
[----:B------:R0:W-:Y:S01]  /*376c0*/  STL [R1+0x2f48], R16 ;  /* 0x002f481001007387 */ /* 0x0001e20000100800 */
[----:B------:R-:W-:-:S02]  /*376d0*/  LEA.HI.X.SX32 R15, R15, R2, 0x1, P3 ;  /* 0x000000020f0f7211 */ /* 0x000fc400018f0eff */
[----:B0-----:R-:W-:Y:S02]  /*376e0*/  LEA.HI.X.SX32 R16, R29, R2, 0x1, P2 ;  /* 0x000000021d107211 */ /* 0x001fe400010f0eff */
[----:B------:R-:W5:Y:S01]  /*376f0*/  LDL.LU R29, [R1+0x1e8] ;  /* 0x0001e800011d7983 */ /* 0x000f620000300800 */
[----:B------:R-:W-:-:S05]  /*37700*/  IADD3 R18, P1, R10, R3, RZ ;  /* 0x000000030a127210 */ /* 0x000fca0007f3e0ff */
[----:B------:R-:W-:Y:S04]  /*37710*/  STL [R1+0x2f84], R18 ;  /* 0x002f841201007387 */ /* 0x000fe80000100800 */
[----:B------:R0:W-:Y:S01]  /*37720*/  STL [R1+0x2f50], R16 ;  /* 0x002f501001007387 */ /* 0x0001e20000100800 */
[----:B------:R-:W-:-:S03]  /*37730*/  LEA.HI.X.SX32 R14, R14, R2, 0x1, P4 ;  /* 0x000000020e0e7211 */ /* 0x000fc600020f0eff */
[----:B0-----:R-:W5:Y:S01]  /*37740*/  LDL.LU R16, [R1+0x1e4] ;  /* 0x0001e40001107983 */ /* 0x001f620000300800 */
[----:B------:R-:W-:-:S05]  /*37750*/  IADD3 R18, P2, R9, R3, RZ ;  /* 0x0000000309127210 */ /* 0x000fca0007f5e0ff */
[----:B------:R0:W-:Y:S04]  /*37760*/  STL [R1+0x2f8c], R18 ;  /* 0x002f8c1201007387 */ /* 0x0001e80000100800 */
[----:B------:R1:W-:Y:S01]  /*37770*/  STL [R1+0x2f58], R15 ;  /* 0x002f580f01007387 */ /* 0x0003e20000100800 */
[----:B------:R-:W-:Y:S02]  /*37780*/  LEA.HI.X.SX32 R13, R13, R2, 0x1, P5 ;  /* 0x000000020d0d7211 */ /* 0x000fe400028f0eff */
[-C--:B0-----:R-:W-:Y:S01]  /*37790*/  IADD3 R18, P3, R8, R3.reuse, RZ ;  /* 0x0000000308127210 */ /* 0x081fe20007f7e0ff */
[----:B-1----:R-:W5:Y:S04]  /*377a0*/  LDL.LU R15, [R1+0x1e0] ;  /* 0x0001e000010f7983 */ /* 0x002f680000300800 */
[----:B------:R-:W-:Y:S04]  /*377b0*/  STL [R1+0x2f94], R18 ;  /* 0x002f941201007387 */ /* 0x000fe80000100800 */
[----:B------:R0:W-:Y:S04]  /*377c0*/  STL [R1+0x2f60], R14 ;  /* 0x002f600e01007387 */ /* 0x0001e80000100800 */
[----:B0-----:R-:W5:Y:S01]  /*377d0*/  LDL.LU R14, [R1+0x1dc] ;  /* 0x0001dc00010e7983 */ /* 0x001f620000300800 */
[----:B------:R-:W-:-:S05]  /*377e0*/  IADD3 R18, P4, R7, R3, RZ ;  /* 0x0000000307127210 */ /* 0x000fca0007f9e0ff */
[----:B------:R-:W-:Y:S04]  /*377f0*/  STL [R1+0x2f9c], R18 ;  /* 0x002f9c1201007387 */ /* 0x000fe80000100800 */
[----:B------:R0:W-:Y:S04]  /*37800*/  STL [R1+0x2f68], R13 ;  /* 0x002f680d01007387 */ /* 0x0001e80000100800 */
[----:B0-----:R-:W5:Y:S01]  /*37810*/  LDL.LU R13, [R1+0x1d4] ;  /* 0x0001d400010d7983 */ /* 0x001f620000300800 */
[-C--:B------:R-:W-:Y:S02]  /*37820*/  LEA.HI.X.SX32 R12, R12, R2.reuse, 0x1, P6 ;  /* 0x000000020c0c7211 */ /* 0x080fe400030f0eff */
[----:B------:R-:W-:-:S02]  /*37830*/  LEA.HI.X.SX32 R11, R11, R2, 0x1, P0 ;  /* 0x000000020b0b7211 */ /* 0x000fc400000f0eff */
[----:B------:R-:W-:Y:S02]  /*37840*/  LEA.HI.X.SX32 R10, R10, R2, 0x1, P1 ;  /* 0x000000020a0a7211 */ /* 0x000fe400008f0eff */
[----:B------:R-:W-:-:S05]  /*37850*/  IADD3 R18, P5, R6, R3, RZ ;  /* 0x0000000306127210 */ /* 0x000fca0007fbe0ff */
[----:B------:R0:W-:Y:S04]  /*37860*/  STL [R1+0x2fa4], R18 ;  /* 0x002fa41201007387 */ /* 0x0001e80000100800 */
[----:B------:R1:W-:Y:S01]  /*37870*/  STL [R1+0x2f70], R12 ;  /* 0x002f700c01007387 */ /* 0x0003e20000100800 */
[----:B0-----:R-:W-:-:S03]  /*37880*/  IADD3 R18, P6, R5, R3, RZ ;  /* 0x0000000305127210 */ /* 0x001fc60007fde0ff */
[----:B-1----:R-:W5:Y:S04]  /*37890*/  LDL.LU R12, [R1+0x1cc] ;  /* 0x0001cc00010c7983 */ /* 0x002f680000300800 */
[----:B------:R-:W-:Y:S04]  /*378a0*/  STL [R1+0x2fac], R18 ;  /* 0x002fac1201007387 */ /* 0x000fe80000100800 */
[----:B------:R0:W-:Y:S01]  /*378b0*/  STL [R1+0x2f78], R11 ;  /* 0x002f780b01007387 */ /* 0x0001e20000100800 */
[----:B------:R-:W-:-:S03]  /*378c0*/  LEA.HI.X.SX32 R9, R9, R2, 0x1, P2 ;  /* 0x0000000209097211 */ /* 0x000fc600010f0eff */
[----:B0-----:R-:W5:Y:S01]  /*378d0*/  LDL.LU R11, [R1+0x1c8] ;  /* 0x0001c800010b7983 */ /* 0x001f620000300800 */
[----:B------:R-:W-:-:S05]  /*378e0*/  IADD3 R18, P0, R4, R3, RZ ;  /* 0x0000000304127210 */ /* 0x000fca0007f1e0ff */
[----:B------:R-:W-:Y:S04]  /*378f0*/  STL [R1+0x2fb4], R18 ;  /* 0x002fb41201007387 */ /* 0x000fe80000100800 */
[----:B------:R0:W-:Y:S01]  /*37900*/  STL [R1+0x2f80], R10 ;  /* 0x002f800a01007387 */ /* 0x0001e20000100800 */
[----:B------:R-:W-:-:S03]  /*37910*/  LEA.HI.X.SX32 R8, R8, R2, 0x1, P3 ;  /* 0x0000000208087211 */ /* 0x000fc600018f0eff */
[----:B0-----:R-:W5:Y:S01]  /*37920*/  LDL.LU R10, [R1+0x1c4] ;  /* 0x0001c400010a7983 */ /* 0x001f620000300800 */
        /* <DEDUP_REMOVED lines=16> */
[----:B------:R0:W-:Y:S04]  /*37a30*/  STL [R1+0x2fd4], R18 ;  /* 0x002fd41201007387 */ /* 0x0001e80000100800 */
[----:B------:R1:W-:Y:S01]  /*37a40*/  STL [R1+0x2fa0], R6 ;  /* 0x002fa00601007387 */ /* 0x0003e20000100800 */
[----:B0-----:R-:W-:-:S03]  /*37a50*/  IADD3 R18, P5, R29, R3, RZ ;  /* 0x000000031d127210 */ /* 0x001fc60007fbe0ff */
[----:B-1----:R-:W5:Y:S04]  /*37a60*/  LDL.LU R6, [R1+0x1ac] ;  /* 0x0001ac0001067983 */ /* 0x002f680000300800 */
        /* <DEDUP_REMOVED lines=10> */
[----:B------:R-:W-:-:S05]  /*37b10*/  IADD3 R18, P0, R15, R3, RZ ;  /* 0x000000030f127210 */ /* 0x000fca0007f1e0ff */
[----:B------:R0:W-:Y:S04]  /*37b20*/  STL [R1+0x2fec], R18 ;  /* 0x002fec1201007387 */ /* 0x0001e80000100800 */
[----:B------:R-:W-:Y:S04]  /*37b30*/  STL [R1+0x2fb8], R19 ;  /* 0x002fb81301007387 */ /* 0x000fe80000100800 */
[----:B------:R-:W5:Y:S01]  /*37b40*/  LDL.LU R26, [R1+0x19c] ;  /* 0x00019c00011a7983 */ /* 0x000f620000300800 */
[----:B0-----:R-:W-:-:S05]  /*37b50*/  IADD3 R18, P1, R14, R3, RZ ;  /* 0x000000030e127210 */ /* 0x001fca0007f3e0ff */
        /* <DEDUP_REMOVED lines=8> */
[----:B------:R-:W5:Y:S01]  /*37be0*/  LDL.LU R28, [R1+0x194] ;  /* 0x00019400011c7983 */ /* 0x000f620000300800 */
[-C--:B------:R-:W-:Y:S02]  /*37bf0*/  LEA.HI.X.SX32 R16, R16, R2.reuse, 0x1, P6 ;  /* 0x0000000210107211 */ /* 0x080fe400030f0eff */
[----:B------:R-:W-:-:S02]  /*37c00*/  LEA.HI.X.SX32 R15, R15, R2, 0x1, P0 ;  /* 0x000000020f0f7211 */ /* 0x000fc400000f0eff */
[----:B------:R-:W-:-:S05]  /*37c10*/  IADD3 R18, P3, R12, R3, RZ ;  /* 0x000000030c127210 */ /* 0x000fca0007f7e0ff */
[----:B------:R0:W-:Y:S04]  /*37c20*/  STL [R1+0x3004], R18 ;  /* 0x0030041201007387 */ /* 0x0001e80000100800 */
[----:B------:R1:W-:Y:S01]  /*37c30*/  STL [R1+0x2fd0], R17 ;  /* 0x002fd01101007387 */ /* 0x0003e20000100800 */
[-C--:B0-----:R-:W-:Y:S02]  /*37c40*/  IADD3 R18, P4, R11, R3.reuse, RZ ;  /* 0x000000030b127210 */ /* 0x081fe40007f9e0ff */
[----:B-1----:R-:W-:Y:S02]  /*37c50*/  LEA.HI.X.SX32 R17, R29, R2, 0x1, P5 ;  /* 0x000000021d117211 */ /* 0x002fe400028f0eff */
[----:B------:R-:W5:Y:S04]  /*37c60*/  LDL.LU R29, [R1+0x190] ;  /* 0x00019000011d7983 */ /* 0x000f680000300800 */
[----:B------:R-:W-:Y:S04]  /*37c70*/  STL [R1+0x300c], R18 ;  /* 0x00300c1201007387 */ /* 0x000fe80000100800 */
[----:B------:R0:W-:Y:S04]  /*37c80*/  STL [R1+0x2fd8], R17 ;  /* 0x002fd81101007387 */ /* 0x0001e80000100800 */
[----:B0-----:R-:W5:Y:S01]  /*37c90*/  LDL.LU R17, [R1+0x18c] ;  /* 0x00018c0001117983 */ /* 0x001f620000300800 */
[----:B------:R-:W-:-:S05]  /*37ca0*/  IADD3 R18, P5, R10, R3, RZ ;  /* 0x000000030a127210 */ /* 0x000fca0007fbe0ff */
[----:B------:R-:W-:Y:S04]  /*37cb0*/  STL [R1+0x3014], R18 ;  /* 0x0030141201007387 */ /* 0x000fe80000100800 */
[----:B------:R0:W-:Y:S04]  /*37cc0*/  STL [R1+0x2fe0], R16 ;  /* 0x002fe01001007387 */ /* 0x0001e80000100800 */
[----:B0-----:R-:W5:Y:S01]  /*37cd0*/  LDL.LU R16, [R1+0x188] ;  /* 0x0001880001107983 */ /* 0x001f620000300800 */
[----:B------:R-:W-:Y:S02]  /*37ce0*/  LEA.HI.X.SX32 R10, R10, R2, 0x1, P5 ;  /* 0x000000020a0a7211 */ /* 0x000fe400028f0eff */
[----:B--2---:R-:W-:-:S05]  /*37cf0*/  IADD3 R18, P6, R9, R3, RZ ;  /* 0x0000000309127210 */ /* 0x004fca0007fde0ff */
[----:B------:R0:W-:Y:S04]  /*37d00*/  STL [R1+0x301c], R18 ;  /* 0x00301c1201007387 */ /* 0x0001e80000100800 */
[----:B------:R1:W-:Y:S01]  /*37d10*/  STL [R1+0x2fe8], R15 ;  /* 0x002fe80f01007387 */ /* 0x0003e20000100800 */
[----:B0-----:R-:W-:-:S03]  /*37d20*/  LEA.HI.X.SX32 R18, R14, R2, 0x1, P1 ;  /* 0x000000020e127211 */ /* 0x001fc600008f0eff */
[----:B-1----:R-:W2:Y:S01]  /*37d30*/  LDL.LU R15, [R1+0x17c] ;  /* 0x00017c00010f7983 */ /* 0x002ea20000300800 */
[----:B---3--:R-:W-:-:S05]  /*37d40*/  IADD3 R19, P0, R8, R3, RZ ;  /* 0x0000000308137210 */ /* 0x008fca0007f1e0ff */
[----:B------:R-:W-:Y:S04]  /*37d50*/  STL [R1+0x3024], R19 ;  /* 0x0030241301007387 */ /* 0x000fe80000100800 */
[----:B------:R0:W-:Y:S02]  /*37d60*/  STL [R1+0x2ff0], R18 ;  /* 0x002ff01201007387 */ /* 0x0001e40000100800 */
[----:B0-----:R-:W-:Y:S02]  /*37d70*/  LEA.HI.X.SX32 R18, R13, R2, 0x1, P2 ;  /* 0x000000020d127211 */ /* 0x001fe400010f0eff */
[----:B----4-:R-:W-:-:S05]  /*37d80*/  IADD3 R14, P1, R7, R3, RZ ;  /* 0x00000003070e7210 */ /* 0x010fca0007f3e0ff */
[----:B------:R0:W-:Y:S04]  /*37d90*/  STL [R1+0x302c], R14 ;  /* 0x00302c0e01007387 */ /* 0x0001e80000100800 */
[----:B0-----:R-:W3:Y:S04]  /*37da0*/  LDL.LU R14, [R1+0x178] ;  /* 0x00017800010e7983 */ /* 0x001ee80000300800 */
[----:B------:R0:W-:Y:S01]  /*37db0*/  STL [R1+0x2ff8], R18 ;  /* 0x002ff81201007387 */ /* 0x0001e20000100800 */
[----:B-----5:R-:W-:Y:S02]  /*37dc0*/  IADD3 R13, P2, R6, R3, RZ ;  /* 0x00000003060d7210 */ /* 0x020fe40007f5e0ff */
[----:B0-----:R-:W-:-:S03]  /*37dd0*/  LEA.HI.X.SX32 R18, R12, R2, 0x1, P3 ;  /* 0x000000020c127211 */ /* 0x001fc600018f0eff */
[----:B------:R0:W-:Y:S01]  /*37de0*/  STL [R1+0x3034], R13 ;  /* 0x0030340d01007387 */ /* 0x0001e20000100800 */
[----:B------:R-:W-:-:S03]  /*37df0*/  IADD3 R12, P3, R5, R3, RZ ;  /* 0x00000003050c7210 */ /* 0x000fc60007f7e0ff */
[----:B0-----:R-:W4:Y:S04]  /*37e00*/  LDL.LU R13, [R1+0x170] ;  /* 0x00017000010d7983 */ /* 0x001f280000300800 */
[----:B------:R0:W-:Y:S04]  /*37e10*/  STL [R1+0x3000], R18 ;  /* 0x0030001201007387 */ /* 0x0001e80000100800 */
[----:B------:R1:W-:Y:S01]  /*37e20*/  STL [R1+0x303c], R12 ;  /* 0x00303c0c01007387 */ /* 0x0003e20000100800 */
[----:B0-----:R-:W-:-:S03]  /*37e30*/  LEA.HI.X.SX32 R18, R11, R2, 0x1, P4 ;  /* 0x000000020b127211 */ /* 0x001fc600020f0eff */
[----:B-1----:R-:W5:Y:S01]  /*37e40*/  LDL.LU R12, [R1+0x168] ;  /* 0x00016800010c7983 */ /* 0x002f620000300800 */
[----:B------:R-:W-:-:S03]  /*37e50*/  IADD3 R11, P4, R4, R3, RZ ;  /* 0x00000003040b7210 */ /* 0x000fc60007f9e0ff */
[----:B------:R-:W-:Y:S04]  /*37e60*/  STL [R1+0x3008], R18 ;  /* 0x0030081201007387 */ /* 0x000fe80000100800 */
[----:B------:R0:W-:Y:S01]  /*37e70*/  STL [R1+0x3044], R11 ;  /* 0x0030440b01007387 */ /* 0x0001e20000100800 */
[-C--:B------:R-:W-:Y:S02]  /*37e80*/  LEA.HI.X.SX32 R9, R9, R2.reuse, 0x1, P6 ;  /* 0x0000000209097211 */ /* 0x080fe400030f0eff */
[----:B------:R-:W-:Y:S01]  /*37e90*/  LEA.HI.X.SX32 R8, R8, R2, 0x1, P0 ;  /* 0x0000000208087211 */ /* 0x000fe200000f0eff */
[----:B0-----:R-:W5:Y:S04]  /*37ea0*/  LDL.LU R11, [R1+0x164] ;  /* 0x00016400010b7983 */ /* 0x001f680000300800 */
[----:B------:R0:W-:Y:S01]  /*37eb0*/  STL [R1+0x3010], R10 ;  /* 0x0030100a01007387 */ /* 0x0001e20000100800 */
[----:B------:R-:W-:-:S03]  /*37ec0*/  IADD3 R18, P5, R26, R3, RZ ;  /* 0x000000031a127210 */ /* 0x000fc60007fbe0ff */
[----:B0-----:R-:W5:Y:S04]  /*37ed0*/  LDL.LU R10, [R1+0x160] ;  /* 0x00016000010a7983 */ /* 0x001f680000300800 */
        /* <DEDUP_REMOVED lines=13> */
[----:B------:R-:W-:-:S05]  /*37fb0*/  IADD3 R18, P1, R29, R3, RZ ;  /* 0x000000031d127210 */ /* 0x000fca0007f3e0ff */
[----:B------:R0:W-:Y:S04]  /*37fc0*/  STL [R1+0x3064], R18 ;  /* 0x0030641201007387 */ /* 0x0001e80000100800 */
[----:B------:R1:W-:Y:S01]  /*37fd0*/  STL [R1+0x3030], R6 ;  /* 0x0030300601007387 */ /* 0x0003e20000100800 */
[----:B------:R-:W-:Y:S02]  /*37fe0*/  IADD3 R19, P2, R17, R3, RZ ;  /* 0x0000000311137210 */ /* 0x000fe40007f5e0ff */
[-C--:B0-----:R-:W-:Y:S01]  /*37ff0*/  LEA.HI.X.SX32 R18, R5, R2.reuse, 0x1, P3 ;  /* 0x0000000205127211 */ /* 0x081fe200018f0eff */
        /* <DEDUP_REMOVED lines=24> */
[----:B------:R0:W-:Y:S01]  /*38180*/  STL [R1+0x3058], R18 ;  /* 0x0030581201007387 */ /* 0x0001e20000100800 */
[----:B-----5:R-:W-:Y:S02]  /*38190*/  IADD3 R20, P0, R12, R3, RZ ;  /* 0x000000030c147210 */ /* 0x020fe40007f1e0ff */
[----:B0-----:R-:W-:-:S03]  /*381a0*/  LEA.HI.X.SX32 R18, R29, R2, 0x1, P1 ;  /* 0x000000021d127211 */ /* 0x001fc600008f0eff */
[----:B------:R-:W-:Y:S04]  /*381b0*/  STL [R1+0x3094], R20 ;  /* 0x0030941401007387 */ /* 0x000fe80000100800 */
[----:B------:R-:W4:Y:S04]  /*381c0*/  LDL.LU R29, [R1+0x128] ;  /* 0x00012800011d7983 */ /* 0x000f280000300800 */
[----:B------:R0:W-:Y:S01]  /*381d0*/  STL [R1+0x3060], R18 ;  /* 0x0030601201007387 */ /* 0x0001e20000100800 */
[----:B------:R-:W-:Y:S02]  /*381e0*/  IADD3 R19, P1, R11, R3, RZ ;  /* 0x000000030b137210 */ /* 0x000fe40007f3e0ff */
[----:B0-----:R-:W-:-:S03]  /*381f0*/  LEA.HI.X.SX32 R18, R17, R2, 0x1, P2 ;  /* 0x0000000211127211 */ /* 0x001fc600010f0eff */
[----:B------:R0:W-:Y:S04]  /*38200*/  STL [R1+0x309c], R19 ;  /* 0x00309c1301007387 */ /* 0x0001e80000100800 */
[----:B------:R-:W-:Y:S04]  /*38210*/  STL [R1+0x3068], R18 ;  /* 0x0030681201007387 */ /* 0x000fe80000100800 */
[----:B------:R-:W5:Y:S01]  /*38220*/  LDL.LU R20, [R1+0x124] ;  /* 0x0001240001147983 */ /* 0x000f620000300800 */
[----:B------:R-:W-:-:S05]  /*38230*/  IADD3 R17, P2, R10, R3, RZ ;  /* 0x000000030a117210 */ /* 0x000fca0007f5e0ff */
[----:B------:R1:W-:Y:S04]  /*38240*/  STL [R1+0x30a4], R17 ;  /* 0x0030a41101007387 */ /* 0x0003e80000100800 */
[----:B------:R1:W-:Y:S04]  /*38250*/  STL [R1+0x3070], R16 ;  /* 0x0030701001007387 */ /* 0x0003e80000100800 */
[----:B0-----:R-:W5:Y:S01]  /*38260*/  LDL.LU R19, [R1+0x120] ;  /* 0x0001200001137983 */ /* 0x001f620000300800 */
[----:B-1----:R-:W-:Y:S02]  /*38270*/  IADD3 R17, P3, R9, R3, RZ ;  /* 0x0000000309117210 */ /* 0x002fe40007f7e0ff */
[----:B------:R-:W-:-:S02]  /*38280*/  LEA.HI.X.SX32 R16, R15, R2, 0x1, P4 ;  /* 0x000000020f107211 */ /* 0x000fc400020f0eff */
[----:B------:R-:W-:Y:S01]  /*38290*/  LEA.HI.X.SX32 R14, R14, R2, 0x1, P5 ;  /* 0x000000020e0e7211 */ /* 0x000fe200028f0eff */
[----:B------:R-:W-:Y:S04]  /*382a0*/  STL [R1+0x30ac], R17 ;  /* 0x0030ac1101007387 */ /* 0x000fe80000100800 */
[----:B------:R-:W-:Y:S04]  /*382b0*/  STL [R1+0x3078], R16 ;  /* 0x0030781001007387 */ /* 0x000fe80000100800 */
[----:B------:R-:W5:Y:S01]  /*382c0*/  LDL.LU R18, [R1+0x11c] ;  /* 0x00011c0001127983 */ /* 0x000f620000300800 */
[----:B------:R-:W-:-:S05]  /*382d0*/  IADD3 R15, P4, R8, R3, RZ ;  /* 0x00000003080f7210 */ /* 0x000fca0007f9e0ff */
[----:B------:R0:W-:Y:S04]  /*382e0*/  STL [R1+0x30b4], R15 ;  /* 0x0030b40f01007387 */ /* 0x0001e80000100800 */
[----:B------:R-:W-:Y:S01]  /*382f0*/  STL [R1+0x3080], R14 ;  /* 0x0030800e01007387 */ /* 0x000fe20000100800 */
[----:B0-----:R-:W-:-:S05]  /*38300*/  IADD3 R15, P5, R7, R3, RZ ;  /* 0x00000003070f7210 */ /* 0x001fca0007fbe0ff */
[----:B------:R-:W-:Y:S04]  /*38310*/  STL [R1+0x30bc], R15 ;  /* 0x0030bc0f01007387 */ /* 0x000fe80000100800 */
[----:B------:R-:W5:Y:S01]  /*38320*/  LDL.LU R17, [R1+0x118] ;  /* 0x0001180001117983 */ /* 0x000f620000300800 */
[----:B------:R-:W-:-:S05]  /*38330*/  LEA.HI.X.SX32 R13, R13, R2, 0x1, P6 ;  /* 0x000000020d0d7211 */ /* 0x000fca00030f0eff */
[----:B------:R0:W-:Y:S01]  /*38340*/  STL [R1+0x3088], R13 ;  /* 0x0030880d01007387 */ /* 0x0001e20000100800 */
[-C--:B------:R-:W-:Y:S02]  /*38350*/  LEA.HI.X.SX32 R11, R11, R2.reuse, 0x1, P1 ;  /* 0x000000020b0b7211 */ /* 0x080fe400008f0eff */
[-C--:B0-----:R-:W-:Y:S02]  /*38360*/  LEA.HI.X.SX32 R13, R12, R2.reuse, 0x1, P0 ;  /* 0x000000020c0d7211 */ /* 0x081fe400000f0eff */
[----:B------:R-:W-:Y:S02]  /*38370*/  LEA.HI.X.SX32 R10, R10, R2, 0x1, P2 ;  /* 0x000000020a0a7211 */ /* 0x000fe400010f0eff */
[-C--:B------:R-:W-:Y:S02]  /*38380*/  IADD3 R14, P6, R6, R3.reuse, RZ ;  /* 0x00000003060e7210 */ /* 0x080fe40007fde0ff */
[----:B------:R-:W-:-:S03]  /*38390*/  IADD3 R12, P0, R5, R3, RZ ;  /* 0x00000003050c7210 */ /* 0x000fc60007f1e0ff */
[----:B------:R-:W-:Y:S04]  /*383a0*/  STL [R1+0x30c4], R14 ;  /* 0x0030c40e01007387 */ /* 0x000fe80000100800 */
[----:B------:R-:W-:Y:S04]  /*383b0*/  STL [R1+0x3090], R13 ;  /* 0x0030900d01007387 */ /* 0x000fe80000100800 */
[----:B------:R-:W5:Y:S04]  /*383c0*/  LDL.LU R16, [R1+0x114] ;  /* 0x0001140001107983 */ /* 0x000f680000300800 */
[----:B------:R0:W-:Y:S04]  /*383d0*/  STL [R1+0x30cc], R12 ;  /* 0x0030cc0c01007387 */ /* 0x0001e80000100800 */
[----:B------:R-:W-:Y:S01]  /*383e0*/  STL [R1+0x3098], R11 ;  /* 0x0030980b01007387 */ /* 0x000fe20000100800 */
[----:B------:R-:W-:-:S02]  /*383f0*/  LEA.HI.X.SX32 R8, R8, R2, 0x1, P4 ;  /* 0x0000000208087211 */ /* 0x000fc400020f0eff */
[----:B0-----:R-:W-:-:S05]  /*38400*/  IADD3 R12, P1, R4, R3, RZ ;  /* 0x00000003040c7210 */ /* 0x001fca0007f3e0ff */
[----:B------:R-:W-:Y:S04]  /*38410*/  STL [R1+0x30d4], R12 ;  /* 0x0030d40c01007387 */ /* 0x000fe80000100800 */
[----:B------:R-:W5:Y:S04]  /*38420*/  LDL.LU R15, [R1+0x10c] ;  /* 0x00010c00010f7983 */ /* 0x000f680000300800 */
[----:B------:R0:W-:Y:S02]  /*38430*/  STL [R1+0x30a0], R10 ;  /* 0x0030a00a01007387 */ /* 0x0001e40000100800 */
[----:B0-----:R-:W-:-:S02]  /*38440*/  LEA.HI.X.SX32 R10, R9, R2, 0x1, P3 ;  /* 0x00000002090a7211 */ /* 0x001fc400018f0eff */
[-C--:B------:R-:W-:Y:S02]  /*38450*/  LEA.HI.X.SX32 R6, R6, R2.reuse, 0x1, P6 ;  /* 0x0000000206067211 */ /* 0x080fe400030f0eff */
[----:B------:R-:W-:Y:S02]  /*38460*/  LEA.HI.X.SX32 R4, R4, R2, 0x1, P1 ;  /* 0x0000000204047211 */ /* 0x000fe400008f0eff */
[----:B--2---:R-:W-:-:S05]  /*38470*/  IADD3 R11, P2, R26, R3, RZ ;  /* 0x000000031a0b7210 */ /* 0x004fca0007f5e0ff */
[----:B------:R-:W-:Y:S04]  /*38480*/  STL [R1+0x30dc], R11 ;  /* 0x0030dc0b01007387 */ /* 0x000fe80000100800 */
[----:B------:R-:W-:Y:S04]  /*38490*/  STL [R1+0x30a8], R10 ;  /* 0x0030a80a01007387 */ /* 0x000fe80000100800 */
[----:B------:R-:W2:Y:S01]  /*384a0*/  LDL.LU R14, [R1+0x108] ;  /* 0x00010800010e7983 */ /* 0x000ea20000300800 */
[----:B------:R-:W-:-:S05]  /*384b0*/  IADD3 R9, P3, R27, R3, RZ ;  /* 0x000000031b097210 */ /* 0x000fca0007f7e0ff */
[----:B------:R-:W-:Y:S04]  /*384c0*/  STL [R1+0x30e4], R9 ;  /* 0x0030e40901007387 */ /* 0x000fe80000100800 */
[----:B------:R0:W-:Y:S04]  /*384d0*/  STL [R1+0x30b0], R8 ;  /* 0x0030b00801007387 */ /* 0x0001e80000100800 */
[----:B------:R-:W2:Y:S01]  /*384e0*/  LDL.LU R13, [R1+0x104] ;  /* 0x00010400010d7983 */ /* 0x000ea20000300800 */
[----:B0-----:R-:W-:Y:S02]  /*384f0*/  LEA.HI.X.SX32 R8, R7, R2, 0x1, P5 ;  /* 0x0000000207087211 */ /* 0x001fe400028f0eff */
[----:B---3--:R-:W-:-:S05]  /*38500*/  IADD3 R9, P4, R28, R3, RZ ;  /* 0x000000031c097210 */ /* 0x008fca0007f9e0ff */
[----:B------:R0:W-:Y:S04]  /*38510*/  STL [R1+0x30ec], R9 ;  /* 0x0030ec0901007387 */ /* 0x0001e80000100800 */
[----:B------:R-:W3:Y:S04]  /*38520*/  LDL.LU R12, [R1+0x100] ;  /* 0x00010000010c7983 */ /* 0x000ee80000300800 */
[----:B------:R-:W-:Y:S04]  /*38530*/  STL [R1+0x30b8], R8 ;  /* 0x0030b80801007387 */ /* 0x000fe80000100800 */
[----:B------:R-:W3:Y:S01]  /*38540*/  LDL.LU R11, [R1+0xf8] ;  /* 0x0000f800010b7983 */ /* 0x000ee20000300800 */
[----:B----4-:R-:W-:-:S05]  /*38550*/  IADD3 R7, P5, R29, R3, RZ ;  /* 0x000000031d077210 */ /* 0x010fca0007fbe0ff */
[----:B------:R-:W-:Y:S04]  /*38560*/  STL [R1+0x30f4], R7 ;  /* 0x0030f40701007387 */ /* 0x000fe80000100800 */
[----:B------:R-:W4:Y:S04]  /*38570*/  LDL.LU R10, [R1+0xf4] ;  /* 0x0000f400010a7983 */ /* 0x000f280000300800 */
[----:B------:R1:W-:Y:S04]  /*38580*/  STL [R1+0x30c0], R6 ;  /* 0x0030c00601007387 */ /* 0x0003e80000100800 */
[----:B0-----:R-:W4:Y:S01]  /*38590*/  LDL.LU R9, [R1+0xec] ;  /* 0x0000ec0001097983 */ /* 0x001f220000300800 */
[----:B-1----:R-:W-:-:S02]  /*385a0*/  LEA.HI.X.SX32 R6, R5, R2, 0x1, P0 ;  /* 0x0000000205067211 */ /* 0x002fc400000f0eff */
[----:B-----5:R-:W-:-:S05]  /*385b0*/  IADD3 R7, P6, R20, R3, RZ ;  /* 0x0000000314077210 */ /* 0x020fca0007fde0ff */
[----:B------:R0:W-:Y:S04]  /*385c0*/  STL [R1+0x30fc], R7 ;  /* 0x0030fc0701007387 */ /* 0x0001e80000100800 */
[----:B------:R-:W-:Y:S04]  /*385d0*/  STL [R1+0x30c8], R6 ;  /* 0x0030c80601007387 */ /* 0x000fe80000100800 */
[----:B------:R-:W5:Y:S01]  /*385e0*/  LDL.LU R8, [R1+0xe0] ;  /* 0x0000e00001087983 */ /* 0x000f620000300800 */
[----:B------:R-:W-:-:S05]  /*385f0*/  IADD3 R5, P0, R19, R3, RZ ;  /* 0x0000000313057210 */ /* 0x000fca0007f1e0ff */
[----:B------:R1:W-:Y:S04]  /*38600*/  STL [R1+0x3104], R5 ;  /* 0x0031040501007387 */ /* 0x0003e80000100800 */
[----:B------:R1:W-:Y:S01]  /*38610*/  STL [R1+0x30d0], R4 ;  /* 0x0030d00401007387 */ /* 0x0003e20000100800 */
[----:B0-----:R-:W-:Y:S02]  /*38620*/  LEA.HI.X.SX32 R7, R26, R2, 0x1, P2 ;  /* 0x000000021a077211 */ /* 0x001fe400010f0eff */
[-C--:B-1----:R-:W-:Y:S01]  /*38630*/  IADD3 R5, P1, R18, R3.reuse, RZ ;  /* 0x0000000312057210 */ /* 0x082fe20007f3e0ff */
[----:B------:R-:W5:Y:S04]  /*38640*/  LDL.LU R4, [R1+0xdc] ;  /* 0x0000dc0001047983 */ /* 0x000f680000300800 */
[----:B------:R0:W-:Y:S04]  /*38650*/  STL [R1+0x310c], R5 ;  /* 0x00310c0501007387 */ /* 0x0001e80000100800 */
[----:B0-----:R-:W5:Y:S04]  /*38660*/  LDL.LU R5, [R1+0x7a8] ;  /* 0x0007a80001057983 */ /* 0x001f680000300800 */
[----:B------:R0:W-:Y:S04]  /*38670*/  STL [R1+0x30d8], R7 ;  /* 0x0030d80701007387 */ /* 0x0001e80000100800 */
[----:B0-----:R-:W5:Y:S01]  /*38680*/  LDL.LU R7, [R1+0xd0] ;  /* 0x0000d00001077983 */ /* 0x001f620000300800 */
[----:B------:R-:W-:-:S05]  /*38690*/  IADD3 R6, P2, R17, R3, RZ ;  /* 0x0000000311067210 */ /* 0x000fca0007f5e0ff */
[----:B------:R0:W-:Y:S04]  /*386a0*/  STL [R1+0x3114], R6 ;  /* 0x0031140601007387 */ /* 0x0001e80000100800 */
[----:B0-----:R-:W5:Y:S01]  /*386b0*/  LDL.LU R6, [R1+0xac] ;  /* 0x0000ac0001067983 */ /* 0x001f620000300800 */
[----:B------:R-:W-:-:S05]  /*386c0*/  LEA.HI.X.SX32 R22, R27, R2, 0x1, P3 ;  /* 0x000000021b167211 */ /* 0x000fca00018f0eff */
[----:B------:R0:W-:Y:S04]  /*386d0*/  STL [R1+0x30e0], R22 ;  /* 0x0030e01601007387 */ /* 0x0001e80000100800 */
[----:B------:R-:W5:Y:S01]  /*386e0*/  LDL.LU R26, [R1+0xcc] ;  /* 0x0000cc00011a7983 */ /* 0x000f620000300800 */
[----:B0-----:R-:W-:Y:S02]  /*386f0*/  LEA.HI.X.SX32 R22, R28, R2, 0x1, P4 ;  /* 0x000000021c167211 */ /* 0x001fe400020f0eff */
[----:B------:R-:W-:-:S05]  /*38700*/  IADD3 R21, P3, R16, R3, RZ ;  /* 0x0000000310157210 */ /* 0x000fca0007f7e0ff */
[----:B------:R-:W-:Y:S04]  /*38710*/  STL [R1+0x311c], R21 ;  /* 0x00311c1501007387 */ /* 0x000fe80000100800 */
[----:B------:R-:W5:Y:S04]  /*38720*/  LDL.LU R27, [R1+0xc8] ;  /* 0x0000c800011b7983 */ /* 0x000f680000300800 */
[----:B------:R0:W-:Y:S04]  /*38730*/  STL [R1+0x30e8], R22 ;  /* 0x0030e81601007387 */ /* 0x0001e80000100800 */
[----:B------:R-:W5:Y:S01]  /*38740*/  LDL.LU R28, [R1+0xc0] ;  /* 0x0000c000011c7983 */ /* 0x000f620000300800 */
[----:B------:R-:W-:-:S02]  /*38750*/  LEA.HI.X.SX32 R20, R20, R2, 0x1, P6 ;  /* 0x0000000214147211 */ /* 0x000fc400030f0eff */
[----:B0-----:R-:W-:Y:S02]  /*38760*/  LEA.HI.X.SX32 R22, R29, R2, 0x1, P5 ;  /* 0x000000021d167211 */ /* 0x001fe400028f0eff */
[----:B------:R-:W-:-:S05]  /*38770*/  IADD3 R21, P4, R15, R3, RZ ;  /* 0x000000030f157210 */ /* 0x000fca0007f9e0ff */
[----:B------:R2:W-:Y:S04]  /*38780*/  STL [R1+0x3124], R21 ;  /* 0x0031241501007387 */ /* 0x0005e80000100800 */
[----:B------:R-:W5:Y:S04]  /*38790*/  LDL.LU R29, [R1+0x864] ;  /* 0x00086400011d7983 */ /* 0x000f680000300800 */
[----:B------:R0:W-:Y:S01]  /*387a0*/  STL [R1+0x30f0], R22 ;  /* 0x0030f01601007387 */ /* 0x0001e20000100800 */
[----:B------:R-:W-:Y:S02]  /*387b0*/  LEA.HI.X.SX32 R17, R17, R2, 0x1, P2 ;  /* 0x0000000211117211 */ /* 0x000fe400010f0eff */
[----:B--2---:R-:W-:-:S05]  /*387c0*/  IADD3 R21, P5, R14, R3, RZ ;  /* 0x000000030e157210 */ /* 0x004fca0007fbe0ff */
[----:B------:R1:W-:Y:S04]  /*387d0*/  STL [R1+0x312c], R21 ;  /* 0x00312c1501007387 */ /* 0x0003e80000100800 */
[----:B------:R3:W-:Y:S01]  /*387e0*/  STL [R1+0x30f8], R20 ;  /* 0x0030f81401007387 */ /* 0x0007e20000100800 */
[----:B0-----:R-:W-:Y:S02]  /*387f0*/  IADD3 R22, P6, R13, R3, RZ ;  /* 0x000000030d167210 */ /* 0x001fe40007fde0ff */
[-C--:B-1----:R-:W-:Y:S02]  /*38800*/  LEA.HI.X.SX32 R21, R19, R2.reuse, 0x1, P0 ;  /* 0x0000000213157211 */ /* 0x082fe400000f0eff */
[-C--:B------:R-:W-:Y:S01]  /*38810*/  LEA.HI.X.SX32 R19, R18, R2.reuse, 0x1, P1 ;  /* 0x0000000212137211 */ /* 0x080fe200008f0eff */
[----:B------:R-:W-:Y:S04]  /*38820*/  STL [R1+0x3134], R22 ;  /* 0x0031341601007387 */ /* 0x000fe80000100800 */
[----:B------:R-:W-:Y:S01]  /*38830*/  STL [R1+0x3100], R21 ;  /* 0x0031001501007387 */ /* 0x000fe20000100800 */
[----:B------:R-:W-:-:S02]  /*38840*/  LEA.HI.X.SX32 R14, R14, R2, 0x1, P5 ;  /* 0x000000020e0e7211 */ /* 0x000fc400028f0eff */
[-C--:B---3--:R-:W-:Y:S02]  /*38850*/  IADD3 R20, P0, R12, R3.reuse, RZ ;  /* 0x000000030c147210 */ /* 0x088fe40007f1e0ff */
[----:B------:R-:W-:-:S03]  /*38860*/  IADD3 R18, P1, R11, R3, RZ ;  /* 0x000000030b127210 */ /* 0x000fc60007f3e0ff */
[----:B------:R-:W-:Y:S04]  /*38870*/  STL [R1+0x313c], R20 ;  /* 0x00313c1401007387 */ /* 0x000fe80000100800 */
[----:B------:R-:W-:Y:S04]  /*38880*/  STL [R1+0x3108], R19 ;  /* 0x0031081301007387 */ /* 0x000fe80000100800 */
[----:B------:R0:W-:Y:S04]  /*38890*/  STL [R1+0x3144], R18 ;  /* 0x0031441201007387 */ /* 0x0001e80000100800 */
[----:B------:R1:W-:Y:S01]  /*388a0*/  STL [R1+0x3110], R17 ;  /* 0x0031101101007387 */ /* 0x0003e20000100800 */
[----:B0-----:R-:W-:-:S02]  /*388b0*/  LEA.HI.X.SX32 R18, R16, R2, 0x1, P3 ;  /* 0x0000000210127211 */ /* 0x001fc400018f0eff */
[----:B------:R-:W-:Y:S02]  /*388c0*/  LEA.HI.X.SX32 R16, R15, R2, 0x1, P4 ;  /* 0x000000020f107211 */ /* 0x000fe400020f0eff */
[-C--:B------:R-:W-:Y:S02]  /*388d0*/  IADD3 R15, P4, R0, R3.reuse, RZ ;  /* 0x00000003000f7210 */ /* 0x080fe40007f9e0ff */
[-C--:B----4-:R-:W-:Y:S02]  /*388e0*/  IADD3 R19, P2, R10, R3.reuse, RZ ;  /* 0x000000030a137210 */ /* 0x090fe40007f5e0ff */
[----:B-1----:R-:W-:-:S03]  /*388f0*/  IADD3 R17, P3, R9, R3, RZ ;  /* 0x0000000309117210 */ /* 0x002fc60007f7e0ff */
[----:B------:R-:W-:Y:S04]  /*38900*/  STL [R1+0x314c], R19 ;  /* 0x00314c1301007387 */ /* 0x000fe80000100800 */
[----:B------:R-:W-:Y:S04]  /*38910*/  STL [R1+0x3118], R18 ;  /* 0x0031181201007387 */ /* 0x000fe80000100800 */
[----:B------:R-:W-:Y:S04]  /*38920*/  STL [R1+0x3154], R17 ;  /* 0x0031541101007387 */ /* 0x000fe80000100800 */
[----:B------:R-:W-:Y:S04]  /*38930*/  STL [R1+0x3120], R16 ;  /* 0x0031201001007387 */ /* 0x000fe80000100800 */
[----:B------:R0:W-:Y:S04]  /*38940*/  STL [R1+0x315c], R15 ;  /* 0x00315c0f01007387 */ /* 0x0001e80000100800 */
[----:B------:R1:W-:Y:S01]  /*38950*/  STL [R1+0x3128], R14 ;  /* 0x0031280e01007387 */ /* 0x0003e20000100800 */
[----:B------:R-:W-:-:S02]  /*38960*/  LEA.HI.X.SX32 R11, R11, R2, 0x1, P1 ;  /* 0x000000020b0b7211 */ /* 0x000fc400008f0eff */
[-C--:B0-----:R-:W-:Y:S02]  /*38970*/  LEA.HI.X.SX32 R15, R13, R2.reuse, 0x1, P6 ;  /* 0x000000020d0f7211 */ /* 0x081fe400030f0eff */
[----:B-----5:R-:W-:Y:S02]  /*38980*/  IADD3 R16, P5, R8, R3, RZ ;  /* 0x0000000308107210 */ /* 0x020fe40007fbe0ff */
[----:B------:R-:W-:-:S03]  /*38990*/  LEA.HI.X.SX32 R13, R12, R2, 0x1, P0 ;  /* 0x000000020c0d7211 */ /* 0x000fc600000f0eff */
[----:B------:R-:W-:Y:S04]  /*389a0*/  STL [R1+0x3164], R16 ;  /* 0x0031641001007387 */ /* 0x000fe80000100800 */
[----:B------:R-:W-:Y:S01]  /*389b0*/  STL [R1+0x3130], R15 ;  /* 0x0031300f01007387 */ /* 0x000fe20000100800 */
[----:B-1----:R-:W-:-:S05]  /*389c0*/  IADD3 R14, P6, R4, R3, RZ ;  /* 0x00000003040e7210 */ /* 0x002fca0007fde0ff */
[----:B------:R-:W-:Y:S04]  /*389d0*/  STL [R1+0x3168], R14 ;  /* 0x0031680e01007387 */ /* 0x000fe80000100800 */
[----:B------:R0:W-:Y:S01]  /*389e0*/  STL [R1+0x3138], R13 ;  /* 0x0031380d01007387 */ /* 0x0001e20000100800 */
[----:B------:R-:W-:-:S05]  /*389f0*/  IADD3 R12, P0, R5, R3, RZ ;  /* 0x00000003050c7210 */ /* 0x000fca0007f1e0ff */
[----:B------:R1:W-:Y:S04]  /*38a00*/  STL [R1+0x316c], R12 ;  /* 0x00316c0c01007387 */ /* 0x0003e80000100800 */
[----:B------:R2:W-:Y:S01]  /*38a10*/  STL [R1+0x3140], R11 ;  /* 0x0031400b01007387 */ /* 0x0005e20000100800 */
[-C--:B0-----:R-:W-:Y:S02]  /*38a20*/  IADD3 R13, P1, R7, R3.reuse, RZ ;  /* 0x00000003070d7210 */ /* 0x081fe40007f3e0ff */
[-C--:B-1----:R-:W-:Y:S02]  /*38a30*/  LEA.HI.X.SX32 R12, R10, R2.reuse, 0x1, P2 ;  /* 0x000000020a0c7211 */ /* 0x082fe400010f0eff */
[----:B------:R-:W-:Y:S01]  /*38a40*/  LEA.HI.X.SX32 R10, R9, R2, 0x1, P3 ;  /* 0x00000002090a7211 */ /* 0x000fe200018f0eff */
[----:B------:R-:W-:Y:S04]  /*38a50*/  STL [R1+0x317c], R13 ;  /* 0x00317c0d01007387 */ /* 0x000fe80000100800 */
[----:B------:R-:W-:Y:S01]  /*38a60*/  STL [R1+0x3148], R12 ;  /* 0x0031480c01007387 */ /* 0x000fe20000100800 */
[----:B--2---:R-:W-:-:S05]  /*38a70*/  IADD3 R11, P2, R6, R3, RZ ;  /* 0x00000003060b7210 */ /* 0x004fca0007f5e0ff */
[----:B------:R0:W-:Y:S04]  /*38a80*/  STL [R1+0x3170], R11 ;  /* 0x0031700b01007387 */ /* 0x0001e80000100800 */
[----:B------:R1:W-:Y:S01]  /*38a90*/  STL [R1+0x3150], R10 ;  /* 0x0031500a01007387 */ /* 0x0003e20000100800 */
[----:B0-----:R-:W-:-:S03]  /*38aa0*/  LEA.HI.X.SX32 R11, R0, R2, 0x1, P4 ;  /* 0x00000002000b7211 */ /* 0x001fc600020f0eff */
[----:B------:R-:W2:Y:S01]  /*38ab0*/  LDL.LU R0, [R1+0x35f4] ;  /* 0x0035f40001007983 */ /* 0x000ea20000300800 */
[----:B------:R-:W-:-:S05]  /*38ac0*/  IADD3 R9, P3, R26, R3, RZ ;  /* 0x000000031a097210 */ /* 0x000fca0007f7e0ff */
[----:B------:R0:W-:Y:S04]  /*38ad0*/  STL [R1+0x3174], R9 ;  /* 0x0031740901007387 */ /* 0x0001e80000100800 */
[----:B------:R-:W-:Y:S01]  /*38ae0*/  STL [R1+0x3158], R11 ;  /* 0x0031580b01007387 */ /* 0x000fe20000100800 */
[-C--:B-1----:R-:W-:Y:S02]  /*38af0*/  IADD3 R10, P4, R27, R3.reuse, RZ ;  /* 0x000000031b0a7210 */ /* 0x082fe40007f9e0ff */
[-C--:B0-----:R-:W-:Y:S02]  /*38b00*/  LEA.HI.X.SX32 R9, R8, R2.reuse, 0x1, P5 ;  /* 0x0000000208097211 */ /* 0x081fe400028f0eff */
[----:B------:R-:W-:Y:S02]  /*38b10*/  IADD3 R8, P5, R28, R3, RZ ;  /* 0x000000031c087210 */ /* 0x000fe40007fbe0ff */
[-C--:B------:R-:W-:Y:S01]  /*38b20*/  LEA.HI.X.SX32 R3, R4, R2.reuse, 0x1, P6 ;  /* 0x0000000204037211 */ /* 0x080fe200030f0eff */
[----:B------:R-:W-:Y:S04]  /*38b30*/  STL [R1+0x3178], R10 ;  /* 0x0031780a01007387 */ /* 0x000fe80000100800 */
[----:B------:R-:W-:Y:S04]  /*38b40*/  STL [R1+0x3160], R9 ;  /* 0x0031600901007387 */ /* 0x000fe80000100800 */
[----:B------:R0:W-:Y:S04]  /*38b50*/  STL [R1+0x23c4], R8 ;  /* 0x0023c40801007387 */ /* 0x0001e80000100800 */
[----:B------:R1:W-:Y:S01]  /*38b60*/  STL [R1+0x23b0], R3 ;  /* 0x0023b00301007387 */ /* 0x0003e20000100800 */
[----:B------:R-:W-:-:S02]  /*38b70*/  LEA.HI.X.SX32 R6, R6, R2, 0x1, P2 ;  /* 0x0000000206067211 */ /* 0x000fc400010f0eff */
[-C--:B0-----:R-:W-:Y:S02]  /*38b80*/  LEA.HI.X.SX32 R8, R5, R2.reuse, 0x1, P0 ;  /* 0x0000000205087211 */ /* 0x081fe400000f0eff */
[-C--:B-1----:R-:W-:Y:S02]  /*38b90*/  LEA.HI.X.SX32 R3, R7, R2.reuse, 0x1, P1 ;  /* 0x0000000207037211 */ /* 0x082fe400008f0eff */
[----:B------:R-:W-:Y:S01]  /*38ba0*/  IADD3 R4, P6, R29, UR8, RZ ;  /* 0x000000081d047c10 */ /* 0x000fe2000ffde0ff */
[----:B------:R-:W-:Y:S04]  /*38bb0*/  STL [R1+0x23b4], R8 ;  /* 0x0023b40801007387 */ /* 0x000fe80000100800 */
[----:B------:R-:W-:Y:S04]  /*38bc0*/  STL [R1+0x1f90], R4 ;  /* 0x001f900401007387 */ /* 0x000fe80000100800 */
[----:B------:R0:W-:Y:S01]  /*38bd0*/  STL [R1+0x23c8], R3 ;  /* 0x0023c80301007387 */ /* 0x0001e20000100800 */
[----:B------:R-:W-:-:S02]  /*38be0*/  LEA.HI.X.SX32 R7, R27, R2, 0x1, P4 ;  /* 0x000000021b077211 */ /* 0x000fc400020f0eff */
[----:B0-----:R-:W-:Y:S02]  /*38bf0*/  LEA.HI.X.SX32 R3, R26, R2, 0x1, P3 ;  /* 0x000000021a037211 */ /* 0x001fe400018f0eff */
[----:B--2---:R-:W-:-:S05]  /*38c00*/  IADD3 R5, P0, R0, UR8, RZ ;  /* 0x0000000800057c10 */ /* 0x004fca000ff1e0ff */
[----:B------:R-:W-:Y:S04]  /*38c10*/  STL [R1+0x1f94], R5 ;  /* 0x001f940501007387 */ /* 0x000fe80000100800 */
[----:B------:R0:W-:Y:S04]  /*38c20*/  STL [R1+0x23b8], R6 ;  /* 0x0023b80601007387 */ /* 0x0001e80000100800 */
[----:B------:R1:W-:Y:S04]  /*38c30*/  STL [R1+0x23bc], R3 ;  /* 0x0023bc0301007387 */ /* 0x0003e80000100800 */
[----:B------:R2:W-:Y:S01]  /*38c40*/  STL [R1+0x23c0], R7 ;  /* 0x0023c00701007387 */ /* 0x0005e20000100800 */
[----:B0-----:R-:W-:-:S02]  /*38c50*/  LEA.HI.X.SX32 R6, R28, R2, 0x1, P5 ;  /* 0x000000021c067211 */ /* 0x001fc400028f0eff */
[----:B-1----:R-:W-:Y:S02]  /*38c60*/  LEA.HI.X.SX32 R3, R29, UR9, 0x1, P6 ;  /* 0x000000091d037c11 */ /* 0x002fe4000b0f0eff */
[----:B------:R-:W-:Y:S01]  /*38c70*/  LEA.HI.X.SX32 R2, R0, UR9, 0x1, P0 ;  /* 0x0000000900027c11 */ /* 0x000fe200080f0eff */
[----:B------:R0:W-:Y:S04]  /*38c80*/  STL [R1+0x1fbc], R6 ;  /* 0x001fbc0601007387 */ /* 0x0001e80000100800 */
[----:B------:R-:W3:Y:S04]  /*38c90*/  LDL.LU R0, [R1+0x35f0] ;  /* 0x0035f00001007983 */ /* 0x000ee80000300800 */
[----:B------:R-:W-:Y:S04]  /*38ca0*/  STL [R1+0x1f88], R3 ;  /* 0x001f880301007387 */ /* 0x000fe80000100800 */
[----:B------:R-:W-:Y:S04]  /*38cb0*/  STL [R1+0x1f8c], R2 ;  /* 0x001f8c0201007387 */ /* 0x000fe80000100800 */
[----:B------:R-:W-:Y:S04]  /*38cc0*/  STL [R1+0x1f98], RZ ;  /* 0x001f98ff01007387 */ /* 0x000fe80000100800 */
        /* <DEDUP_REMOVED lines=943> */
[----:B------:R-:W-:Y:S01]  /*3c7c0*/  STL [R1+0x37c], RZ ;  /* 0x00037cff01007387 */ /* 0x000fe20000100800 */
[----:B------:R-:W-:-:S03]  /*3c7d0*/  UIMAD UR24, UR6, 0x3f, URZ ;  /* 0x0000003f061878a4 */ /* 0x000fc6000f8e023f */
[----:B------:R-:W-:Y:S04]  /*3c7e0*/  STL [R1+0x11a0], RZ ;  /* 0x0011a0ff01007387 */ /* 0x000fe80000100800 */
[----:B------:R-:W-:Y:S04]  /*3c7f0*/  STL [R1+0x11a4], RZ ;  /* 0x0011a4ff01007387 */ /* 0x000fe80000100800 */
[----:B------:R-:W-:Y:S04]  /*3c800*/  STL [R1+0x11a8], RZ ;  /* 0x0011a8ff01007387 */ /* 0x000fe80000100800 */
[----:B------:R-:W-:Y:S04]  /*3c810*/  STL [R1+0x11ac], RZ ;  /* 0x0011acff01007387 */ /* 0x000fe80000100800 */
[----:B------:R-:W-:Y:S04]  /*3c820*/  STL [R1+0x1190], RZ ;  /* 0x001190ff01007387 */ /* 0x000fe80000100800 */
[----:B------:R-:W-:Y:S04]  /*3c830*/  STL [R1+0x1194], RZ ;  /* 0x001194ff01007387 */ /* 0x000fe80000100800 */
[----:B------:R-:W-:Y:S01]  /*3c840*/  STL [R1+0x1198], RZ ;  /* 0x001198ff01007387 */ /* 0x000fe20000100800 */
[----:B------:R-:W-:-:S02]  /*3c850*/  USHF.R.S32.HI UR23, URZ, 0x1f, UR24 ;  /* 0x0000001f3f177899 */ /* 0x000fc40008011418 */
[----:B--2---:R-:W-:Y:S01]  /*3c860*/  IADD3 R7, P0, R5, UR24, RZ ;  /* 0x0000001805077c10 */ /* 0x004fe2000ff1e0ff */
[----:B------:R-:W-:Y:S04]  /*3c870*/  STL [R1+0x119c], RZ ;  /* 0x00119cff01007387 */ /* 0x000fe80000100800 */
[----:B------:R-:W-:Y:S01]  /*3c880*/  STL [R1+0x2f0], RZ ;  /* 0x0002f0ff01007387 */ /* 0x000fe20000100800 */
[----:B0-----:R-:W-:-:S03]  /*3c890*/  IADD3 R6, P1, R4, UR24, RZ ;  /* 0x0000001804067c10 */ /* 0x001fc6000ff3e0ff */
[----:B------:R-:W-:Y:S04]  /*3c8a0*/  STL [R1+0x2f4], RZ ;  /* 0x0002f4ff01007387 */ /* 0x000fe80000100800 */
[----:B------:R-:W-:Y:S04]  /*3c8b0*/  STL [R1+0x2f8], RZ ;  /* 0x0002f8ff01007387 */ /* 0x000fe80000100800 */
[----:B------:R0:W-:Y:S01]  /*3c8c0*/  STL [R1+0x1fc4], R7 ;  /* 0x001fc40701007387 */ /* 0x0001e20000100800 */
[----:B------:R-:W-:-:S03]  /*3c8d0*/  UIMAD UR25, UR6, 0x3e, URZ ;  /* 0x0000003e061978a4 */ /* 0x000fc6000f8e023f */
[----:B------:R-:W-:Y:S04]  /*3c8e0*/  STL [R1+0x2fc], RZ ;  /* 0x0002fcff01007387 */ /* 0x000fe80000100800 */
[----:B------:R1:W-:Y:S01]  /*3c8f0*/  STL [R1+0x1fcc], R6 ;  /* 0x001fcc0601007387 */ /* 0x0003e20000100800 */
[----:B0-----:R-:W-:Y:S02]  /*3c900*/  IADD3.X R7, R2, UR23, RZ, P0, !PT ;  /* 0x0000001702077c10 */ /* 0x001fe400087fe4ff */
[----:B-1----:R-:W-:Y:S01]  /*3c910*/  IADD3.X R6, R3, UR23, RZ, P1, !PT ;  /* 0x0000001703067c10 */ /* 0x002fe20008ffe4ff */
[----:B------:R-:W-:Y:S02]  /*3c920*/  USHF.R.S32.HI UR24, URZ, 0x1f, UR25 ;  /* 0x0000001f3f187899 */ /* 0x000fe40008011419 */
[----:B------:R0:W-:Y:S04]  /*3c930*/  STL [R1+0x1fc0], R7 ;  /* 0x001fc00701007387 */ /* 0x0001e80000100800 */
[----:B------:R1:W-:Y:S01]  /*3c940*/  STL [R1+0x1fc8], R6 ;  /* 0x001fc80601007387 */ /* 0x0003e20000100800 */
[----:B------:R-:W-:Y:S01]  /*3c950*/  UIMAD UR26, UR6, 0x3d, URZ ;  /* 0x0000003d061a78a4 */ /* 0x000fe2000f8e023f */
[----:B0-----:R-:W-:-:S02]  /*3c960*/  IADD3 R7, P0, R5, UR25, RZ ;  /* 0x0000001905077c10 */ /* 0x001fc4000ff1e0ff */
[----:B-1----:R-:W-:-:S03]  /*3c970*/  IADD3 R6, P1, R4, UR25, RZ ;  /* 0x0000001904067c10 */ /* 0x002fc6000ff3e0ff */
[----:B------:R0:W-:Y:S04]  /*3c980*/  STL [R1+0x1fd4], R7 ;  /* 0x001fd40701007387 */ /* 0x0001e80000100800 */
[----:B------:R-:W-:Y:S04]  /*3c990*/  STL [R1+0x2d0], RZ ;  /* 0x0002d0ff01007387 */ /* 0x000fe80000100800 */
[----:B------:R1:W-:Y:S01]  /*3c9a0*/  STL [R1+0x1fdc], R6 ;  /* 0x001fdc0601007387 */ /* 0x0003e20000100800 */
[----:B------:R-:W-:Y:S01]  /*3c9b0*/  USHF.R.S32.HI UR25, URZ, 0x1f, UR26 ;  /* 0x0000001f3f197899 */ /* 0x000fe2000801141a */
[----:B0-----:R-:W-:-:S02]  /*3c9c0*/  IADD3.X R7, R2, UR24, RZ, P0, !PT ;  /* 0x0000001802077c10 */ /* 0x001fc400087fe4ff */
[----:B-1----:R-:W-:-:S03]  /*3c9d0*/  IADD3.X R6, R3, UR24, RZ, P1, !PT ;  /* 0x0000001803067c10 */ /* 0x002fc60008ffe4ff */
[----:B------:R0:W-:Y:S04]  /*3c9e0*/  STL [R1+0x1fd0], R7 ;  /* 0x001fd00701007387 */ /* 0x0001e80000100800 */
[----:B------:R1:W-:Y:S01]  /*3c9f0*/  STL [R1+0x1fd8], R6 ;  /* 0x001fd80601007387 */ /* 0x0003e20000100800 */
[----:B------:R-:W-:Y:S01]  /*3ca00*/  UIMAD UR27, UR6, 0x3c, URZ ;  /* 0x0000003c061b78a4 */ /* 0x000fe2000f8e023f */
[----:B0-----:R-:W-:Y:S02]  /*3ca10*/  IADD3 R7, P0, R5, UR26, RZ ;  /* 0x0000001a05077c10 */ /* 0x001fe4000ff1e0ff */
        /* <DEDUP_REMOVED lines=306> */
[----:B------:R-:W-:Y:S01]  /*3dd40*/  USHF.L.U32 UR51, UR6, 0x5, URZ ;  /* 0x0000000506337899 */ /* 0x000fe2000800063f */
        /* <DEDUP_REMOVED lines=49> */
[----:B0-----:R-:W-:Y:S02]  /*3e060*/  IADD3.X R7, R2, UR56, RZ, P0, !PT ;  /* 0x0000003802077c10 */ /* 0x001fe400087fe4ff */
[----:B-1----:R-:W-:-:S03]  /*3e070*/  IADD3.X R6, R3, UR56, RZ, P1, !PT ;  /* 0x0000003803067c10 */ /* 0x002fc60008ffe4ff */
[----:B------:R0:W-:Y:S04]  /*3e080*/  STL [R1+0x21e0], R7 ;  /* 0x0021e00701007387 */ /* 0x0001e80000100800 */
[----:B------:R1:W-:Y:S01]  /*3e090*/  STL [R1+0x21e8], R6 ;  /* 0x0021e80601007387 */ /* 0x0003e20000100800 */
[----:B0-----:R-:W-:Y:S02]  /*3e0a0*/  IADD3 R7, P0, R5, UR59, RZ ;  /* 0x0000003b05077c10 */ /* 0x001fe4000ff1e0ff */
[----:B-1----:R-:W-:-:S05]  /*3e0b0*/  IADD3 R6, P1, R4, UR59, RZ ;  /* 0x0000003b04067c10 */ /* 0x002fca000ff3e0ff */
[----:B------:R-:W-:Y:S04]  /*3e0c0*/  STL [R1+0x21fc], R6 ;  /* 0x0021fc0601007387 */ /* 0x000fe80000100800 */
[----:B------:R0:W-:Y:S01]  /*3e0d0*/  STL [R1+0x21f4], R7 ;  /* 0x0021f40701007387 */ /* 0x0001e20000100800 */
[----:B------:R-:W-:Y:S02]  /*3e0e0*/  UIMAD UR7, UR6, 0x1b, URZ ;  /* 0x0000001b060778a4 */ /* 0x000fe4000f8e023f */
[----:B------:R-:W-:Y:S02]  /*3e0f0*/  UIMAD UR8, UR6, 0x1a, URZ ;  /* 0x0000001a060878a4 */ /* 0x000fe4000f8e023f */
[----:B------:R-:W-:Y:S02]  /*3e100*/  UIMAD UR9, UR6, 0x19, URZ ;  /* 0x00000019060978a4 */ /* 0x000fe4000f8e023f */
[----:B------:R-:W-:-:S02]  /*3e110*/  UIMAD UR10, UR6, 0x18, URZ ;  /* 0x00000018060a78a4 */ /* 0x000fc4000f8e023f */
[----:B------:R-:W-:Y:S02]  /*3e120*/  UIMAD UR11, UR6, 0x17, URZ ;  /* 0x00000017060b78a4 */ /* 0x000fe4000f8e023f */
[----:B------:R-:W-:Y:S02]  /*3e130*/  UIMAD UR12, UR6, 0x16, URZ ;  /* 0x00000016060c78a4 */ /* 0x000fe4000f8e023f */
[----:B------:R-:W-:Y:S02]  /*3e140*/  UIMAD UR13, UR6, 0x15, URZ ;  /* 0x00000015060d78a4 */ /* 0x000fe4000f8e023f */
[----:B------:R-:W-:Y:S02]  /*3e150*/  UIMAD UR14, UR6, 0x14, URZ ;  /* 0x00000014060e78a4 */ /* 0x000fe4000f8e023f */
[----:B------:R-:W-:Y:S02]  /*3e160*/  UIMAD UR15, UR6, 0x13, URZ ;  /* 0x00000013060f78a4 */ /* 0x000fe4000f8e023f */
[----:B------:R-:W-:-:S02]  /*3e170*/  UIMAD UR16, UR6, 0x12, URZ ;  /* 0x00000012061078a4 */ /* 0x000fc4000f8e023f */
[----:B------:R-:W-:Y:S02]  /*3e180*/  UIMAD UR17, UR6, 0x11, URZ ;  /* 0x00000011061178a4 */ /* 0x000fe4000f8e023f */
[----:B------:R-:W-:Y:S02]  /*3e190*/  USHF.L.U32 UR18, UR6, 0x4, URZ ;  /* 0x0000000406127899 */ /* 0x000fe4000800063f */
[----:B------:R-:W-:Y:S02]  /*3e1a0*/  UIMAD UR19, UR6, 0xf, URZ ;  /* 0x0000000f061378a4 */ /* 0x000fe4000f8e023f */
[----:B------:R-:W-:Y:S02]  /*3e1b0*/  UIMAD UR20, UR6, 0xe, URZ ;  /* 0x0000000e061478a4 */ /* 0x000fe4000f8e023f */
[----:B------:R-:W-:Y:S02]  /*3e1c0*/  UIMAD UR21, UR6, 0xd, URZ ;  /* 0x0000000d061578a4 */ /* 0x000fe4000f8e023f */
[----:B------:R-:W-:-:S02]  /*3e1d0*/  UIMAD UR22, UR6, 0xc, URZ ;  /* 0x0000000c061678a4 */ /* 0x000fc4000f8e023f */
[----:B------:R-:W-:Y:S02]  /*3e1e0*/  UIMAD UR23, UR6, 0xb, URZ ;  /* 0x0000000b061778a4 */ /* 0x000fe4000f8e023f */
[----:B------:R-:W-:Y:S02]  /*3e1f0*/  UIMAD UR24, UR6, 0xa, URZ ;  /* 0x0000000a061878a4 */ /* 0x000fe4000f8e023f */
[----:B------:R-:W-:Y:S02]  /*3e200*/  UIMAD UR25, UR6, 0x9, URZ ;  /* 0x00000009061978a4 */ /* 0x000fe4000f8e023f */
[----:B------:R-:W-:Y:S02]  /*3e210*/  USHF.L.U32 UR26, UR6, 0x3, URZ ;  /* 0x00000003061a7899 */ /* 0x000fe4000800063f */
[----:B------:R-:W-:Y:S02]  /*3e220*/  UIMAD UR27, UR6, 0x7, URZ ;  /* 0x00000007061b78a4 */ /* 0x000fe4000f8e023f */
[----:B------:R-:W-:-:S02]  /*3e230*/  UIMAD UR28, UR6, 0x6, URZ ;  /* 0x00000006061c78a4 */ /* 0x000fc4000f8e023f */
[----:B------:R-:W-:Y:S02]  /*3e240*/  UIMAD UR29, UR6, 0x5, URZ ;  /* 0x00000005061d78a4 */ /* 0x000fe4000f8e023f */
[----:B------:R-:W-:Y:S02]  /*3e250*/  USHF.L.U32 UR5, UR5, 0x6, URZ ;  /* 0x0000000605057899 */ /* 0x000fe4000800063f */
[----:B------:R-:W-:Y:S02]  /*3e260*/  USHF.L.U32 UR30, UR6, 0x2, URZ ;  /* 0x00000002061e7899 */ /* 0x000fe4000800063f */
[----:B------:R-:W-:Y:S02]  /*3e270*/  UIMAD UR31, UR6, 0x3, URZ ;  /* 0x00000003061f78a4 */ /* 0x000fe4000f8e023f */
[----:B------:R-:W-:Y:S02]  /*3e280*/  USHF.L.U32 UR32, UR6, 0x1, URZ ;  /* 0x0000000106207899 */ /* 0x000fe4000800063f */
[----:B------:R-:W-:-:S02]  /*3e290*/  USHF.R.S32.HI UR33, URZ, 0x1f, UR6 ;  /* 0x0000001f3f217899 */ /* 0x000fc40008011406 */
[----:B------:R-:W-:Y:S02]  /*3e2a0*/  USHF.L.U32 UR34, UR6, 0x6, URZ ;  /* 0x0000000606227899 */ /* 0x000fe4000800063f */
[----:B------:R-:W-:Y:S02]  /*3e2b0*/  USHF.R.S32.HI UR58, URZ, 0x1f, UR59 ;  /* 0x0000001f3f3a7899 */ /* 0x000fe4000801143b */
[----:B------:R-:W-:Y:S02]  /*3e2c0*/  USHF.R.S32.HI UR35, URZ, 0x1f, UR7 ;  /* 0x0000001f3f237899 */ /* 0x000fe40008011407 */
[----:B------:R-:W-:Y:S02]  /*3e2d0*/  USHF.R.S32.HI UR36, URZ, 0x1f, UR8 ;  /* 0x0000001f3f247899 */ /* 0x000fe40008011408 */
[----:B------:R-:W-:Y:S02]  /*3e2e0*/  USHF.R.S32.HI UR37, URZ, 0x1f, UR9 ;  /* 0x0000001f3f257899 */ /* 0x000fe40008011409 */
[----:B------:R-:W-:-:S02]  /*3e2f0*/  USHF.R.S32.HI UR38, URZ, 0x1f, UR10 ;  /* 0x0000001f3f267899 */ /* 0x000fc4000801140a */
[----:B------:R-:W-:Y:S02]  /*3e300*/  USHF.R.S32.HI UR39, URZ, 0x1f, UR11 ;  /* 0x0000001f3f277899 */ /* 0x000fe4000801140b */
        /* <DEDUP_REMOVED lines=17> */
[----:B------:R-:W-:Y:S01]  /*3e420*/  USHF.R.S32.HI UR56, URZ, 0x1f, UR29 ;  /* 0x0000001f3f387899 */ /* 0x000fe2000801141d */
[----:B0-----:R-:W-:Y:S01]  /*3e430*/  IADD3.X R7, R2, UR58, RZ, P0, !PT ;  /* 0x0000003a02077c10 */ /* 0x001fe200087fe4ff */
[----:B------:R-:W0:Y:S01]  /*3e440*/  LDC R28, c[0x0][0x230] ;  /* 0x00008c00ff1c7b82 */ /* 0x000e220000000800 */
[----:B------:R-:W-:Y:S01]  /*3e450*/  IADD3.X R6, R3, UR58, RZ, P1, !PT ;  /* 0x0000003a03067c10 */ /* 0x000fe20008ffe4ff */
[----:B------:R-:W-:Y:S02]  /*3e460*/  USHF.R.S32.HI UR59, URZ, 0x1f, UR30 ;  /* 0x0000001f3f3b7899 */ /* 0x000fe4000801141e */
[----:B------:R1:W-:Y:S01]  /*3e470*/  STL [R1+0x21f0], R7 ;  /* 0x0021f00701007387 */ /* 0x0003e20000100800 */
[----:B------:R-:W-:-:S03]  /*3e480*/  USHF.R.S32.HI UR58, URZ, 0x1f, UR31 ;  /* 0x0000001f3f3a7899 */ /* 0x000fc6000801141f */
[----:B------:R2:W-:Y:S01]  /*3e490*/  STL [R1+0x21f8], R6 ;  /* 0x0021f80601007387 */ /* 0x0005e20000100800 */
[----:B-1----:R-:W-:Y:S02]  /*3e4a0*/  IADD3 R7, P1, R5, UR7, RZ ;  /* 0x0000000705077c10 */ /* 0x002fe4000ff3e0ff */
[----:B--2---:R-:W-:-:S03]  /*3e4b0*/  IADD3 R6, P0, R4, UR7, RZ ;  /* 0x0000000704067c10 */ /* 0x004fc6000ff1e0ff */
[----:B------:R1:W-:Y:S01]  /*3e4c0*/  STL [R1+0x2204], R7 ;  /* 0x0022040701007387 */ /* 0x0003e20000100800 */
[----:B------:R-:W-:-:S03]  /*3e4d0*/  USHF.R.S32.HI UR7, URZ, 0x1f, UR32 ;  /* 0x0000001f3f077899 */ /* 0x000fc60008011420 */
[----:B------:R2:W-:Y:S01]  /*3e4e0*/  STL [R1+0x220c], R6 ;  /* 0x00220c0601007387 */ /* 0x0005e20000100800 */
[----:B0-----:R-:W-:Y:S01]  /*3e4f0*/  VIADD R28, R28, 0x3f ;  /* 0x0000003f1c1c7836 */ /* 0x001fe20000000000 */
[----:B-1----:R-:W-:-:S04]  /*3e500*/  IADD3 R7, P6, R5, UR8, RZ ;  /* 0x0000000805077c10 */ /* 0x002fc8000ffde0ff */
[----:B------:R-:W-:Y:S02]  /*3e510*/  SHF.R.S32.HI R29, RZ, 0x1f, R28 ;  /* 0x0000001fff1d7819 */ /* 0x000fe4000001141c */
[----:B--2---:R-:W-:Y:S01]  /*3e520*/  IADD3 R6, P5, R4, UR8, RZ ;  /* 0x0000000804067c10 */ /* 0x004fe2000ffbe0ff */
[----:B------:R0:W-:Y:S01]  /*3e530*/  STL [R1+0x2214], R7 ;  /* 0x0022140701007387 */ /* 0x0001e20000100800 */
[----:B------:R-:W-:Y:S01]  /*3e540*/  LEA.HI R29, R29, R28, RZ, 0x6 ;  /* 0x0000001c1d1d7211 */ /* 0x000fe200078f30ff */
[----:B------:R-:W-:Y:S02]  /*3e550*/  USHF.R.S32.HI UR8, URZ, 0x1f, UR34 ;  /* 0x0000001f3f087899 */ /* 0x000fe40008011422 */
[----:B------:R1:W-:Y:S01]  /*3e560*/  STL [R1+0x221c], R6 ;  /* 0x00221c0601007387 */ /* 0x0003e20000100800 */
[----:B------:R-:W-:Y:S02]  /*3e570*/  SHF.R.S32.HI R8, RZ, 0x6, R29 ;  /* 0x00000006ff087819 */ /* 0x000fe4000001141d */
[----:B0-----:R-:W-:-:S02]  /*3e580*/  IADD3 R7, P4, R5, UR9, RZ ;  /* 0x0000000905077c10 */ /* 0x001fc4000ff9e0ff */
[----:B-1----:R-:W-:-:S03]  /*3e590*/  IADD3 R6, P3, R4, UR9, RZ ;  /* 0x0000000904067c10 */ /* 0x002fc6000ff7e0ff */
[----:B------:R0:W-:Y:S01]  /*3e5a0*/  STL [R1+0x2224], R7 ;  /* 0x0022240701007387 */ /* 0x0001e20000100800 */
[----:B------:R-:W-:-:S03]  /*3e5b0*/  USHF.R.S32.HI UR9, URZ, 0x1f, UR5 ;  /* 0x0000001f3f097899 */ /* 0x000fc60008011405 */
[----:B------:R1:W-:Y:S04]  /*3e5c0*/  STL [R1+0x222c], R6 ;  /* 0x00222c0601007387 */ /* 0x0003e80000100800 */
[----:B------:R-:W-:Y:S01]  /*3e5d0*/  STL [R1+0x1c8], RZ ;  /* 0x0001c8ff01007387 */ /* 0x000fe20000100800 */
[C---:B---3--:R-:W-:Y:S02]  /*3e5e0*/  LOP3.LUT R8, R0.reuse, 0x20, RZ, 0x3c, !PT ;  /* 0x0000002000087812 */ /* 0x048fe400078e3cff */
[C---:B0-----:R-:W-:Y:S01]  /*3e5f0*/  LOP3.LUT R7, R0.reuse, 0x40, RZ, 0x3c, !PT ;  /* 0x0000004000077812 */ /* 0x041fe200078e3cff */
[----:B------:R-:W-:Y:S01]  /*3e600*/  STL [R1+0x1cc], RZ ;  /* 0x0001ccff01007387 */ /* 0x000fe20000100800 */
[----:B------:R-:W-:Y:S02]  /*3e610*/  IADD3 R8, P2, R5, UR10, RZ ;  /* 0x0000000a05087c10 */ /* 0x000fe4000ff5e0ff */
[----:B-1----:R-:W-:Y:S01]  /*3e620*/  LOP3.LUT R6, R0, 0x60, RZ, 0x3c, !PT ;  /* 0x0000006000067812 */ /* 0x002fe200078e3cff */
[----:B------:R-:W-:Y:S01]  /*3e630*/  STL [R1+0x4f0], RZ ;  /* 0x0004f0ff01007387 */ /* 0x000fe20000100800 */
[----:B------:R-:W-:-:S02]  /*3e640*/  IADD3.X R7, R2, UR35, RZ, P1, !PT ;  /* 0x0000002302077c10 */ /* 0x000fc40008ffe4ff */
[----:B------:R-:W-:Y:S01]  /*3e650*/  IADD3 R6, P1, R4, UR10, RZ ;  /* 0x0000000a04067c10 */ /* 0x000fe2000ff3e0ff */
        /* <DEDUP_REMOVED lines=31> */
[----:B------:R0:W-:Y:S04]  /*3e850*/  STL [R1+0x2234], R8 ;  /* 0x0022340801007387 */ /* 0x0001e80000100800 */
[----:B------:R1:W-:Y:S04]  /*3e860*/  STL [R1+0x2200], R7 ;  /* 0x0022000701007387 */ /* 0x0003e80000100800 */
[----:B------:R2:W-:Y:S01]  /*3e870*/  STL [R1+0x223c], R6 ;  /* 0x00223c0601007387 */ /* 0x0005e20000100800 */
[----:B0-----:R-:W-:-:S02]  /*3e880*/  IADD3.X R8, R3, UR35, RZ, P0, !PT ;  /* 0x0000002303087c10 */ /* 0x001fc400087fe4ff */
[----:B-1----:R-:W-:-:S03]  /*3e890*/  IADD3 R7, P0, R5, UR11, RZ ;  /* 0x0000000b05077c10 */ /* 0x002fc6000ff1e0ff */
[----:B------:R0:W-:Y:S01]  /*3e8a0*/  STL [R1+0x2208], R8 ;  /* 0x0022080801007387 */ /* 0x0001e20000100800 */
[----:B--2---:R-:W-:-:S03]  /*3e8b0*/  IADD3.X R6, R2, UR36, RZ, P6, !PT ;  /* 0x0000002402067c10 */ /* 0x004fc6000b7fe4ff */
[----:B------:R1:W-:Y:S04]  /*3e8c0*/  STL [R1+0x2244], R7 ;  /* 0x0022440701007387 */ /* 0x0003e80000100800 */
[----:B------:R2:W-:Y:S01]  /*3e8d0*/  STL [R1+0x2210], R6 ;  /* 0x0022100601007387 */ /* 0x0005e20000100800 */
[----:B0-----:R-:W-:Y:S02]  /*3e8e0*/  IADD3 R8, P6, R4, UR11, RZ ;  /* 0x0000000b04087c10 */ /* 0x001fe4000ffde0ff */
[----:B-1----:R-:W-:-:S03]  /*3e8f0*/  IADD3.X R7, R3, UR36, RZ, P5, !PT ;  /* 0x0000002403077c10 */ /* 0x002fc6000affe4ff */
[----:B------:R0:W-:Y:S01]  /*3e900*/  STL [R1+0x224c], R8 ;  /* 0x00224c0801007387 */ /* 0x0001e20000100800 */
[----:B--2---:R-:W-:-:S03]  /*3e910*/  IADD3 R6, P5, R5, UR12, RZ ;  /* 0x0000000c05067c10 */ /* 0x004fc6000ffbe0ff */
[----:B------:R1:W-:Y:S04]  /*3e920*/  STL [R1+0x2218], R7 ;  /* 0x0022180701007387 */ /* 0x0003e80000100800 */
[----:B------:R2:W-:Y:S01]  /*3e930*/  STL [R1+0x2254], R6 ;  /* 0x0022540601007387 */ /* 0x0005e20000100800 */
[----:B0-----:R-:W-:Y:S02]  /*3e940*/  IADD3.X R8, R2, UR37, RZ, P4, !PT ;  /* 0x0000002502087c10 */ /* 0x001fe4000a7fe4ff */
        /* <DEDUP_REMOVED lines=163> */
[----:B------:R-:W-:Y:S01]  /*3f380*/  STL [R1+0x239c], R8 ;  /* 0x00239c0801007387 */ /* 0x000fe20000100800 */
[----:B--2---:R-:W-:-:S03]  /*3f390*/  IADD3 R6, P5, R5, UR6, RZ ;  /* 0x0000000605067c10 */ /* 0x004fc6000ffbe0ff */
[----:B------:R-:W-:Y:S01]  /*3f3a0*/  STL [R1+0x2368], R7 ;  /* 0x0023680701007387 */ /* 0x000fe20000100800 */
[----:B------:R-:W-:Y:S02]  /*3f3b0*/  IADD3.X R5, R2, UR59, RZ, P4, !PT ;  /* 0x0000003b02057c10 */ /* 0x000fe4000a7fe4ff */
[----:B------:R-:W-:Y:S01]  /*3f3c0*/  IADD3 R4, P4, R4, UR6, RZ ;  /* 0x0000000604047c10 */ /* 0x000fe2000ff9e0ff */
[----:B------:R0:W-:Y:S04]  /*3f3d0*/  STL [R1+0x23a4], R6 ;  /* 0x0023a40601007387 */ /* 0x0001e80000100800 */
[----:B------:R1:W-:Y:S04]  /*3f3e0*/  STL [R1+0x2370], R5 ;  /* 0x0023700501007387 */ /* 0x0003e80000100800 */
[----:B------:R2:W-:Y:S01]  /*3f3f0*/  STL [R1+0x23ac], R4 ;  /* 0x0023ac0401007387 */ /* 0x0005e20000100800 */
[----:B0-----:R-:W-:-:S02]  /*3f400*/  IADD3.X R6, R3, UR59, RZ, P3, !PT ;  /* 0x0000003b03067c10 */ /* 0x001fc40009ffe4ff */
[----:B-1----:R-:W-:-:S03]  /*3f410*/  IADD3.X R5, R2, UR58, RZ, P2, !PT ;  /* 0x0000003a02057c10 */ /* 0x002fc600097fe4ff */
[----:B------:R0:W-:Y:S01]  /*3f420*/  STL [R1+0x2378], R6 ;  /* 0x0023780601007387 */ /* 0x0001e20000100800 */
[----:B--2---:R-:W-:-:S03]  /*3f430*/  IADD3.X R4, R3, UR58, RZ, P1, !PT ;  /* 0x0000003a03047c10 */ /* 0x004fc60008ffe4ff */
[----:B------:R1:W-:Y:S04]  /*3f440*/  STL [R1+0x2380], R5 ;  /* 0x0023800501007387 */ /* 0x0003e80000100800 */
[----:B------:R2:W-:Y:S01]  /*3f450*/  STL [R1+0x2388], R4 ;  /* 0x0023880401007387 */ /* 0x0005e20000100800 */
[----:B0-----:R-:W-:Y:S02]  /*3f460*/  IADD3.X R6, R2, UR7, RZ, P0, !PT ;  /* 0x0000000702067c10 */ /* 0x001fe400087fe4ff */
[----:B-1----:R-:W-:-:S03]  /*3f470*/  IADD3.X R5, R3, UR7, RZ, P6, !PT ;  /* 0x0000000703057c10 */ /* 0x002fc6000b7fe4ff */
[----:B------:R0:W-:Y:S01]  /*3f480*/  STL [R1+0x2390], R6 ;  /* 0x0023900601007387 */ /* 0x0001e20000100800 */
[----:B--2---:R-:W-:-:S03]  /*3f490*/  IADD3.X R4, R2, UR33, RZ, P5, !PT ;  /* 0x0000002102047c10 */ /* 0x004fc6000affe4ff */
[----:B------:R0:W-:Y:S01]  /*3f4a0*/  STL [R1+0x2398], R5 ;  /* 0x0023980501007387 */ /* 0x0001e20000100800 */
[----:B------:R-:W-:-:S05]  /*3f4b0*/  IADD3.X R2, R3, UR33, RZ, P4, !PT ;  /* 0x0000002103027c10 */ /* 0x000fca000a7fe4ff */
[----:B------:R0:W-:Y:S04]  /*3f4c0*/  STL [R1+0x23a8], R2 ;  /* 0x0023a80201007387 */ /* 0x0001e80000100800 */
[----:B------:R0:W-:Y:S02]  /*3f4d0*/  STL [R1+0x23a0], R4 ;  /* 0x0023a00401007387 */ /* 0x0001e40000100800 */
.L_x_2:
[----:B01----:R-:W2:Y:S01]  /*3f4e0*/  LDL R5, [R1+0x1f88] ;  /* 0x001f880001057983 */ /* 0x003ea20000100800 */
[----:B------:R-:W0:Y:S03]  /*3f4f0*/  LDC R2, c[0x0][0x230] ;  /* 0x00008c00ff027b82 */ /* 0x000e260000000800 */
[----:B--2---:R1:W-:Y:S04]  /*3f500*/  STL [R1+0x6aa4], R5 ;  /* 0x006aa40501007387 */ /* 0x0043e80000100800 */
[----:B------:R-:W2:Y:S04]  /*3f510*/  LDL R4, [R1+0x1f90] ;  /* 0x001f900001047983 */ /* 0x000ea80000100800 */
[----:B-1----:R-:W0:Y:S04]  /*3f520*/  LDL R5, [R1+0x1f98] ;  /* 0x001f980001057983 */ /* 0x002e280000100800 */
[----:B------:R-:W-:Y:S04]  /*3f530*/  STL [R1+0x696c], R29 ;  /* 0x00696c1d01007387 */ /* 0x000fe80000100800 */
        /* <DEDUP_REMOVED lines=77> */
[----:B------:R1:W-:Y:S04]  /*3fa10*/  STL [R1+0x6aa0], R28 ;  /* 0x006aa01c01007387 */ /* 0x0003e80000100800 */
        /* <DEDUP_REMOVED lines=23> */
[----:B-----5:R-:W-:Y:S04]  /*3fb90*/  STL [R1+0x60fc], R0 ;  /* 0x0060fc0001007387 */ /* 0x020fe80000100800 */
        /* <DEDUP_REMOVED lines=238> */
[----:B------:R-:W-:Y:S01]  /*40a80*/  STL [R1+0x6874], R0 ;  /* 0x0068740001007387 */ /* 0x000fe20000100800 */
[----:B0-----:R-:W-:-:S03]  /*40a90*/  IMAD R2, R5, -0x40, R2 ;  /* 0xffffffc005027824 */ /* 0x001fc600078e0202 */
[----:B------:R-:W-:Y:S04]  /*40aa0*/  STL [R1+0x687c], R0 ;  /* 0x00687c0001007387 */ /* 0x000fe80000100800 */
[----:B------:R-:W-:Y:S04]  /*40ab0*/  STL [R1+0x6884], R0 ;  /* 0x0068840001007387 */ /* 0x000fe80000100800 */
[----:B------:R-:W-:Y:S04]  /*40ac0*/  STL [R1+0x688c], R0 ;  /* 0x00688c0001007387 */ /* 0x000fe80000100800 */
[----:B------:R-:W-:Y:S04]  /*40ad0*/  STL [R1+0x6894], R0 ;  /* 0x0068940001007387 */ /* 0x000fe80000100800 */
[----:B------:R-:W2:Y:S01]  /*40ae0*/  LDL.LU R5, [R1+0x6aa4] ;  /* 0x006aa40001057983 */ /* 0x000ea20000300800 */
[----:B------:R-:W-:-:S02]  /*40af0*/  ISETP.GT.AND P0, PT, R2, RZ, PT ;  /* 0x000000ff0200720c */ /* 0x000fc40003f04270 */
[----:B-1----:R-:W-:-:S11]  /*40b00*/  PRMT R28, RZ, 0x7610, R28 ;  /* 0x00007610ff1c7816 */ /* 0x002fd6000000001c */
[----:B--2---:R-:W2:Y:S04]  /*40b10*/  @P0 LDG.E.U8 R28, desc[UR46][R4.64] ;  /* 0x0000002e041c0981 */ /* 0x004ea8000c1e1100 */
[----:B--2---:R0:W-:Y:S04]  /*40b20*/  STL [R1+0x380], R28 ;  /* 0x0003801c01007387 */ /* 0x0041e80000100800 */
[----:B0-----:R-:W2:Y:S04]  /*40b30*/  LDL.LU R28, [R1+0x6aa0] ;  /* 0x006aa000011c7983 */ /* 0x001ea80000300800 */
[----:B------:R-:W3:Y:S04]  /*40b40*/  LDL R4, [R1+0x1f8c] ;  /* 0x001f8c0001047983 */ /* 0x000ee80000100800 */
[----:B------:R-:W3:Y:S01]  /*40b50*/  LDL R5, [R1+0x1f94] ;  /* 0x001f940001057983 */ /* 0x000ee20000100800 */
[----:B------:R-:W-:-:S02]  /*40b60*/  PRMT R29, RZ, 0x7610, R29 ;  /* 0x00007610ff1d7816 */ /* 0x000fc4000000001d */
[----:B---3--:R-:W-:-:S04]  /*40b70*/  @P0 LOP3.LUT R5, R5, R4, RZ, 0x3c, !PT ;  /* 0x0000000405050212 */ /* 0x008fc800078e3cff */
[----:B------:R-:W-:-:S04]  /*40b80*/  @P0 LOP3.LUT R4, R5, R4, RZ, 0x3c, !PT ;  /* 0x0000000405040212 */ /* 0x000fc800078e3cff */
[----:B------:R-:W-:-:S05]  /*40b90*/  @P0 LOP3.LUT R5, R5, R4, RZ, 0x3c, !PT ;  /* 0x0000000405050212 */ /* 0x000fca00078e3cff */
[----:B------:R-:W3:Y:S01]  /*40ba0*/  @P0 LDG.E.U8 R29, desc[UR46][R4.64] ;  /* 0x0000002e041d0981 */ /* 0x000ee2000c1e1100 */
[----:B------:R-:W-:-:S03]  /*40bb0*/  ISETP.GT.AND P1, PT, R2, 0x1, PT ;  /* 0x000000010200780c */ /* 0x000fc60003f24270 */
[----:B---3--:R0:W-:Y:S04]  /*40bc0*/  STL [R1+0x35c], R29 ;  /* 0x00035c1d01007387 */ /* 0x0081e80000100800 */
[----:B0-----:R-:W3:Y:S04]  /*40bd0*/  LDL.LU R29, [R1+0x6a9c] ;  /* 0x006a9c00011d7983 */ /* 0x001ee80000300800 */
[----:B------:R-:W4:Y:S04]  /*40be0*/  LDL R4, [R1+0x23a8] ;  /* 0x0023a80001047983 */ /* 0x000f280000100800 */
[----:B------:R-:W4:Y:S01]  /*40bf0*/  LDL R5, [R1+0x23ac] ;  /* 0x0023ac0001057983 */ /* 0x000f220000100800 */
[----:B--2---:R-:W-:-:S02]  /*40c00*/  PRMT R28, RZ, 0x7610, R28 ;  /* 0x00007610ff1c7816 */ /* 0x004fc4000000001c */
[----:B----4-:R-:W-:-:S04]  /*40c10*/  @P1 LOP3.LUT R5, R5, R4, RZ, 0x3c, !PT ;  /* 0x0000000405051212 */ /* 0x010fc800078e3cff */
[----:B------:R-:W-:-:S04]  /*40c20*/  @P1 LOP3.LUT R4, R5, R4, RZ, 0x3c, !PT ;  /* 0x0000000405041212 */ /* 0x000fc800078e3cff */
[----:B------:R-:W-:-:S05]  /*40c30*/  @P1 LOP3.LUT R5, R5, R4, RZ, 0x3c, !PT ;  /* 0x0000000405051212 */ /* 0x000fca00078e3cff */
[----:B------:R-:W2:Y:S04]  /*40c40*/  @P1 LDG.E.U8 R28, desc[UR46][R4.64] ;  /* 0x0000002e041c1981 */ /* 0x000ea8000c1e1100 */
[----:B--2---:R0:W-:Y:S04]  /*40c50*/  STL [R1+0x358], R28 ;  /* 0x0003581c01007387 */ /* 0x0041e80000100800 */
[----:B0-----:R-:W2:Y:S04]  /*40c60*/  LDL.LU R28, [R1+0x6a98] ;  /* 0x006a9800011c7983 */ /* 0x001ea80000300800 */
[----:B------:R-:W4:Y:S04]  /*40c70*/  LDL R4, [R1+0x23a0] ;  /* 0x0023a00001047983 */ /* 0x000f280000100800 */
[----:B------:R-:W4:Y:S01]  /*40c80*/  LDL R5, [R1+0x23a4] ;  /* 0x0023a40001057983 */ /* 0x000f220000100800 */
[----:B---3--:R-:W-:-:S02]  /*40c90*/  PRMT R29, RZ, 0x7610, R29 ;  /* 0x00007610ff1d7816 */ /* 0x008fc4000000001d */
[----:B----4-:R-:W-:-:S04]  /*40ca0*/  @P1 LOP3.LUT R5, R5, R4, RZ, 0x3c, !PT ;  /* 0x0000000405051212 */ /* 0x010fc800078e3cff */
        /* <DEDUP_REMOVED lines=720> */
[----:B------:R-:W-:-:S02]  /*439b0*/  PRMT R27, RZ, 0x7610, R27 ;  /* 0x00007610ff1b7816 */ /* 0x000fc4000000001b */
[----:B----4-:R-:W-:-:S04]  /*439c0*/  @P0 LOP3.LUT R5, R5, R4, RZ, 0x3c, !PT ;  /* 0x0000000405050212 */ /* 0x010fc800078e3cff */
[----:B------:R-:W-:-:S04]  /*439d0*/  @P0 LOP3.LUT R4, R5, R4, RZ, 0x3c, !PT ;  /* 0x0000000405040212 */ /* 0x000fc800078e3cff */
[----:B------:R-:W-:-:S05]  /*439e0*/  @P0 LOP3.LUT R5, R5, R4, RZ, 0x3c, !PT ;  /* 0x0000000405050212 */ /* 0x000fca00078e3cff */
[----:B------:R-:W4:Y:S01]  /*439f0*/  @P0 LDG.E.U8 R27, desc[UR46][R4.64] ;  /* 0x0000002e041b0981 */ /* 0x000f22000c1e1100 */
[----:B------:R-:W-:-:S03]  /*43a00*/  ISETP.GT.AND P1, PT, R2, 0x28, PT ;  /* 0x000000280200780c */ /* 0x000fc60003f24270 */
[----:B----4-:R0:W-:Y:S04]  /*43a10*/  STL [R1+0x5c], R27 ;  /* 0x00005c1b01007387 */ /* 0x0101e80000100800 */
[----:B0-----:R-:W4:Y:S04]  /*43a20*/  LDL.LU R27, [R1+0x6964] ;  /* 0x00696400011b7983 */ /* 0x001f280000300800 */
[----:B------:R-:W3:Y:S04]  /*43a30*/  LDL R4, [R1+0x2138] ;  /* 0x0021380001047983 */ /* 0x000ee80000100800 */
[----:B------:R-:W3:Y:S01]  /*43a40*/  LDL R5, [R1+0x213c] ;  /* 0x00213c0001057983 */ /* 0x000ee20000100800 */
[----:B------:R-:W-:-:S02]  /*43a50*/  PRMT R26, RZ, 0x7610, R26 ;  /* 0x00007610ff1a7816 */ /* 0x000fc4000000001a */
[----:B---3--:R-:W-:-:S04]  /*43a60*/  @P1 LOP3.LUT R5, R5, R4, RZ, 0x3c, !PT ;  /* 0x0000000405051212 */ /* 0x008fc800078e3cff */
[----:B------:R-:W-:-:S04]  /*43a70*/  @P1 LOP3.LUT R4, R5, R4, RZ, 0x3c, !PT ;  /* 0x0000000405041212 */ /* 0x000fc800078e3cff */
[----:B------:R-:W-:-:S05]  /*43a80*/  @P1 LOP3.LUT R5, R5, R4, RZ, 0x3c, !PT ;  /* 0x0000000405051212 */ /* 0x000fca00078e3cff */
[----:B------:R-:W3:Y:S04]  /*43a90*/  @P1 LDG.E.U8 R26, desc[UR46][R4.64] ;  /* 0x0000002e041a1981 */ /* 0x000ee8000c1e1100 */
[----:B---3--:R0:W-:Y:S04]  /*43aa0*/  STL [R1+0x58], R26 ;  /* 0x0000581a01007387 */ /* 0x0081e80000100800 */
[----:B0-----:R-:W3:Y:S04]  /*43ab0*/  LDL.LU R26, [R1+0x6960] ;  /* 0x00696000011a7983 */ /* 0x001ee80000300800 */
[----:B------:R-:W2:Y:S04]  /*43ac0*/  LDL R4, [R1+0x2130] ;  /* 0x0021300001047983 */ /* 0x000ea80000100800 */
[----:B------:R-:W2:Y:S01]  /*43ad0*/  LDL R5, [R1+0x2134] ;  /* 0x0021340001057983 */ /* 0x000ea20000100800 */
[----:B------:R-:W-:-:S02]  /*43ae0*/  PRMT R25, RZ, 0x7610, R25 ;  /* 0x00007610ff197816 */ /* 0x000fc40000000019 */
[----:B--2---:R-:W-:-:S04]  /*43af0*/  @P1 LOP3.LUT R5, R5, R4, RZ, 0x3c, !PT ;  /* 0x0000000405051212 */ /* 0x004fc800078e3cff */
[----:B------:R-:W-:-:S04]  /*43b00*/  @P1 LOP3.LUT R4, R5, R4, RZ, 0x3c, !PT ;  /* 0x0000000405041212 */ /* 0x000fc800078e3cff */
[----:B------:R-:W-:-:S05]  /*43b10*/  @P1 LOP3.LUT R5, R5, R4, RZ, 0x3c, !PT ;  /* 0x0000000405051212 */ /* 0x000fca00078e3cff */
[----:B------:R-:W2:Y:S01]  /*43b20*/  @P1 LDG.E.U8 R25, desc[UR46][R4.64] ;  /* 0x0000002e04191981 */ /* 0x000ea2000c1e1100 */
[----:B------:R-:W-:-:S03]  /*43b30*/  ISETP.GT.AND P2, PT, R2, 0x29, PT ;  /* 0x000000290200780c */ /* 0x000fc60003f44270 */
        /* <DEDUP_REMOVED lines=8> */
[----:B------:R-:W4:Y:S04]  /*43bc0*/  @P2 LDG.E.U8 R24, desc[UR46][R4.64] ;  /* 0x0000002e04182981 */ /* 0x000f28000c1e1100 */
        /* <DEDUP_REMOVED lines=180> */
[----:B------:R-:W2:Y:S04]  /*44710*/  LDL R4, [R1+0x2018] ;  /* 0x0020180001047983 */ /* 0x000ea80000100800 */
[----:B------:R-:W2:Y:S01]  /*44720*/  LDL R5, [R1+0x201c] ;  /* 0x00201c0001057983 */ /* 0x000ea20000100800 */
[----:B------:R-:W-:Y:S02]  /*44730*/  ISETP.GT.AND P3, PT, R2, 0x3a, PT ;  /* 0x0000003a0200780c */ /* 0x000fe40003f64270 */
[----:B------:R-:W-:Y:S01]  /*44740*/  PRMT R29, RZ, 0x7610, R29 ;  /* 0x00007610ff1d7816 */ /* 0x000fe2000000001d */
[----:B---3--:R0:W-:Y:S01]  /*44750*/  STL [R1+0x4], R0 ;  /* 0x0000040001007387 */ /* 0x0081e20000100800 */
[----:B------:R-:W-:-:S03]  /*44760*/  PRMT R28, RZ, 0x7610, R28 ;  /* 0x00007610ff1c7816 */ /* 0x000fc6000000001c */
[----:B0-----:R-:W3:Y:S06]  /*44770*/  LDL R0, [R1+0x200c] ;  /* 0x00200c0001007983 */ /* 0x001eec0000100800 */
[----:B--2---:R-:W-:-:S04]  /*44780*/  @P3 LOP3.LUT R5, R5, R4, RZ, 0x3c, !PT ;  /* 0x0000000405053212 */ /* 0x004fc800078e3cff */
[----:B------:R-:W-:-:S04]  /*44790*/  @P3 LOP3.LUT R4, R5, R4, RZ, 0x3c, !PT ;  /* 0x0000000405043212 */ /* 0x000fc800078e3cff */
[----:B------:R-:W-:-:S05]  /*447a0*/  @P3 LOP3.LUT R5, R5, R4, RZ, 0x3c, !PT ;  /* 0x0000000405053212 */ /* 0x000fca00078e3cff */
[----:B------:R-:W2:Y:S04]  /*447b0*/  @P3 LDG.E.U8 R29, desc[UR46][R4.64] ;  /* 0x0000002e041d3981 */ /* 0x000ea8000c1e1100 */
[----:B------:R-:W4:Y:S04]  /*447c0*/  LDL R4, [R1+0x2010] ;  /* 0x0020100001047983 */ /* 0x000f280000100800 */
[----:B------:R-:W4:Y:S04]  /*447d0*/  LDL R5, [R1+0x2014] ;  /* 0x0020140001057983 */ /* 0x000f280000100800 */
[----:B--2---:R0:W-:Y:S01]  /*447e0*/  STL [R1+0x68f0], R29 ;  /* 0x0068f01d01007387 */ /* 0x0041e20000100800 */
[----:B------:R-:W-:-:S02]  /*447f0*/  ISETP.GT.AND P2, PT, R2, 0x33, PT ;  /* 0x000000330200780c */ /* 0x000fc40003f44270 */
[----:B------:R-:W-:Y:S01]  /*44800*/  PRMT R3, RZ, 0x7610, R3 ;  /* 0x00007610ff037816 */ /* 0x000fe20000000003 */
[----:B0-----:R-:W2:Y:S01]  /*44810*/  LDL R29, [R1+0x2008] ;  /* 0x00200800011d7983 */ /* 0x001ea20000100800 */
[----:B----4-:R-:W-:-:S04]  /*44820*/  @P3 LOP3.LUT R5, R5, R4, RZ, 0x3c, !PT ;  /* 0x0000000405053212 */ /* 0x010fc800078e3cff */
[----:B------:R-:W-:-:S04]  /*44830*/  @P3 LOP3.LUT R4, R5, R4, RZ, 0x3c, !PT ;  /* 0x0000000405043212 */ /* 0x000fc800078e3cff */
[----:B------:R-:W-:-:S05]  /*44840*/  @P3 LOP3.LUT R5, R5, R4, RZ, 0x3c, !PT ;  /* 0x0000000405053212 */ /* 0x000fca00078e3cff */
[----:B------:R0:W4:Y:S04]  /*44850*/  @P3 LDG.E.U8 R28, desc[UR46][R4.64] ;  /* 0x0000002e041c3981 */ /* 0x000128000c1e1100 */
[----:B------:R-:W0:Y:S04]  /*44860*/  LDL R4, [R1+0x2088] ;  /* 0x0020880001047983 */ /* 0x000e280000100800 */
[----:B------:R-:W0:Y:S02]  /*44870*/  LDL R5, [R1+0x208c] ;  /* 0x00208c0001057983 */ /* 0x000e240000100800 */
[----:B0-----:R-:W-:-:S04]  /*44880*/  @P2 LOP3.LUT R5, R5, R4, RZ, 0x3c, !PT ;  /* 0x0000000405052212 */ /* 0x001fc800078e3cff */
[----:B------:R-:W-:-:S04]  /*44890*/  @P2 LOP3.LUT R4, R5, R4, RZ, 0x3c, !PT ;  /* 0x0000000405042212 */ /* 0x000fc800078e3cff */
[----:B------:R-:W-:-:S05]  /*448a0*/  @P2 LOP3.LUT R5, R5, R4, RZ, 0x3c, !PT ;  /* 0x0000000405052212 */ /* 0x000fca00078e3cff */
[----:B------:R-:W3:Y:S04]  /*448b0*/  @P2 LDG.E.U8 R3, desc[UR46][R4.64] ;  /* 0x0000002e04032981 */ /* 0x000ee8000c1e1100 */
[----:B----4-:R0:W-:Y:S04]  /*448c0*/  STL [R1+0x68ec], R28 ;  /* 0x0068ec1c01007387 */ /* 0x0101e80000100800 */
[----:B0-----:R-:W4:Y:S04]  /*448d0*/  LDL R28, [R1+0x2084] ;  /* 0x00208400011c7983 */ /* 0x001f280000100800 */
[----:B---3--:R0:W-:Y:S04]  /*448e0*/  STL [R1], R3 ;  /* 0x0000000301007387 */ /* 0x0081e80000100800 */
[----:B0-----:R-:W3:Y:S04]  /*448f0*/  LDL.LU R3, [R1+0x690c] ;  /* 0x00690c0001037983 */ /* 0x001ee80000300800 */
[----:B------:R-:W2:Y:S01]  /*44900*/  LDL R5, [R1+0x2080] ;  /* 0x0020800001057983 */ /* 0x000ea20000100800 */
[----:B------:R-:W-:Y:S01]  /*44910*/  PRMT R27, RZ, 0x7610, R27 ;  /* 0x00007610ff1b7816 */ /* 0x000fe2000000001b */
[----:B----4-:R-:W-:Y:S01]  /*44920*/  @P2 IMAD.MOV.U32 R4, RZ, RZ, R28 ;  /* 0x000000ffff042224 */ /* 0x010fe200078e001c */
[----:B------:R-:W-:-:S02]  /*44930*/  ISETP.GT.AND P4, PT, R2, 0x3b, PT ;  /* 0x0000003b0200780c */ /* 0x000fc40003f84270 */
[----:B------:R-:W-:Y:S02]  /*44940*/  PRMT R26, RZ, 0x7610, R26 ;  /* 0x00007610ff1a7816 */ /* 0x000fe4000000001a */
[----:B--2---:R0:W2:Y:S09]  /*44950*/  @P2 LDG.E.U8 R27, desc[UR46][R4.64] ;  /* 0x0000002e041b2981 */ /* 0x0040b2000c1e1100 */
[----:B0-----:R-:W-:-:S02]  /*44960*/  @P4 IMAD.MOV.U32 R4, RZ, RZ, R0 ;  /* 0x000000ffff044224 */ /* 0x001fc400078e0000 */
[----:B------:R-:W-:-:S05]  /*44970*/  @P4 IMAD.MOV.U32 R5, RZ, RZ, R29 ;  /* 0x000000ffff054224 */ /* 0x000fca00078e001d */
[----:B------:R-:W4:Y:S04]  /*44980*/  @P4 LDG.E.U8 R26, desc[UR46][R4.64] ;  /* 0x0000002e041a4981 */ /* 0x000f28000c1e1100 */
[----:B--2---:R0:W-:Y:S04]  /*44990*/  STL [R1+0x68f4], R27 ;  /* 0x0068f41b01007387 */ /* 0x0041e80000100800 */
[----:B------:R-:W2:Y:S04]  /*449a0*/  LDL R4, [R1+0x2000] ;  /* 0x0020000001047983 */ /* 0x000ea80000100800 */
[----:B------:R-:W2:Y:S01]  /*449b0*/  LDL R5, [R1+0x2004] ;  /* 0x0020040001057983 */ /* 0x000ea20000100800 */
[----:B------:R-:W-:-:S03]  /*449c0*/  PRMT R25, RZ, 0x7610, R25 ;  /* 0x00007610ff197816 */ /* 0x000fc60000000019 */
[----:B------:R-:W3:Y:S04]  /*449d0*/  LDL R29, [R1+0x2078] ;  /* 0x00207800011d7983 */ /* 0x000ee80000100800 */
[----:B------:R-:W3:Y:S04]  /*449e0*/  LDL R0, [R1+0x207c] ;  /* 0x00207c0001007983 */ /* 0x000ee80000100800 */
[----:B------:R-:W3:Y:S04]  /*449f0*/  LDL R28, [R1+0x2070] ;  /* 0x00207000011c7983 */ /* 0x000ee80000100800 */
[----:B0-----:R-:W3:Y:S04]  /*44a00*/  LDL R27, [R1+0x2074] ;  /* 0x00207400011b7983 */ /* 0x001ee80000100800 */
[----:B----4-:R0:W-:Y:S04]  /*44a10*/  STL [R1+0x68f8], R26 ;  /* 0x0068f81a01007387 */ /* 0x0101e80000100800 */
[----:B0-----:R-:W4:Y:S01]  /*44a20*/  LDL R26, [R1+0x20dc] ;  /* 0x0020dc00011a7983 */ /* 0x001f220000100800 */
[----:B--2---:R-:W-:-:S04]  /*44a30*/  @P4 LOP3.LUT R5, R5, R4, RZ, 0x3c, !PT ;  /* 0x0000000405054212 */ /* 0x004fc800078e3cff */
[----:B------:R-:W-:-:S04]  /*44a40*/  @P4 LOP3.LUT R4, R5, R4, RZ, 0x3c, !PT ;  /* 0x0000000405044212 */ /* 0x000fc800078e3cff */
[----:B------:R-:W-:-:S05]  /*44a50*/  @P4 LOP3.LUT R5, R5, R4, RZ, 0x3c, !PT ;  /* 0x0000000405054212 */ /* 0x000fca00078e3cff */
[----:B------:R4:W2:Y:S04]  /*44a60*/  @P4 LDG.E.U8 R25, desc[UR46][R4.64] ;  /* 0x0000002e04194981 */ /* 0x0008a8000c1e1100 */
[----:B------:R-:W3:Y:S01]  /*44a70*/  LDL R5, [R1+0x20d8] ;  /* 0x0020d80001057983 */ /* 0x000ee20000100800 */
[C---:B------:R-:W-:Y:S02]  /*44a80*/  ISETP.GT.AND P0, PT, R2.reuse, 0x2e, PT ;  /* 0x0000002e0200780c */ /* 0x040fe40003f04270 */
[----:B------:R-:W-:Y:S02]  /*44a90*/  ISETP.GT.AND P1, PT, R2, 0x34, PT ;  /* 0x000000340200780c */ /* 0x000fe40003f24270 */
[----:B------:R-:W-:Y:S02]  /*44aa0*/  PRMT R24, RZ, 0x7610, R24 ;  /* 0x00007610ff187816 */ /* 0x000fe40000000018 */
[----:B------:R-:W-:-:S07]  /*44ab0*/  PRMT R23, RZ, 0x7610, R23 ;  /* 0x00007610ff177816 */ /* 0x000fce0000000017 */
[----:B----4-:R-:W-:-:S05]  /*44ac0*/  @P0 IMAD.MOV.U32 R4, RZ, RZ, R26 ;  /* 0x000000ffff040224 */ /* 0x010fca00078e001a */
[----:B---3--:R0:W3:Y:S02]  /*44ad0*/  @P0 LDG.E.U8 R24, desc[UR46][R4.64] ;  /* 0x0000002e04180981 */ /* 0x0080e4000c1e1100 */
[----:B0-----:R-:W-:Y:S02]  /*44ae0*/  @P1 IMAD.MOV.U32 R4, RZ, RZ, R0 ;  /* 0x000000ffff041224 */ /* 0x001fe400078e0000 */
[----:B------:R-:W-:-:S05]  /*44af0*/  @P1 IMAD.MOV.U32 R5, RZ, RZ, R29 ;  /* 0x000000ffff051224 */ /* 0x000fca00078e001d */
[----:B------:R0:W4:Y:S04]  /*44b00*/  @P1 LDG.E.U8 R23, desc[UR46][R4.64] ;  /* 0x0000002e04171981 */ /* 0x000128000c1e1100 */
[----:B--2---:R1:W-:Y:S04]  /*44b10*/  STL [R1+0x68fc], R25 ;  /* 0x0068fc1901007387 */ /* 0x0043e80000100800 */
[----:B------:R-:W2:Y:S04]  /*44b20*/  LDL R26, [R1+0x1ff8] ;  /* 0x001ff800011a7983 */ /* 0x000ea80000100800 */
[----:B-1----:R-:W2:Y:S01]  /*44b30*/  LDL R25, [R1+0x1ffc] ;  /* 0x001ffc0001197983 */ /* 0x002ea20000100800 */
[----:B------:R-:W-:Y:S01]  /*44b40*/  PRMT R22, RZ, 0x7610, R22 ;  /* 0x00007610ff167816 */ /* 0x000fe20000000016 */
[----:B0-----:R-:W-:-:S02]  /*44b50*/  @P1 IMAD.MOV.U32 R4, RZ, RZ, R27 ;  /* 0x000000ffff041224 */ /* 0x001fc400078e001b */
[----:B------:R-:W-:-:S05]  /*44b60*/  @P1 IMAD.MOV.U32 R5, RZ, RZ, R28 ;  /* 0x000000ffff051224 */ /* 0x000fca00078e001c */
[----:B------:R2:W2:Y:S04]  /*44b70*/  @P1 LDG.E.U8 R22, desc[UR46][R4.64] ;  /* 0x0000002e04161981 */ /* 0x0004a8000c1e1100 */
[----:B---3--:R0:W-:Y:S04]  /*44b80*/  STL [R1+0x68c0], R24 ;  /* 0x0068c01801007387 */ /* 0x0081e80000100800 */
[----:B------:R-:W3:Y:S04]  /*44b90*/  LDL R0, [R1+0x1ff4] ;  /* 0x001ff40001007983 */ /* 0x000ee80000100800 */
[----:B0-----:R-:W3:Y:S04]  /*44ba0*/  LDL R24, [R1+0x1ff0] ;  /* 0x001ff00001187983 */ /* 0x001ee80000100800 */
[----:B----4-:R0:W-:Y:S04]  /*44bb0*/  STL [R1+0x6900], R23 ;  /* 0x0069001701007387 */ /* 0x0101e80000100800 */
[----:B------:R-:W4:Y:S04]  /*44bc0*/  LDL R27, [R1+0x20d0] ;  /* 0x0020d000011b7983 */ /* 0x000f280000100800 */
[----:B0-----:R-:W4:Y:S01]  /*44bd0*/  LDL R23, [R1+0x20d4] ;  /* 0x0020d40001177983 */ /* 0x001f220000100800 */
[----:B------:R-:W-:-:S02]  /*44be0*/  ISETP.GT.AND P2, PT, R2, 0x3c, PT ;  /* 0x0000003c0200780c */ /* 0x000fc40003f44270 */
[----:B------:R-:W-:-:S11]  /*44bf0*/  PRMT R21, RZ, 0x7610, R21 ;  /* 0x00007610ff157816 */ /* 0x000fd60000000015 */
[----:B--2---:R-:W-:Y:S02]  /*44c00*/  @P2 IMAD.MOV.U32 R4, RZ, RZ, R25 ;  /* 0x000000ffff042224 */ /* 0x004fe400078e0019 */
[----:B------:R-:W-:-:S05]  /*44c10*/  @P2 IMAD.MOV.U32 R5, RZ, RZ, R26 ;  /* 0x000000ffff052224 */ /* 0x000fca00078e001a */
[----:B------:R3:W2:Y:S01]  /*44c20*/  @P2 LDG.E.U8 R21, desc[UR46][R4.64] ;  /* 0x0000002e04152981 */ /* 0x0006a2000c1e1100 */
[----:B------:R-:W-:Y:S02]  /*44c30*/  PRMT R20, RZ, 0x7610, R20 ;  /* 0x00007610ff147816 */ /* 0x000fe40000000014 */
[----:B------:R-:W-:Y:S01]  /*44c40*/  PRMT R19, RZ, 0x7610, R19 ;  /* 0x00007610ff137816 */ /* 0x000fe20000000013 */
[----:B------:R0:W-:Y:S04]  /*44c50*/  STL [R1+0x6904], R22 ;  /* 0x0069041601007387 */ /* 0x0001e80000100800 */
[----:B------:R-:W2:Y:S04]  /*44c60*/  LDL R26, [R1+0x2068] ;  /* 0x00206800011a7983 */ /* 0x000ea80000100800 */
[----:B------:R-:W2:Y:S01]  /*44c70*/  LDL R25, [R1+0x206c] ;  /* 0x00206c0001197983 */ /* 0x000ea20000100800 */
[----:B---3--:R-:W-:-:S02]  /*44c80*/  @P2 IMAD.MOV.U32 R4, RZ, RZ, R0 ;  /* 0x000000ffff042224 */ /* 0x008fc400078e0000 */
[----:B------:R-:W-:-:S05]  /*44c90*/  @P2 IMAD.MOV.U32 R5, RZ, RZ, R24 ;  /* 0x000000ffff052224 */ /* 0x000fca00078e0018 */
[----:B------:R4:W3:Y:S02]  /*44ca0*/  @P2 LDG.E.U8 R20, desc[UR46][R4.64] ;  /* 0x0000002e04142981 */ /* 0x0008e4000c1e1100 */
[----:B----4-:R-:W-:Y:S02]  /*44cb0*/  @P0 IMAD.MOV.U32 R5, RZ, RZ, R27 ;  /* 0x000000ffff050224 */ /* 0x010fe400078e001b */
[----:B------:R-:W-:-:S05]  /*44cc0*/  @P0 IMAD.MOV.U32 R4, RZ, RZ, R23 ;  /* 0x000000ffff040224 */ /* 0x000fca00078e0017 */
[----:B------:R1:W4:Y:S01]  /*44cd0*/  @P0 LDG.E.U8 R19, desc[UR46][R4.64] ;  /* 0x0000002e04130981 */ /* 0x000322000c1e1100 */
[----:B------:R-:W-:-:S03]  /*44ce0*/  ISETP.GT.AND P1, PT, R2, 0x35, PT ;  /* 0x000000350200780c */ /* 0x000fc60003f24270 */
[----:B--2---:R2:W-:Y:S04]  /*44cf0*/  STL [R1+0x6908], R21 ;  /* 0x0069081501007387 */ /* 0x0045e80000100800 */
[----:B------:R-:W3:Y:S04]  /*44d00*/  LDL R24, [R1+0x2060] ;  /* 0x0020600001187983 */ /* 0x000ee80000100800 */
[----:B------:R-:W3:Y:S04]  /*44d10*/  LDL R0, [R1+0x2064] ;  /* 0x0020640001007983 */ /* 0x000ee80000100800 */
[----:B------:R-:W3:Y:S04]  /*44d20*/  LDL R27, [R1+0x1fe8] ;  /* 0x001fe800011b7983 */ /* 0x000ee80000100800 */
[----:B------:R-:W3:Y:S04]  /*44d30*/  LDL R23, [R1+0x1fec] ;  /* 0x001fec0001177983 */ /* 0x000ee80000100800 */
[----:B0-----:R-:W3:Y:S04]  /*44d40*/  LDL R22, [R1+0x1fe0] ;  /* 0x001fe00001167983 */ /* 0x001ee80000100800 */
[----:B--2---:R-:W2:Y:S01]  /*44d50*/  LDL R21, [R1+0x1fe4] ;  /* 0x001fe40001157983 */ /* 0x004ea20000100800 */
[----:B-1----:R-:W-:-:S02]  /*44d60*/  @P1 IMAD.MOV.U32 R4, RZ, RZ, R25 ;  /* 0x000000ffff041224 */ /* 0x002fc400078e0019 */
[----:B------:R-:W-:Y:S01]  /*44d70*/  @P1 IMAD.MOV.U32 R5, RZ, RZ, R26 ;  /* 0x000000ffff051224 */ /* 0x000fe200078e001a */
[----:B----4-:R0:W-:Y:S04]  /*44d80*/  STL [R1+0x68c4], R19 ;  /* 0x0068c41301007387 */ /* 0x0101e80000100800 */
[----:B------:R-:W4:Y:S04]  /*44d90*/  LDL R26, [R1+0x2058] ;  /* 0x00205800011a7983 */ /* 0x000f280000100800 */
[----:B------:R-:W4:Y:S01]  /*44da0*/  LDL R25, [R1+0x205c] ;  /* 0x00205c0001197983 */ /* 0x000f220000100800 */
[----:B------:R-:W-:-:S02]  /*44db0*/  ISETP.GT.AND P3, PT, R2, 0x3d, PT ;  /* 0x0000003d0200780c */ /* 0x000fc40003f64270 */
[----:B------:R-:W-:Y:S01]  /*44dc0*/  PRMT R18, RZ, 0x7610, R18 ;  /* 0x00007610ff127816 */ /* 0x000fe20000000012 */
[----:B0-----:R-:W4:Y:S01]  /*44dd0*/  LDL R19, [R1+0x1fd4] ;  /* 0x001fd40001137983 */ /* 0x001f220000100800 */
[----:B------:R-:W-:-:S04]  /*44de0*/  PRMT R17, RZ, 0x7610, R17 ;  /* 0x00007610ff117816 */ /* 0x000fc80000000011 */
[----:B------:R3:W4:Y:S01]  /*44df0*/  @P1 LDG.E.U8 R18, desc[UR46][R4.64] ;  /* 0x0000002e04121981 */ /* 0x000722000c1e1100 */
[----:B------:R-:W-:Y:S01]  /*44e00*/  PRMT R16, RZ, 0x7610, R16 ;  /* 0x00007610ff107816 */ /* 0x000fe20000000010 */
[----:B---3--:R-:W-:Y:S02]  /*44e10*/  @P1 IMAD.MOV.U32 R4, RZ, RZ, R0 ;  /* 0x000000ffff041224 */ /* 0x008fe400078e0000 */
[----:B------:R-:W-:Y:S01]  /*44e20*/  @P1 IMAD.MOV.U32 R5, RZ, RZ, R24 ;  /* 0x000000ffff051224 */ /* 0x000fe200078e0018 */
[----:B------:R-:W3:Y:S04]  /*44e30*/  LDL R0, [R1+0x2054] ;  /* 0x0020540001007983 */ /* 0x000ee80000100800 */
[----:B------:R0:W3:Y:S04]  /*44e40*/  @P1 LDG.E.U8 R17, desc[UR46][R4.64] ;  /* 0x0000002e04111981 */ /* 0x0000e8000c1e1100 */
[----:B------:R-:W3:Y:S01]  /*44e50*/  LDL R24, [R1+0x2050] ;  /* 0x0020500001187983 */ /* 0x000ee20000100800 */
[----:B------:R-:W-:Y:S01]  /*44e60*/  ISETP.GT.AND P2, PT, R2, 0x36, PT ;  /* 0x000000360200780c */ /* 0x000fe20003f44270 */
[----:B0-----:R-:W-:-:S02]  /*44e70*/  @P3 IMAD.MOV.U32 R4, RZ, RZ, R23 ;  /* 0x000000ffff043224 */ /* 0x001fc400078e0017 */
[----:B------:R-:W-:Y:S01]  /*44e80*/  @P3 IMAD.MOV.U32 R5, RZ, RZ, R27 ;  /* 0x000000ffff053224 */ /* 0x000fe200078e001b */
[----:B------:R-:W3:Y:S04]  /*44e90*/  LDL R23, [R1+0x1fd8] ;  /* 0x001fd80001177983 */ /* 0x000ee80000100800 */
[----:B------:R0:W3:Y:S01]  /*44ea0*/  @P3 LDG.E.U8 R16, desc[UR46][R4.64] ;  /* 0x0000002e04103981 */ /* 0x0000e2000c1e1100 */
[----:B------:R-:W-:Y:S01]  /*44eb0*/  PRMT R15, RZ, 0x7610, R15 ;  /* 0x00007610ff0f7816 */ /* 0x000fe2000000000f */
[----:B0-----:R-:W-:Y:S02]  /*44ec0*/  @P3 IMAD.MOV.U32 R5, RZ, RZ, R22 ;  /* 0x000000ffff053224 */ /* 0x001fe400078e0016 */
[----:B------:R-:W3:Y:S01]  /*44ed0*/  LDL R22, [R1+0x1fdc] ;  /* 0x001fdc0001167983 */ /* 0x000ee20000100800 */
[----:B--2---:R-:W-:Y:S01]  /*44ee0*/  @P3 IMAD.MOV.U32 R4, RZ, RZ, R21 ;  /* 0x000000ffff043224 */ /* 0x004fe200078e0015 */
[----:B------:R-:W-:-:S02]  /*44ef0*/  PRMT R14, RZ, 0x7610, R14 ;  /* 0x00007610ff0e7816 */ /* 0x000fc4000000000e */
[----:B------:R-:W2:Y:S04]  /*44f00*/  LDL R21, [R1+0x1fd0] ;  /* 0x001fd00001157983 */ /* 0x000ea80000100800 */
[----:B------:R4:W2:Y:S02]  /*44f10*/  @P3 LDG.E.U8 R15, desc[UR46][R4.64] ;  /* 0x0000002e040f3981 */ /* 0x0008a4000c1e1100 */
[----:B----4-:R-:W-:Y:S02]  /*44f20*/  @P2 IMAD.MOV.U32 R5, RZ, RZ, R26 ;  /* 0x000000ffff052224 */ /* 0x010fe400078e001a */
[----:B------:R-:W-:-:S05]  /*44f30*/  @P2 IMAD.MOV.U32 R4, RZ, RZ, R25 ;  /* 0x000000ffff042224 */ /* 0x000fca00078e0019 */
[----:B------:R3:W4:Y:S01]  /*44f40*/  @P2 LDG.E.U8 R14, desc[UR46][R4.64] ;  /* 0x0000002e040e2981 */ /* 0x000722000c1e1100 */
[----:B------:R-:W-:Y:S02]  /*44f50*/  ISETP.GT.AND P4, PT, R2, 0x3e, PT ;  /* 0x0000003e0200780c */ /* 0x000fe40003f84270 */
[----:B------:R-:W-:Y:S02]  /*44f60*/  PRMT R13, RZ, 0x7610, R13 ;  /* 0x00007610ff0d7816 */ /* 0x000fe4000000000d */
[----:B------:R-:W-:Y:S01]  /*44f70*/  PRMT R12, RZ, 0x7610, R12 ;  /* 0x00007610ff0c7816 */ /* 0x000fe2000000000c */
[----:B---3--:R-:W-:Y:S02]  /*44f80*/  @P2 IMAD.MOV.U32 R4, RZ, RZ, R0 ;  /* 0x000000ffff042224 */ /* 0x008fe400078e0000 */
[----:B------:R-:W-:-:S05]  /*44f90*/  @P2 IMAD.MOV.U32 R5, RZ, RZ, R24 ;  /* 0x000000ffff052224 */ /* 0x000fca00078e0018 */
[----:B------:R0:W3:Y:S02]  /*44fa0*/  @P2 LDG.E.U8 R13, desc[UR46][R4.64] ;  /* 0x0000002e040d2981 */ /* 0x0000e4000c1e1100 */
[----:B0-----:R-:W-:Y:S02]  /*44fb0*/  @P4 IMAD.MOV.U32 R5, RZ, RZ, R23 ;  /* 0x000000ffff054224 */ /* 0x001fe400078e0017 */
[----:B------:R-:W-:-:S05]  /*44fc0*/  @P4 IMAD.MOV.U32 R4, RZ, RZ, R22 ;  /* 0x000000ffff044224 */ /* 0x000fca00078e0016 */
[----:B------:R0:W3:Y:S01]  /*44fd0*/  @P4 LDG.E.U8 R12, desc[UR46][R4.64] ;  /* 0x0000002e040c4981 */ /* 0x0000e2000c1e1100 */
[----:B------:R-:W-:Y:S01]  /*44fe0*/  PRMT R11, RZ, 0x7610, R11 ;  /* 0x00007610ff0b7816 */ /* 0x000fe2000000000b */
[----:B0-----:R-:W-:Y:S02]  /*44ff0*/  @P4 IMAD.MOV.U32 R4, RZ, RZ, R19 ;  /* 0x000000ffff044224 */ /* 0x001fe400078e0013 */
[----:B--2---:R-:W-:-:S05]  /*45000*/  @P4 IMAD.MOV.U32 R5, RZ, RZ, R21 ;  /* 0x000000ffff054224 */ /* 0x004fca00078e0015 */
[----:B------:R-:W2:Y:S04]  /*45010*/  @P4 LDG.E.U8 R11, desc[UR46][R4.64] ;  /* 0x0000002e040b4981 */ /* 0x000ea8000c1e1100 */
[----:B----4-:R0:W-:Y:S04]  /*45020*/  STL [R1+0x68c8], R14 ;  /* 0x0068c80e01007387 */ /* 0x0101e80000100800 */
[----:B------:R-:W4:Y:S04]  /*45030*/  LDL R0, [R1+0x20cc] ;  /* 0x0020cc0001007983 */ /* 0x000f280000100800 */
[----:B0-----:R-:W4:Y:S01]  /*45040*/  LDL R14, [R1+0x20c8] ;  /* 0x0020c800010e7983 */ /* 0x001f220000100800 */
[----:B------:R-:W-:-:S03]  /*45050*/  ISETP.GT.AND P0, PT, R2, 0x2f, PT ;  /* 0x0000002f0200780c */ /* 0x000fc60003f04270 */
[----:B---3--:R0:W-:Y:S04]  /*45060*/  STL [R1+0x68cc], R13 ;  /* 0x0068cc0d01007387 */ /* 0x0081e80000100800 */
[----:B------:R1:W-:Y:S04]  /*45070*/  STL [R1+0x68d0], R12 ;  /* 0x0068d00c01007387 */ /* 0x0003e80000100800 */
[----:B------:R-:W3:Y:S04]  /*45080*/  LDL R24, [R1+0x20c0] ;  /* 0x0020c00001187983 */ /* 0x000ee80000100800 */
[----:B------:R-:W3:Y:S04]  /*45090*/  LDL R23, [R1+0x20c4] ;  /* 0x0020c40001177983 */ /* 0x000ee80000100800 */
[----:B------:R-:W3:Y:S04]  /*450a0*/  LDL R22, [R1+0x2048] ;  /* 0x0020480001167983 */ /* 0x000ee80000100800 */
[----:B------:R-:W3:Y:S04]  /*450b0*/  LDL R21, [R1+0x204c] ;  /* 0x00204c0001157983 */ /* 0x000ee80000100800 */
[----:B--2---:R2:W-:Y:S04]  /*450c0*/  STL [R1+0x68d4], R11 ;  /* 0x0068d40b01007387 */ /* 0x0045e80000100800 */
[----:B------:R-:W3:Y:S04]  /*450d0*/  LDL R19, [R1+0x2040] ;  /* 0x0020400001137983 */ /* 0x000ee80000100800 */
[----:B0-----:R-:W3:Y:S04]  /*450e0*/  LDL R13, [R1+0x1fc8] ;  /* 0x001fc800010d7983 */ /* 0x001ee80000100800 */
[----:B-1----:R-:W3:Y:S04]  /*450f0*/  LDL R12, [R1+0x1fcc] ;  /* 0x001fcc00010c7983 */ /* 0x002ee80000100800 */
[----:B--2---:R-:W2:Y:S01]  /*45100*/  LDL R11, [R1+0x1fc0] ;  /* 0x001fc000010b7983 */ /* 0x004ea20000100800 */
[----:B----4-:R-:W-:-:S03]  /*45110*/  @P0 IMAD.MOV.U32 R5, RZ, RZ, R14 ;  /* 0x000000ffff050224 */ /* 0x010fc600078e000e */
[----:B------:R-:W4:Y:S01]  /*45120*/  LDL R14, [R1+0x2044] ;  /* 0x00204400010e7983 */ /* 0x000f220000100800 */
[----:B------:R-:W-:-:S03]  /*45130*/  @P0 IMAD.MOV.U32 R4, RZ, RZ, R0 ;  /* 0x000000ffff040224 */ /* 0x000fc600078e0000 */
[----:B------:R-:W2:Y:S01]  /*45140*/  LDL R0, [R1+0x1fc4] ;  /* 0x001fc40001007983 */ /* 0x000ea20000100800 */
[----:B------:R-:W-:Y:S02]  /*45150*/  ISETP.GT.AND P1, PT, R2, 0x37, PT ;  /* 0x000000370200780c */ /* 0x000fe40003f24270 */
[----:B------:R-:W-:Y:S02]  /*45160*/  PRMT R10, RZ, 0x7610, R10 ;  /* 0x00007610ff0a7816 */ /* 0x000fe4000000000a */
[----:B------:R-:W-:-:S04]  /*45170*/  PRMT R9, RZ, 0x7610, R9 ;  /* 0x00007610ff097816 */ /* 0x000fc80000000009 */
[----:B------:R3:W2:Y:S01]  /*45180*/  @P0 LDG.E.U8 R10, desc[UR46][R4.64] ;  /* 0x0000002e040a0981 */ /* 0x0006a2000c1e1100 */
[----:B------:R-:W-:Y:S02]  /*45190*/  ISETP.GT.AND P2, PT, R2, 0x3f, PT ;  /* 0x0000003f0200780c */ /* 0x000fe40003f44270 */
[----:B------:R-:W-:Y:S02]  /*451a0*/  PRMT R8, RZ, 0x7610, R8 ;  /* 0x00007610ff087816 */ /* 0x000fe40000000008 */
[----:B------:R-:W-:Y:S02]  /*451b0*/  PRMT R7, RZ, 0x7610, R7 ;  /* 0x00007610ff077816 */ /* 0x000fe40000000007 */
[----:B------:R-:W-:Y:S01]  /*451c0*/  PRMT R6, RZ, 0x7610, R6 ;  /* 0x00007610ff067816 */ /* 0x000fe20000000006 */
[----:B---3--:R-:W-:Y:S02]  /*451d0*/  @P0 IMAD.MOV.U32 R5, RZ, RZ, R24 ;  /* 0x000000ffff050224 */ /* 0x008fe400078e0018 */
[----:B------:R-:W-:-:S05]  /*451e0*/  @P0 IMAD.MOV.U32 R4, RZ, RZ, R23 ;  /* 0x000000ffff040224 */ /* 0x000fca00078e0017 */
[----:B------:R0:W3:Y:S02]  /*451f0*/  @P0 LDG.E.U8 R9, desc[UR46][R4.64] ;  /* 0x0000002e04090981 */ /* 0x0000e4000c1e1100 */
[----:B0-----:R-:W-:Y:S02]  /*45200*/  @P1 IMAD.MOV.U32 R4, RZ, RZ, R21 ;  /* 0x000000ffff041224 */ /* 0x001fe400078e0015 */
[----:B------:R-:W-:-:S05]  /*45210*/  @P1 IMAD.MOV.U32 R5, RZ, RZ, R22 ;  /* 0x000000ffff051224 */ /* 0x000fca00078e0016 */
[----:B------:R0:W3:Y:S02]  /*45220*/  @P1 LDG.E.U8 R8, desc[UR46][R4.64] ;  /* 0x0000002e04081981 */ /* 0x0000e4000c1e1100 */
[----:B0-----:R-:W-:Y:S01]  /*45230*/  @P1 IMAD.MOV.U32 R5, RZ, RZ, R19 ;  /* 0x000000ffff051224 */ /* 0x001fe200078e0013 */
[----:B------:R-:W-:Y:S01]  /*45240*/  PRMT R3, RZ, 0x7610, R3 ;  /* 0x00007610ff037816 */ /* 0x000fe20000000003 */
[----:B----4-:R-:W-:-:S05]  /*45250*/  @P1 IMAD.MOV.U32 R4, RZ, RZ, R14 ;  /* 0x000000ffff041224 */ /* 0x010fca00078e000e */
[----:B------:R0:W4:Y:S02]  /*45260*/  @P1 LDG.E.U8 R7, desc[UR46][R4.64] ;  /* 0x0000002e04071981 */ /* 0x000124000c1e1100 */
[----:B0-----:R-:W-:Y:S02]  /*45270*/  @P2 IMAD.MOV.U32 R4, RZ, RZ, R12 ;  /* 0x000000ffff042224 */ /* 0x001fe400078e000c */
[----:B------:R-:W-:-:S05]  /*45280*/  @P2 IMAD.MOV.U32 R5, RZ, RZ, R13 ;  /* 0x000000ffff052224 */ /* 0x000fca00078e000d */
[----:B------:R2:W4:Y:S02]  /*45290*/  @P2 LDG.E.U8 R6, desc[UR46][R4.64] ;  /* 0x0000002e04062981 */ /* 0x000524000c1e1100 */
[----:B--2---:R-:W-:Y:S02]  /*452a0*/  @P2 IMAD.MOV.U32 R4, RZ, RZ, R0 ;  /* 0x000000ffff042224 */ /* 0x004fe400078e0000 */
[----:B------:R-:W-:-:S05]  /*452b0*/  @P2 IMAD.MOV.U32 R5, RZ, RZ, R11 ;  /* 0x000000ffff052224 */ /* 0x000fca00078e000b */
[----:B------:R-:W2:Y:S04]  /*452c0*/  @P2 LDG.E.U8 R3, desc[UR46][R4.64] ;  /* 0x0000002e04032981 */ /* 0x000ea8000c1e1100 */
[----:B------:R-:W-:Y:S04]  /*452d0*/  STL [R1+0x6898], R10 ;  /* 0x0068980a01007387 */ /* 0x000fe80000100800 */
[----:B---3--:R-:W-:Y:S04]  /*452e0*/  STL [R1+0x689c], R9 ;  /* 0x00689c0901007387 */ /* 0x008fe80000100800 */
[----:B------:R-:W-:Y:S01]  /*452f0*/  STL [R1+0x68a0], R8 ;  /* 0x0068a00801007387 */ /* 0x000fe20000100800 */
[----:B------:R-:W0:Y:S01]  /*45300*/  S2R R24, SR_TID.X ;  /* 0x0000000000187919 */ /* 0x000e220000002100 */
[----:B------:R-:W-:Y:S06]  /*45310*/  BAR.SYNC.DEFER_BLOCKING 0x0 ;  /* 0x0000000000007b1d */ /* 0x000fec0000010000 */
[----:B----4-:R1:W-:Y:S04]  /*45320*/  STL [R1+0x68a4], R7 ;  /* 0x0068a40701007387 */ /* 0x0103e80000100800 */
[----:B------:R-:W-:Y:S04]  /*45330*/  STL [R1+0x68a8], R6 ;  /* 0x0068a80601007387 */ /* 0x000fe80000100800 */
[----:B------:R-:W3:Y:S04]  /*45340*/  LDL.LU R14, [R1+0x380] ;  /* 0x00038000010e7983 */ /* 0x000ee80000300800 */
[----:B------:R-:W4:Y:S04]  /*45350*/  LDL.LU R19, [R1+0x35c] ;  /* 0x00035c0001137983 */ /* 0x000f280000300800 */
        /* <DEDUP_REMOVED lines=8> */
[----:B-1----:R-:W4:Y:S04]  /*453e0*/  LDL.LU R7, [R1+0x2c] ;  /* 0x00002c0001077983 */ /* 0x002f280000300800 */
[----:B------:R-:W4:Y:S04]  /*453f0*/  LDL.LU R8, [R1+0x28] ;  /* 0x0000280001087983 */ /* 0x000f280000300800 */
[----:B------:R-:W4:Y:S04]  /*45400*/  LDL.LU R9, [R1+0x24] ;  /* 0x0000240001097983 */ /* 0x000f280000300800 */
[----:B------:R-:W4:Y:S04]  /*45410*/  LDL.LU R10, [R1+0x20] ;  /* 0x00002000010a7983 */ /* 0x000f280000300800 */
[----:B--2---:R1:W-:Y:S04]  /*45420*/  STL [R1+0x68ac], R3 ;  /* 0x0068ac0301007387 */ /* 0x0043e80000100800 */
[----:B-1----:R-:W2:Y:S04]  /*45430*/  LDL.LU R3, [R1+0x54] ;  /* 0x0000540001037983 */ /* 0x002ea80000300800 */
        /* <DEDUP_REMOVED lines=242> */
[----:B-1----:R-:W2:Y:S01]  /*46360*/  LDL.LU R4, [R1+0x160] ;  /* 0x0001600001047983 */ /* 0x002ea20000300800 */
[----:B0-----:R-:W-:-:S03]  /*46370*/  LOP3.LUT R0, R24, 0x3f, RZ, 0xc0, !PT ;  /* 0x0000003f18007812 */ /* 0x001fc600078ec0ff */
[----:B------:R-:W-:Y:S04]  /*46380*/  STL [R1+0x6100], R5 ;  /* 0x0061000501007387 */ /* 0x000fe80000100800 */
[----:B------:R-:W-:Y:S04]  /*46390*/  STL [R1+0x6890], R5 ;  /* 0x0068900501007387 */ /* 0x000fe80000100800 */
[----:B------:R-:W-:Y:S04]  /*463a0*/  STL [R1+0x68b4], R5 ;  /* 0x0068b40501007387 */ /* 0x000fe80000100800 */
[----:B------:R-:W2:Y:S04]  /*463b0*/  LDL.LU R6, [R1+0x358] ;  /* 0x0003580001067983 */ /* 0x000ea80000300800 */
[----:B------:R-:W2:Y:S04]  /*463c0*/  LDL.LU R11, [R1+0x354] ;  /* 0x00035400010b7983 */ /* 0x000ea80000300800 */
[----:B------:R-:W2:Y:S04]  /*463d0*/  LDL.LU R12, [R1+0x258] ;  /* 0x00025800010c7983 */ /* 0x000ea80000300800 */
[----:B---3--:R0:W-:Y:S04]  /*463e0*/  STS.U8 [R0+UR4], R14 ;  /* 0x0000000e00007988 */ /* 0x0081e80008000004 */
[----:B------:R-:W3:Y:S04]  /*463f0*/  LDL.LU R13, [R1+0x254] ;  /* 0x00025400010d7983 */ /* 0x000ee80000300800 */
[----:B----4-:R1:W-:Y:S04]  /*46400*/  STS.U8 [R0+UR4+0x40], R19 ;  /* 0x0000401300007988 */ /* 0x0103e80008000004 */
[----:B0-----:R-:W4:Y:S04]  /*46410*/  LDL.LU R14, [R1+0x148] ;  /* 0x00014800010e7983 */ /* 0x001f280000300800 */
[----:B------:R0:W-:Y:S04]  /*46420*/  STS.U8 [R0+UR4+0x440], R21 ;  /* 0x0004401500007988 */ /* 0x0001e80008000004 */
[----:B-1----:R-:W4:Y:S04]  /*46430*/  LDL.LU R19, [R1+0x144] ;  /* 0x0001440001137983 */ /* 0x002f280000300800 */
[----:B------:R1:W-:Y:S04]  /*46440*/  STS.U8 [R0+UR4+0x400], R22 ;  /* 0x0004001600007988 */ /* 0x0003e80008000004 */
[----:B0-----:R-:W4:Y:S04]  /*46450*/  LDL.LU R21, [R1+0x108] ;  /* 0x0001080001157983 */ /* 0x001f280000300800 */
[----:B-1----:R-:W4:Y:S04]  /*46460*/  LDL.LU R22, [R1+0x104] ;  /* 0x0001040001167983 */ /* 0x002f280000300800 */
[----:B--2---:R-:W-:Y:S04]  /*46470*/  STS.U8 [R0+UR4+0x800], R4 ;  /* 0x0008000400007988 */ /* 0x004fe80008000004 */
[----:B------:R0:W-:Y:S04]  /*46480*/  STS.U8 [R0+UR4+0x840], R23 ;  /* 0x0008401700007988 */ /* 0x0001e80008000004 */
[----:B------:R1:W-:Y:S04]  /*46490*/  STS.U8 [R0+UR4+0xc40], R25 ;  /* 0x000c401900007988 */ /* 0x0003e80008000004 */
[----:B------:R2:W-:Y:S04]  /*464a0*/  STS.U8 [R0+UR4+0xc00], R26 ;  /* 0x000c001a00007988 */ /* 0x0005e80008000004 */
[----:B0-----:R-:W4:Y:S04]  /*464b0*/  LDL.LU R23, [R1+0x90] ;  /* 0x0000900001177983 */ /* 0x001f280000300800 */
[----:B-1----:R-:W4:Y:S04]  /*464c0*/  LDL.LU R25, [R1+0x8c] ;  /* 0x00008c0001197983 */ /* 0x002f280000300800 */
[----:B------:R0:W-:Y:S04]  /*464d0*/  STS.U8 [R0+UR4+0x1000], R27 ;  /* 0x0010001b00007988 */ /* 0x0001e80008000004 */
[----:B--2---:R-:W2:Y:S04]  /*464e0*/  LDL.LU R26, [R1+0x50] ;  /* 0x00005000011a7983 */ /* 0x004ea80000300800 */
[----:B------:R1:W-:Y:S04]  /*464f0*/  STS.U8 [R0+UR4+0x1040], R28 ;  /* 0x0010401c00007988 */ /* 0x0003e80008000004 */
[----:B0-----:R-:W2:Y:S04]  /*46500*/  LDL.LU R27, [R1+0x4c] ;  /* 0x00004c00011b7983 */ /* 0x001ea80000300800 */
[----:B-1----:R-:W2:Y:S04]  /*46510*/  LDL.LU R28, [R1+0x1c] ;  /* 0x00001c00011c7983 */ /* 0x002ea80000300800 */
[----:B------:R0:W-:Y:S02]  /*46520*/  STS.U8 [R0+UR4+0x1440], R29 ;  /* 0x0014401d00007988 */ /* 0x0001e40008000004 */
[----:B0-----:R-:W0:Y:S02]  /*46530*/  S2R R29, SR_TID.X ;  /* 0x00000000001d7919 */ /* 0x001e240000002100 */
[----:B------:R-:W-:Y:S04]  /*46540*/  STS.U8 [R0+UR4+0x1400], R3 ;  /* 0x0014000300007988 */ /* 0x000fe80008000004 */
[----:B------:R1:W-:Y:S04]  /*46550*/  STS.U8 [R0+UR4+0x1800], R7 ;  /* 0x0018000700007988 */ /* 0x0003e80008000004 */
[----:B------:R3:W-:Y:S04]  /*46560*/  STS.U8 [R0+UR4+0x1840], R8 ;  /* 0x0018400800007988 */ /* 0x0007e80008000004 */
[----:B------:R0:W-:Y:S04]  /*46570*/  STS.U8 [R0+UR4+0x1c40], R9 ;  /* 0x001c400900007988 */ /* 0x0001e80008000004 */
[----:B------:R0:W-:Y:S04]  /*46580*/  STS.U8 [R0+UR4+0x1c00], R10 ;  /* 0x001c000a00007988 */ /* 0x0001e80008000004 */
[----:B-1----:R-:W2:Y:S04]  /*46590*/  LDL.LU R7, [R1+0x18] ;  /* 0x0000180001077983 */ /* 0x002ea80000300800 */
[----:B---3--:R-:W3:Y:S01]  /*465a0*/  LDL.LU R8, [R1+0x14] ;  /* 0x0000140001087983 */ /* 0x008ee20000300800 */
[----:B0-----:R-:W-:-:S03]  /*465b0*/  LOP3.LUT R29, R29, 0x3f, RZ, 0xc0, !PT ;  /* 0x0000003f1d1d7812 */ /* 0x001fc600078ec0ff */
[----:B------:R-:W3:Y:S01]  /*465c0*/  LDL.LU R9, [R1+0x10] ;  /* 0x0000100001097983 */ /* 0x000ee20000300800 */
[----:B------:R-:W-:-:S03]  /*465d0*/  LOP3.LUT R3, R29, 0x8, RZ, 0x3c, !PT ;  /* 0x000000081d037812 */ /* 0x000fc600078e3cff */
[----:B------:R-:W3:Y:S04]  /*465e0*/  LDL.LU R10, [R1+0x350] ;  /* 0x00035000010a7983 */ /* 0x000ee80000300800 */
[----:B------:R-:W-:Y:S04]  /*465f0*/  STS.U8 [R3+UR4+0x80], R6 ;  /* 0x0000800603007988 */ /* 0x000fe80008000004 */
[----:B------:R-:W-:Y:S04]  /*46600*/  STS.U8 [R3+UR4+0xc0], R11 ;  /* 0x0000c00b03007988 */ /* 0x000fe80008000004 */
[----:B------:R-:W-:Y:S04]  /*46610*/  STS.U8 [R3+UR4+0x4c0], R12 ;  /* 0x0004c00c03007988 */ /* 0x000fe80008000004 */
[----:B------:R-:W-:Y:S04]  /*46620*/  STS.U8 [R3+UR4+0x480], R13 ;  /* 0x0004800d03007988 */ /* 0x000fe80008000004 */
[----:B----4-:R-:W-:Y:S04]  /*46630*/  STS.U8 [R3+UR4+0x880], R14 ;  /* 0x0008800e03007988 */ /* 0x010fe80008000004 */
[----:B------:R-:W-:Y:S04]  /*46640*/  STS.U8 [R3+UR4+0x8c0], R19 ;  /* 0x0008c01303007988 */ /* 0x000fe80008000004 */
[----:B------:R0:W-:Y:S04]  /*46650*/  STS.U8 [R3+UR4+0xcc0], R21 ;  /* 0x000cc01503007988 */ /* 0x0001e80008000004 */
[----:B------:R1:W-:Y:S04]  /*46660*/  STS.U8 [R3+UR4+0xc80], R22 ;  /* 0x000c801603007988 */ /* 0x0003e80008000004 */
[----:B0-----:R-:W4:Y:S04]  /*46670*/  LDL.LU R21, [R1+0x33c] ;  /* 0x00033c0001157983 */ /* 0x001f280000300800 */
[----:B-1----:R-:W4:Y:S04]  /*46680*/  LDL.LU R22, [R1+0x250] ;  /* 0x0002500001167983 */ /* 0x002f280000300800 */
[----:B------:R-:W4:Y:S01]  /*46690*/  LDL.LU R11, [R1+0x1ac] ;  /* 0x0001ac00010b7983 */ /* 0x000f220000300800 */
[----:B------:R-:W-:-:S03]  /*466a0*/  ISETP.GE.AND P0, PT, R0, R2, PT ;  /* 0x000000020000720c */ /* 0x000fc60003f06270 */
[----:B------:R-:W4:Y:S04]  /*466b0*/  LDL.LU R12, [R1+0x140] ;  /* 0x00014000010c7983 */ /* 0x000f280000300800 */
[----:B------:R-:W4:Y:S04]  /*466c0*/  LDL.LU R13, [R1+0x13c] ;  /* 0x00013c00010d7983 */ /* 0x000f280000300800 */
[----:B------:R-:W4:Y:S04]  /*466d0*/  LDL.LU R14, [R1+0x100] ;  /* 0x00010000010e7983 */ /* 0x000f280000300800 */
[----:B------:R-:W4:Y:S04]  /*466e0*/  LDL.LU R19, [R1+0xec] ;  /* 0x0000ec0001137983 */ /* 0x000f280000300800 */
[----:B------:R-:W4:Y:S04]  /*466f0*/  LDL.LU R2, [R1+0x88] ;  /* 0x0000880001027983 */ /* 0x000f280000300800 */
[----:B------:R0:W-:Y:S04]  /*46700*/  STS.U8 [R3+UR4+0x1080], R23 ;  /* 0x0010801703007988 */ /* 0x0001e80008000004 */
[----:B------:R1:W-:Y:S04]  /*46710*/  STS.U8 [R3+UR4+0x10c0], R25 ;  /* 0x0010c01903007988 */ /* 0x0003e80008000004 */
[----:B0-----:R-:W4:Y:S04]  /*46720*/  LDL.LU R23, [R1+0x84] ;  /* 0x0000840001177983 */ /* 0x001f280000300800 */
[----:B--2---:R0:W-:Y:S04]  /*46730*/  STS.U8 [R3+UR4+0x14c0], R26 ;  /* 0x0014c01a03007988 */ /* 0x0041e80008000004 */
[----:B-1----:R-:W2:Y:S04]  /*46740*/  LDL.LU R25, [R1+0x48] ;  /* 0x0000480001197983 */ /* 0x002ea80000300800 */
[----:B------:R1:W-:Y:S04]  /*46750*/  STS.U8 [R3+UR4+0x1480], R27 ;  /* 0x0014801b03007988 */ /* 0x0003e80008000004 */
[----:B------:R1:W-:Y:S04]  /*46760*/  STS.U8 [R3+UR4+0x1880], R28 ;  /* 0x0018801c03007988 */ /* 0x0003e80008000004 */
[----:B0-----:R-:W2:Y:S04]  /*46770*/  LDL.LU R26, [R1+0x44] ;  /* 0x00004400011a7983 */ /* 0x001ea80000300800 */
[----:B-1----:R-:W2:Y:S01]  /*46780*/  LDL.LU R27, [R1+0x8] ;  /* 0x00000800011b7983 */ /* 0x002ea20000300800 */
[----:B------:R-:W-:-:S03]  /*46790*/  LOP3.LUT R28, R29, 0x10, RZ, 0x3c, !PT ;  /* 0x000000101d1c7812 */ /* 0x000fc600078e3cff */
[----:B------:R-:W2:Y:S04]  /*467a0*/  LDL.LU R29, [R1+0x4] ;  /* 0x00000400011d7983 */ /* 0x000ea80000300800 */
[----:B------:R-:W2:Y:S04]  /*467b0*/  LDL.LU R5, [R1+0x338] ;  /* 0x0003380001057983 */ /* 0x000ea80000300800 */
[----:B------:R-:W2:Y:S04]  /*467c0*/  LDL.LU R4, [R1+0x334] ;  /* 0x0003340001047983 */ /* 0x000ea80000300800 */
[----:B------:R-:W-:Y:S04]  /*467d0*/  STS.U8 [R3+UR4+0x18c0], R7 ;  /* 0x0018c00703007988 */ /* 0x000fe80008000004 */
[----:B---3--:R-:W-:Y:S04]  /*467e0*/  STS.U8 [R3+UR4+0x1cc0], R8 ;  /* 0x001cc00803007988 */ /* 0x008fe80008000004 */
[----:B------:R0:W-:Y:S04]  /*467f0*/  STS.U8 [R3+UR4+0x1c80], R9 ;  /* 0x001c800903007988 */ /* 0x0001e80008000004 */
[----:B------:R1:W-:Y:S04]  /*46800*/  STS.U8 [R28+UR4+0x100], R10 ;  /* 0x0001000a1c007988 */ /* 0x0003e80008000004 */
[----:B0-----:R-:W3:Y:S04]  /*46810*/  LDL.LU R3, [R1+0x1a8] ;  /* 0x0001a80001037983 */ /* 0x001ee80000300800 */
[----:B------:R-:W3:Y:S04]  /*46820*/  LDL.LU R6, [R1+0x1a4] ;  /* 0x0001a40001067983 */ /* 0x000ee80000300800 */
[----:B------:R-:W3:Y:S04]  /*46830*/  LDL.LU R7, [R1+0x138] ;  /* 0x0001380001077983 */ /* 0x000ee80000300800 */
[----:B------:R-:W3:Y:S04]  /*46840*/  LDL.LU R8, [R1+0x134] ;  /* 0x0001340001087983 */ /* 0x000ee80000300800 */
[----:B------:R-:W3:Y:S04]  /*46850*/  LDL.LU R9, [R1+0xe8] ;  /* 0x0000e80001097983 */ /* 0x000ee80000300800 */
[----:B-1----:R-:W3:Y:S04]  /*46860*/  LDL.LU R10, [R1+0xe4] ;  /* 0x0000e400010a7983 */ /* 0x002ee80000300800 */
[----:B----4-:R0:W-:Y:S04]  /*46870*/  STS.U8 [R28+UR4+0x140], R21 ;  /* 0x000140151c007988 */ /* 0x0101e80008000004 */
[----:B------:R1:W-:Y:S04]  /*46880*/  STS.U8 [R28+UR4+0x540], R22 ;  /* 0x000540161c007988 */ /* 0x0003e80008000004 */
[----:B------:R4:W-:Y:S04]  /*46890*/  STS.U8 [R28+UR4+0x500], R11 ;  /* 0x0005000b1c007988 */ /* 0x0009e80008000004 */
[----:B0-----:R-:W3:Y:S04]  /*468a0*/  LDL.LU R21, [R1+0x6908] ;  /* 0x0069080001157983 */ /* 0x001ee80000300800 */
[----:B-1----:R-:W3:Y:S04]  /*468b0*/  LDL.LU R22, [R1+0x6904] ;  /* 0x0069040001167983 */ /* 0x002ee80000300800 */
[----:B------:R0:W-:Y:S04]  /*468c0*/  STS.U8 [R28+UR4+0x900], R12 ;  /* 0x0009000c1c007988 */ /* 0x0001e80008000004 */
[----:B------:R1:W-:Y:S04]  /*468d0*/  STS.U8 [R28+UR4+0x940], R13 ;  /* 0x0009400d1c007988 */ /* 0x0003e80008000004 */
[----:B----4-:R-:W4:Y:S04]  /*468e0*/  LDL.LU R11, [R1+0x80] ;  /* 0x00008000010b7983 */ /* 0x010f280000300800 */
[----:B------:R1:W-:Y:S04]  /*468f0*/  STS.U8 [R28+UR4+0xd40], R14 ;  /* 0x000d400e1c007988 */ /* 0x0003e80008000004 */
[----:B0-----:R-:W4:Y:S04]  /*46900*/  LDL.LU R12, [R1+0x7c] ;  /* 0x00007c00010c7983 */ /* 0x001f280000300800 */
[----:B------:R0:W-:Y:S04]  /*46910*/  STS.U8 [R28+UR4+0xd00], R19 ;  /* 0x000d00131c007988 */ /* 0x0001e80008000004 */
[----:B-1----:R-:W4:Y:S04]  /*46920*/  LDL.LU R13, [R1+0x40] ;  /* 0x00004000010d7983 */ /* 0x002f280000300800 */
[----:B------:R-:W4:Y:S04]  /*46930*/  LDL.LU R14, [R1+0x3c] ;  /* 0x00003c00010e7983 */ /* 0x000f280000300800 */
[----:B------:R-:W-:Y:S04]  /*46940*/  STS.U8 [R28+UR4+0x1100], R2 ;  /* 0x001100021c007988 */ /* 0x000fe80008000004 */
[----:B0-----:R-:W4:Y:S04]  /*46950*/  LDL.LU R19, [R1] ;  /* 0x0000000001137983 */ /* 0x001f280000300800 */
[----:B------:R0:W-:Y:S04]  /*46960*/  STS.U8 [R28+UR4+0x1140], R23 ;  /* 0x001140171c007988 */ /* 0x0001e80008000004 */
[----:B--2---:R1:W-:Y:S04]  /*46970*/  STS.U8 [R28+UR4+0x1540], R25 ;  /* 0x001540191c007988 */ /* 0x0043e80008000004 */
[----:B0-----:R-:W2:Y:S04]  /*46980*/  LDL.LU R23, [R1+0x6900] ;  /* 0x0069000001177983 */ /* 0x001ea80000300800 */
[----:B-1----:R-:W2:Y:S04]  /*46990*/  LDL.LU R25, [R1+0x68fc] ;  /* 0x0068fc0001197983 */ /* 0x002ea80000300800 */
[----:B------:R0:W-:Y:S04]  /*469a0*/  STS.U8 [R28+UR4+0x1500], R26 ;  /* 0x0015001a1c007988 */ /* 0x0001e80008000004 */
[----:B------:R1:W-:Y:S04]  /*469b0*/  STS.U8 [R28+UR4+0x1900], R27 ;  /* 0x0019001b1c007988 */ /* 0x0003e80008000004 */
[----:B------:R1:W-:Y:S04]  /*469c0*/  STS.U8 [R28+UR4+0x1940], R29 ;  /* 0x0019401d1c007988 */ /* 0x0003e80008000004 */
[----:B0-----:R-:W2:Y:S04]  /*469d0*/  LDL.LU R26, [R1+0x68f8] ;  /* 0x0068f800011a7983 */ /* 0x001ea80000300800 */
[----:B-1----:R-:W2:Y:S04]  /*469e0*/  LDL.LU R27, [R1+0x68f4] ;  /* 0x0068f400011b7983 */ /* 0x002ea80000300800 */
[----:B------:R-:W3:Y:S01]  /*469f0*/  LDL.LU R29, [R1+0x68f0] ;  /* 0x0068f000011d7983 */ /* 0x000ee20000300800 */
[----:B------:R-:W0:Y:S03]  /*46a00*/  S2R R2, SR_TID.X ;  /* 0x0000000000027919 */ /* 0x000e260000002100 */
[----:B---3--:R1:W-:Y:S04]  /*46a10*/  STS.U8 [R28+UR4+0x1d40], R29 ;  /* 0x001d401d1c007988 */ /* 0x0083e80008000004 */
[----:B-1----:R-:W3:Y:S04]  /*46a20*/  LDL.LU R28, [R1+0x68ec] ;  /* 0x0068ec00011c7983 */ /* 0x002ee80000300800 */
[----:B------:R1:W-:Y:S02]  /*46a30*/  STL [R1+0x68b8], R29 ;  /* 0x0068b81d01007387 */ /* 0x0003e40000100800 */
[----:B-1----:R-:W1:Y:S01]  /*46a40*/  S2R R29, SR_TID.X ;  /* 0x00000000001d7919 */ /* 0x002e620000002100 */
[----:B0-----:R-:W-:-:S04]  /*46a50*/  LOP3.LUT R2, R2, 0x3f, RZ, 0xc0, !PT ;  /* 0x0000003f02027812 */ /* 0x001fc800078ec0ff */
[----:B------:R-:W-:Y:S02]  /*46a60*/  LOP3.LUT R2, R2, 0x18, RZ, 0x3c, !PT ;  /* 0x0000001802027812 */ /* 0x000fe400078e3cff */
[----:B-1----:R-:W-:-:S04]  /*46a70*/  LOP3.LUT R29, R29, 0x3f, RZ, 0xc0, !PT ;  /* 0x0000003f1d1d7812 */ /* 0x002fc800078ec0ff */
[----:B------:R-:W-:-:S05]  /*46a80*/  LOP3.LUT R29, R29, 0x10, RZ, 0x3c, !PT ;  /* 0x000000101d1d7812 */ /* 0x000fca00078e3cff */
[----:B---3--:R-:W-:Y:S04]  /*46a90*/  STS.U8 [R29+UR4+0x1d00], R28 ;  /* 0x001d001c1d007988 */ /* 0x008fe80008000004 */
[----:B------:R-:W-:Y:S04]  /*46aa0*/  STS.U8 [R2+UR4+0x180], R5 ;  /* 0x0001800502007988 */ /* 0x000fe80008000004 */
[----:B------:R-:W-:Y:S04]  /*46ab0*/  STS.U8 [R2+UR4+0x1c0], R4 ;  /* 0x0001c00402007988 */ /* 0x000fe80008000004 */
[----:B------:R-:W-:Y:S04]  /*46ac0*/  STS.U8 [R2+UR4+0x5c0], R3 ;  /* 0x0005c00302007988 */ /* 0x000fe80008000004 */
[----:B------:R0:W-:Y:S04]  /*46ad0*/  STL [R1+0x68bc], R28 ;  /* 0x0068bc1c01007387 */ /* 0x0001e80000100800 */
[----:B------:R1:W-:Y:S04]  /*46ae0*/  STS.U8 [R2+UR4+0x580], R6 ;  /* 0x0005800602007988 */ /* 0x0003e80008000004 */
[----:B------:R3:W-:Y:S04]  /*46af0*/  STS.U8 [R2+UR4+0x980], R7 ;  /* 0x0009800702007988 */ /* 0x0007e80008000004 */
[----:B0-----:R-:W2:Y:S04]  /*46b00*/  LDL.LU R28, [R1+0x17c] ;  /* 0x00017c00011c7983 */ /* 0x001ea80000300800 */
[----:B------:R0:W-:Y:S04]  /*46b10*/  STS.U8 [R2+UR4+0x9c0], R8 ;  /* 0x0009c00802007988 */ /* 0x0001e80008000004 */
[----:B------:R-:W2:Y:S04]  /*46b20*/  LDL.LU R3, [R1+0x130] ;  /* 0x0001300001037983 */ /* 0x000ea80000300800 */
[----:B------:R4:W-:Y:S04]  /*46b30*/  STS.U8 [R2+UR4+0xdc0], R9 ;  /* 0x000dc00902007988 */ /* 0x0009e80008000004 */
[----:B-1----:R-:W2:Y:S04]  /*46b40*/  LDL.LU R6, [R1+0x12c] ;  /* 0x00012c0001067983 */ /* 0x002ea80000300800 */
[----:B------:R1:W-:Y:S04]  /*46b50*/  STS.U8 [R2+UR4+0xd80], R10 ;  /* 0x000d800a02007988 */ /* 0x0003e80008000004 */
[----:B---3--:R-:W3:Y:S04]  /*46b60*/  LDL.LU R7, [R1+0xe0] ;  /* 0x0000e00001077983 */ /* 0x008ee80000300800 */
[----:B0-----:R-:W3:Y:S04]  /*46b70*/  LDL.LU R8, [R1+0xb4] ;  /* 0x0000b40001087983 */ /* 0x001ee80000300800 */
[----:B----4-:R-:W-:Y:S04]  /*46b80*/  STS.U8 [R2+UR4+0x1180], R11 ;  /* 0x0011800b02007988 */ /* 0x010fe80008000004 */
[----:B------:R-:W4:Y:S04]  /*46b90*/  LDL.LU R9, [R1+0x78] ;  /* 0x0000780001097983 */ /* 0x000f280000300800 */
[----:B------:R-:W-:Y:S04]  /*46ba0*/  STS.U8 [R2+UR4+0x11c0], R12 ;  /* 0x0011c00c02007988 */ /* 0x000fe80008000004 */
[----:B-1----:R-:W4:Y:S04]  /*46bb0*/  LDL.LU R10, [R1+0x74] ;  /* 0x00007400010a7983 */ /* 0x002f280000300800 */
[----:B------:R-:W-:Y:S04]  /*46bc0*/  STS.U8 [R2+UR4+0x15c0], R13 ;  /* 0x0015c00d02007988 */ /* 0x000fe80008000004 */
[----:B------:R-:W-:Y:S04]  /*46bd0*/  STS.U8 [R2+UR4+0x1580], R14 ;  /* 0x0015800e02007988 */ /* 0x000fe80008000004 */
[----:B------:R-:W4:Y:S04]  /*46be0*/  LDL.LU R29, [R1+0x38] ;  /* 0x00003800011d7983 */ /* 0x000f280000300800 */
[----:B------:R-:W-:Y:S04]  /*46bf0*/  STS.U8 [R2+UR4+0x1980], R19 ;  /* 0x0019801302007988 */ /* 0x000fe80008000004 */
[----:B------:R-:W4:Y:S04]  /*46c00*/  LDL.LU R5, [R1+0x34] ;  /* 0x0000340001057983 */ /* 0x000f280000300800 */
[----:B--2---:R-:W-:Y:S04]  /*46c10*/  STS.U8 [R2+UR4+0x19c0], R27 ;  /* 0x0019c01b02007988 */ /* 0x004fe80008000004 */
[----:B------:R0:W-:Y:S04]  /*46c20*/  STL [R1+0x68d8], R27 ;  /* 0x0068d81b01007387 */ /* 0x0001e80000100800 */
[----:B------:R-:W-:Y:S04]  /*46c30*/  STS.U8 [R2+UR4+0x1dc0], R26 ;  /* 0x001dc01a02007988 */ /* 0x000fe80008000004 */
[----:B0-----:R-:W2:Y:S04]  /*46c40*/  LDL.LU R27, [R1+0x1a0] ;  /* 0x0001a000011b7983 */ /* 0x001ea80000300800 */
[----:B------:R0:W-:Y:S01]  /*46c50*/  STL [R1+0x68dc], R26 ;  /* 0x0068dc1a01007387 */ /* 0x0001e20000100800 */
[----:B------:R-:W-:-:S03]  /*46c60*/  LOP3.LUT R4, R24, 0x3f, RZ, 0xc0, !PT ;  /* 0x0000003f18047812 */ /* 0x000fc600078ec0ff */
[----:B0-----:R-:W3:Y:S04]  /*46c70*/  LDL.LU R26, [R1+0x29c] ;  /* 0x00029c00011a7983 */ /* 0x001ee80000300800 */
[----:B------:R-:W4:Y:S04]  /*46c80*/  LDL.LU R11, [R1+0x298] ;  /* 0x00029800010b7983 */ /* 0x000f280000300800 */
[----:B------:R-:W4:Y:S04]  /*46c90*/  LDL.LU R12, [R1+0x294] ;  /* 0x00029400010c7983 */ /* 0x000f280000300800 */
[----:B------:R-:W4:Y:S04]  /*46ca0*/  LDL.LU R13, [R1+0x178] ;  /* 0x00017800010d7983 */ /* 0x000f280000300800 */
[----:B------:R-:W4:Y:S04]  /*46cb0*/  LDL.LU R14, [R1+0x174] ;  /* 0x00017400010e7983 */ /* 0x000f280000300800 */
[----:B------:R-:W4:Y:S04]  /*46cc0*/  LDL.LU R19, [R1+0x128] ;  /* 0x0001280001137983 */ /* 0x000f280000300800 */
[----:B------:R-:W4:Y:S04]  /*46cd0*/  LDL.LU R24, [R1+0x124] ;  /* 0x0001240001187983 */ /* 0x000f280000300800 */
[----:B------:R-:W-:Y:S04]  /*46ce0*/  STS.U8 [R2+UR4+0x1d80], R25 ;  /* 0x001d801902007988 */ /* 0x000fe80008000004 */
[----:B------:R0:W-:Y:S04]  /*46cf0*/  STL [R1+0x68e0], R25 ;  /* 0x0068e01901007387 */ /* 0x0001e80000100800 */
[----:B0-----:R-:W2:Y:S01]  /*46d00*/  LDL.LU R25, [R1+0x330] ;  /* 0x0003300001197983 */ /* 0x001ea20000300800 */
[----:B------:R-:W-:-:S05]  /*46d10*/  LOP3.LUT R2, R4, 0x20, RZ, 0x3c, !PT ;  /* 0x0000002004027812 */ /* 0x000fca00078e3cff */
[----:B--2---:R-:W-:Y:S04]  /*46d20*/  STS.U8 [R2+UR4+0x200], R25 ;  /* 0x0002001902007988 */ /* 0x004fe80008000004 */
[----:B---3--:R-:W-:Y:S04]  /*46d30*/  STS.U8 [R2+UR4+0x240], R26 ;  /* 0x0002401a02007988 */ /* 0x008fe80008000004 */
[----:B------:R-:W-:Y:S04]  /*46d40*/  STS.U8 [R2+UR4+0x640], R27 ;  /* 0x0006401b02007988 */ /* 0x000fe80008000004 */
[----:B------:R-:W-:Y:S04]  /*46d50*/  STS.U8 [R2+UR4+0x600], R28 ;  /* 0x0006001c02007988 */ /* 0x000fe80008000004 */
[----:B------:R0:W-:Y:S04]  /*46d60*/  STS.U8 [R2+UR4+0xa00], R3 ;  /* 0x000a000302007988 */ /* 0x0001e80008000004 */
[----:B------:R1:W-:Y:S04]  /*46d70*/  STS.U8 [R2+UR4+0xa40], R6 ;  /* 0x000a400602007988 */ /* 0x0003e80008000004 */
[----:B------:R2:W-:Y:S04]  /*46d80*/  STS.U8 [R2+UR4+0xe40], R7 ;  /* 0x000e400702007988 */ /* 0x0005e80008000004 */
[----:B0-----:R-:W3:Y:S04]  /*46d90*/  LDL.LU R3, [R1+0xb0] ;  /* 0x0000b00001037983 */ /* 0x001ee80000300800 */
[----:B------:R0:W-:Y:S04]  /*46da0*/  STS.U8 [R2+UR4+0xe00], R8 ;  /* 0x000e000802007988 */ /* 0x0001e80008000004 */
[----:B-1----:R-:W3:Y:S04]  /*46db0*/  LDL.LU R6, [R1+0xac] ;  /* 0x0000ac0001067983 */ /* 0x002ee80000300800 */
[----:B----4-:R1:W-:Y:S04]  /*46dc0*/  STS.U8 [R2+UR4+0x1200], R9 ;  /* 0x0012000902007988 */ /* 0x0103e80008000004 */
[----:B--2---:R-:W2:Y:S04]  /*46dd0*/  LDL.LU R7, [R1+0x70] ;  /* 0x0000700001077983 */ /* 0x004ea80000300800 */
[----:B------:R4:W-:Y:S04]  /*46de0*/  STS.U8 [R2+UR4+0x1240], R10 ;  /* 0x0012400a02007988 */ /* 0x0009e80008000004 */
[----:B0-----:R-:W2:Y:S04]  /*46df0*/  LDL.LU R8, [R1+0x6c] ;  /* 0x00006c0001087983 */ /* 0x001ea80000300800 */
[----:B-1----:R-:W2:Y:S04]  /*46e00*/  LDL.LU R9, [R1+0x30] ;  /* 0x0000300001097983 */ /* 0x002ea80000300800 */
[----:B------:R-:W-:Y:S04]  /*46e10*/  STS.U8 [R2+UR4+0x1640], R29 ;  /* 0x0016401d02007988 */ /* 0x000fe80008000004 */
[----:B----4-:R-:W4:Y:S04]  /*46e20*/  LDL.LU R10, [R1+0xc] ;  /* 0x00000c00010a7983 */ /* 0x010f280000300800 */
[----:B------:R-:W-:Y:S04]  /*46e30*/  STS.U8 [R2+UR4+0x1600], R5 ;  /* 0x0016000502007988 */ /* 0x000fe80008000004 */
[----:B------:R-:W-:Y:S04]  /*46e40*/  STS.U8 [R2+UR4+0x1a00], R23 ;  /* 0x001a001702007988 */ /* 0x000fe80008000004 */
[----:B------:R0:W-:Y:S04]  /*46e50*/  STL [R1+0x68e4], R23 ;  /* 0x0068e41701007387 */ /* 0x0001e80000100800 */
[----:B------:R-:W-:Y:S04]  /*46e60*/  STS.U8 [R2+UR4+0x1a40], R22 ;  /* 0x001a401602007988 */ /* 0x000fe80008000004 */
[----:B------:R1:W-:Y:S04]  /*46e70*/  STL [R1+0x68e8], R22 ;  /* 0x0068e81601007387 */ /* 0x0003e80000100800 */
[----:B0-----:R-:W4:Y:S04]  /*46e80*/  LDL.LU R23, [R1+0x290] ;  /* 0x0002900001177983 */ /* 0x001f280000300800 */
[----:B------:R-:W-:Y:S01]  /*46e90*/  STS.U8 [R2+UR4+0x1e40], R21 ;  /* 0x001e401502007988 */ /* 0x000fe20008000004 */
[----:B-1----:R-:W-:-:S03]  /*46ea0*/  LOP3.LUT R22, R4, 0x28, RZ, 0x3c, !PT ;  /* 0x0000002804167812 */ /* 0x002fc600078e3cff */
[----:B------:R-:W4:Y:S04]  /*46eb0*/  LDL.LU R25, [R1+0x27c] ;  /* 0x00027c0001197983 */ /* 0x000f280000300800 */
[----:B------:R-:W-:Y:S04]  /*46ec0*/  STS.U8 [R2+UR4+0x1e00], R20 ;  /* 0x001e001402007988 */ /* 0x000fe80008000004 */
[----:B------:R-:W4:Y:S04]  /*46ed0*/  LDL.LU R26, [R1+0x170] ;  /* 0x00017000011a7983 */ /* 0x000f280000300800 */
[----:B------:R0:W-:Y:S04]  /*46ee0*/  STS.U8 [R22+UR4+0x280], R11 ;  /* 0x0002800b16007988 */ /* 0x0001e80008000004 */
[----:B------:R-:W4:Y:S04]  /*46ef0*/  LDL.LU R27, [R1+0x16c] ;  /* 0x00016c00011b7983 */ /* 0x000f280000300800 */
[----:B------:R1:W-:Y:S04]  /*46f00*/  STS.U8 [R22+UR4+0x2c0], R12 ;  /* 0x0002c00c16007988 */ /* 0x0003e80008000004 */
[----:B0-----:R-:W4:Y:S04]  /*46f10*/  LDL.LU R11, [R1+0x120] ;  /* 0x00012000010b7983 */ /* 0x001f280000300800 */
[----:B------:R0:W-:Y:S04]  /*46f20*/  STS.U8 [R22+UR4+0x6c0], R13 ;  /* 0x0006c00d16007988 */ /* 0x0001e80008000004 */
[----:B-1----:R-:W4:Y:S04]  /*46f30*/  LDL.LU R12, [R1+0x11c] ;  /* 0x00011c00010c7983 */ /* 0x002f280000300800 */
[----:B------:R1:W-:Y:S04]  /*46f40*/  STS.U8 [R22+UR4+0x680], R14 ;  /* 0x0006800e16007988 */ /* 0x0003e80008000004 */
[----:B0-----:R-:W4:Y:S04]  /*46f50*/  LDL.LU R13, [R1+0xa8] ;  /* 0x0000a800010d7983 */ /* 0x001f280000300800 */
[----:B------:R0:W-:Y:S04]  /*46f60*/  STS.U8 [R22+UR4+0xa80], R19 ;  /* 0x000a801316007988 */ /* 0x0001e80008000004 */
[----:B-1----:R-:W4:Y:S04]  /*46f70*/  LDL.LU R14, [R1+0xa4] ;  /* 0x0000a400010e7983 */ /* 0x002f280000300800 */
[----:B------:R1:W-:Y:S04]  /*46f80*/  STS.U8 [R22+UR4+0xac0], R24 ;  /* 0x000ac01816007988 */ /* 0x0003e80008000004 */
[----:B0-----:R-:W4:Y:S04]  /*46f90*/  LDL.LU R19, [R1+0x68] ;  /* 0x0000680001137983 */ /* 0x001f280000300800 */
[----:B-1----:R-:W4:Y:S04]  /*46fa0*/  LDL.LU R24, [R1+0x64] ;  /* 0x0000640001187983 */ /* 0x002f280000300800 */
[----:B------:R-:W4:Y:S04]  /*46fb0*/  LDL.LU R29, [R1+0x278] ;  /* 0x00027800011d7983 */ /* 0x000f280000300800 */
[----:B------:R-:W4:Y:S01]  /*46fc0*/  LDL.LU R5, [R1+0x274] ;  /* 0x0002740001057983 */ /* 0x000f220000300800 */
[----:B------:R-:W-:-:S03]  /*46fd0*/  LOP3.LUT R28, R0, 0x30, RZ, 0x3c, !PT ;  /* 0x00000030001c7812 */ /* 0x000fc600078e3cff */
[----:B------:R-:W4:Y:S04]  /*46fe0*/  LDL.LU R2, [R1+0x168] ;  /* 0x0001680001027983 */ /* 0x000f280000300800 */
[----:B------:R-:W4:Y:S04]  /*46ff0*/  LDL.LU R4, [R1+0x164] ;  /* 0x0001640001047983 */ /* 0x000f280000300800 */
[----:B---3--:R0:W-:Y:S04]  /*47000*/  STS.U8 [R22+UR4+0xec0], R3 ;  /* 0x000ec00316007988 */ /* 0x0081e80008000004 */
[----:B------:R1:W-:Y:S04]  /*47010*/  STS.U8 [R22+UR4+0xe80], R6 ;  /* 0x000e800616007988 */ /* 0x0003e80008000004 */
[----:B0-----:R-:W3:Y:S04]  /*47020*/  LDL.LU R3, [R1+0x118] ;  /* 0x0001180001037983 */ /* 0x001ee80000300800 */
[----:B--2---:R0:W-:Y:S04]  /*47030*/  STS.U8 [R22+UR4+0x1280], R7 ;  /* 0x0012800716007988 */ /* 0x0041e80008000004 */
[----:B-1----:R-:W2:Y:S04]  /*47040*/  LDL.LU R6, [R1+0x114] ;  /* 0x0001140001067983 */ /* 0x002ea80000300800 */
[----:B------:R1:W-:Y:S04]  /*47050*/  STS.U8 [R22+UR4+0x12c0], R8 ;  /* 0x0012c00816007988 */ /* 0x0003e80008000004 */
[----:B------:R1:W-:Y:S04]  /*47060*/  STS.U8 [R22+UR4+0x16c0], R9 ;  /* 0x0016c00916007988 */ /* 0x0003e80008000004 */
[----:B0-----:R-:W2:Y:S04]  /*47070*/  LDL.LU R7, [R1+0xa0] ;  /* 0x0000a00001077983 */ /* 0x001ea80000300800 */
[----:B----4-:R0:W-:Y:S04]  /*47080*/  STS.U8 [R22+UR4+0x1680], R10 ;  /* 0x0016800a16007988 */ /* 0x0101e80008000004 */
[----:B------:R-:W-:Y:S04]  /*47090*/  STS.U8 [R22+UR4+0x1a80], R18 ;  /* 0x001a801216007988 */ /* 0x000fe80008000004 */
[----:B-1----:R-:W4:Y:S04]  /*470a0*/  LDL.LU R8, [R1+0x9c] ;  /* 0x00009c0001087983 */ /* 0x002f280000300800 */
[----:B------:R-:W-:Y:S04]  /*470b0*/  STS.U8 [R22+UR4+0x1ac0], R17 ;  /* 0x001ac01116007988 */ /* 0x000fe80008000004 */
[----:B------:R-:W4:Y:S04]  /*470c0*/  LDL.LU R9, [R1+0x60] ;  /* 0x0000600001097983 */ /* 0x000f280000300800 */
[----:B------:R-:W-:Y:S04]  /*470d0*/  STS.U8 [R22+UR4+0x1ec0], R16 ;  /* 0x001ec01016007988 */ /* 0x000fe80008000004 */
[----:B0-----:R-:W4:Y:S04]  /*470e0*/  LDL.LU R10, [R1+0x5c] ;  /* 0x00005c00010a7983 */ /* 0x001f280000300800 */
[----:B------:R0:W-:Y:S04]  /*470f0*/  STS.U8 [R22+UR4+0x1e80], R15 ;  /* 0x001e800f16007988 */ /* 0x0001e80008000004 */
[----:B------:R1:W-:Y:S04]  /*47100*/  STS.U8 [R28+UR4+0x300], R23 ;  /* 0x000300171c007988 */ /* 0x0003e80008000004 */
[----:B------:R1:W-:Y:S04]  /*47110*/  STS.U8 [R28+UR4+0x340], R25 ;  /* 0x000340191c007988 */ /* 0x0003e80008000004 */
[----:B0-----:R-:W4:Y:S04]  /*47120*/  LDL.LU R22, [R1+0x68e8] ;  /* 0x0068e80001167983 */ /* 0x001f280000300800 */
[----:B-1----:R-:W4:Y:S04]  /*47130*/  LDL.LU R23, [R1+0x68e4] ;  /* 0x0068e40001177983 */ /* 0x002f280000300800 */
[----:B------:R-:W4:Y:S04]  /*47140*/  LDL.LU R25, [R1+0x68e0] ;  /* 0x0068e00001197983 */ /* 0x000f280000300800 */
[----:B------:R0:W-:Y:S04]  /*47150*/  STS.U8 [R28+UR4+0x740], R26 ;  /* 0x0007401a1c007988 */ /* 0x0001e80008000004 */
[----:B------:R1:W-:Y:S04]  /*47160*/  STS.U8 [R28+UR4+0x700], R27 ;  /* 0x0007001b1c007988 */ /* 0x0003e80008000004 */
[----:B------:R1:W-:Y:S04]  /*47170*/  STS.U8 [R28+UR4+0xb00], R11 ;  /* 0x000b000b1c007988 */ /* 0x0003e80008000004 */
[----:B0-----:R-:W4:Y:S04]  /*47180*/  LDL.LU R26, [R1+0x68dc] ;  /* 0x0068dc00011a7983 */ /* 0x001f280000300800 */
[----:B-1----:R-:W4:Y:S04]  /*47190*/  LDL.LU R27, [R1+0x68d8] ;  /* 0x0068d800011b7983 */ /* 0x002f280000300800 */
[----:B------:R-:W3:Y:S04]  /*471a0*/  LDL.LU R11, [R1+0x68d4] ;  /* 0x0068d400010b7983 */ /* 0x000ee80000300800 */
[----:B------:R0:W-:Y:S04]  /*471b0*/  STS.U8 [R28+UR4+0xb40], R12 ;  /* 0x000b400c1c007988 */ /* 0x0001e80008000004 */
[----:B------:R1:W-:Y:S04]  /*471c0*/  STS.U8 [R28+UR4+0xf40], R13 ;  /* 0x000f400d1c007988 */ /* 0x0003e80008000004 */
[----:B------:R1:W-:Y:S04]  /*471d0*/  STS.U8 [R28+UR4+0xf00], R14 ;  /* 0x000f000e1c007988 */ /* 0x0003e80008000004 */
[----:B0-----:R-:W2:Y:S04]  /*471e0*/  LDL.LU R12, [R1+0x68d0] ;  /* 0x0068d000010c7983 */ /* 0x001ea80000300800 */
[----:B-1----:R-:W4:Y:S04]  /*471f0*/  LDL.LU R13, [R1+0x68cc] ;  /* 0x0068cc00010d7983 */ /* 0x002f280000300800 */
[----:B------:R-:W3:Y:S04]  /*47200*/  LDL.LU R14, [R1+0x68c8] ;  /* 0x0068c800010e7983 */ /* 0x000ee80000300800 */
[----:B------:R0:W-:Y:S04]  /*47210*/  STS.U8 [R28+UR4+0x1300], R19 ;  /* 0x001300131c007988 */ /* 0x0001e80008000004 */
[----:B------:R1:W-:Y:S04]  /*47220*/  STS.U8 [R28+UR4+0x1340], R24 ;  /* 0x001340181c007988 */ /* 0x0003e80008000004 */
[----:B0-----:R-:W2:Y:S04]  /*47230*/  LDL.LU R19, [R1+0x68c4] ;  /* 0x0068c40001137983 */ /* 0x001ea80000300800 */
[----:B-1----:R-:W4:Y:S01]  /*47240*/  LDL.LU R24, [R1+0x68c0] ;  /* 0x0068c00001187983 */ /* 0x002f220000300800 */
[----:B------:R-:W-:-:S03]  /*47250*/  LOP3.LUT R0, R0, 0x38, RZ, 0x3c, !PT ;  /* 0x0000003800007812 */ /* 0x000fc600078e3cff */
[----:B----4-:R-:W-:Y:S04]  /*47260*/  STS.U8 [R28+UR4+0x1740], R24 ;  /* 0x001740181c007988 */ /* 0x010fe80008000004 */
        /* <DEDUP_REMOVED lines=8> */
[----:B-1----:R-:W4:Y:S04]  /*472f0*/  LDL.LU R29, [R1+0x68b8] ;  /* 0x0068b800011d7983 */ /* 0x002f280000300800 */
[----:B--2---:R-:W2:Y:S04]  /*47300*/  LDL.LU R5, [R1+0x68b4] ;  /* 0x0068b40001057983 */ /* 0x004ea80000300800 */
[----:B------:R0:W-:Y:S04]  /*47310*/  STS.U8 [R0+UR4+0x7c0], R2 ;  /* 0x0007c00200007988 */ /* 0x0001e80008000004 */
[----:B------:R1:W-:Y:S04]  /*47320*/  STS.U8 [R0+UR4+0x780], R4 ;  /* 0x0007800400007988 */ /* 0x0003e80008000004 */
[----:B------:R1:W-:Y:S04]  /*47330*/  STS.U8 [R0+UR4+0xb80], R3 ;  /* 0x000b800300007988 */ /* 0x0003e80008000004 */
[----:B0-----:R-:W3:Y:S04]  /*47340*/  LDL R2, [R1+0x3390] ;  /* 0x0033900001027983 */ /* 0x001ee80000100800 */
[----:B-1----:R-:W4:Y:S04]  /*47350*/  LDL.LU R4, [R1+0x68b0] ;  /* 0x0068b00001047983 */ /* 0x002f280000300800 */
[----:B------:R-:W2:Y:S04]  /*47360*/  LDL.LU R3, [R1+0x68ac] ;  /* 0x0068ac0001037983 */ /* 0x000ea80000300800 */
[----:B------:R0:W-:Y:S04]  /*47370*/  STS.U8 [R0+UR4+0xbc0], R6 ;  /* 0x000bc00600007988 */ /* 0x0001e80008000004 */
[----:B------:R1:W-:Y:S04]  /*47380*/  STS.U8 [R0+UR4+0xfc0], R7 ;  /* 0x000fc00700007988 */ /* 0x0003e80008000004 */
[----:B------:R1:W-:Y:S04]  /*47390*/  STS.U8 [R0+UR4+0xf80], R8 ;  /* 0x000f800800007988 */ /* 0x0003e80008000004 */
[----:B0-----:R-:W3:Y:S04]  /*473a0*/  LDL.LU R6, [R1+0x68a8] ;  /* 0x0068a80001067983 */ /* 0x001ee80000300800 */
[----:B-1----:R-:W4:Y:S04]  /*473b0*/  LDL.LU R7, [R1+0x68a4] ;  /* 0x0068a40001077983 */ /* 0x002f280000300800 */
[----:B------:R-:W2:Y:S04]  /*473c0*/  LDL.LU R8, [R1+0x68a0] ;  /* 0x0068a00001087983 */ /* 0x000ea80000300800 */
[----:B------:R0:W-:Y:S04]  /*473d0*/  STS.U8 [R0+UR4+0x1380], R9 ;  /* 0x0013800900007988 */ /* 0x0001e80008000004 */
[----:B------:R1:W-:Y:S04]  /*473e0*/  STS.U8 [R0+UR4+0x13c0], R10 ;  /* 0x0013c00a00007988 */ /* 0x0003e80008000004 */
[----:B0-----:R-:W3:Y:S04]  /*473f0*/  LDL.LU R9, [R1+0x689c] ;  /* 0x00689c0001097983 */ /* 0x001ee80000300800 */
[----:B-1----:R-:W4:Y:S04]  /*47400*/  LDL.LU R10, [R1+0x6898] ;  /* 0x00689800010a7983 */ /* 0x002f280000300800 */
[----:B----4-:R-:W-:Y:S04]  /*47410*/  STS.U8 [R0+UR4+0x17c0], R10 ;  /* 0x0017c00a00007988 */ /* 0x010fe80008000004 */
[----:B---3--:R-:W-:Y:S04]  /*47420*/  STS.U8 [R0+UR4+0x1780], R9 ;  /* 0x0017800900007988 */ /* 0x008fe80008000004 */
[----:B--2---:R-:W-:Y:S04]  /*47430*/  STS.U8 [R0+UR4+0x1b80], R8 ;  /* 0x001b800800007988 */ /* 0x004fe80008000004 */
[----:B------:R-:W-:Y:S04]  /*47440*/  STS.U8 [R0+UR4+0x1bc0], R7 ;  /* 0x001bc00700007988 */ /* 0x000fe80008000004 */
[----:B------:R-:W-:Y:S04]  /*47450*/  STS.U8 [R0+UR4+0x1fc0], R6 ;  /* 0x001fc00600007988 */ /* 0x000fe80008000004 */
[----:B------:R0:W-:Y:S04]  /*47460*/  STS.U8 [R0+UR4+0x1f80], R3 ;  /* 0x001f800300007988 */ /* 0x0001e80008000004 */
[----:B0-----:R-:W2:Y:S04]  /*47470*/  LDL.LU R0, [R1+0x6894] ;  /* 0x0068940001007983 */ /* 0x001ea80000300800 */
[----:B------:R-:W3:Y:S01]  /*47480*/  LDL R3, [R1+0x3388] ;  /* 0x0033880001037983 */ /* 0x000ee20000100800 */
[----:B------:R-:W-:Y:S01]  /*47490*/  PRMT R5, RZ, 0x7610, R5 ;  /* 0x00007610ff057816 */ /* 0x000fe20000000005 */
[----:B------:R-:W-:Y:S06]  /*474a0*/  BAR.SYNC.DEFER_BLOCKING 0x0 ;  /* 0x0000000000007b1d */ /* 0x000fec0000010000 */
[----:B---3--:R-:W3:Y:S04]  /*474b0*/  @!P0 LDG.E.U8 R5, desc[UR46][R2.64] ;  /* 0x0000002e02058981 */ /* 0x008ee8000c1e1100 */
[----:B---3--:R0:W-:Y:S04]  /*474c0*/  STL [R1+0x17bc], R5 ;  /* 0x0017bc0501007387 */ /* 0x0081e80000100800 */
[----:B0-----:R-:W3:Y:S04]  /*474d0*/  LDL.LU R5, [R1+0x6890] ;  /* 0x0068900001057983 */ /* 0x001ee80000300800 */
[----:B------:R-:W4:Y:S04]  /*474e0*/  LDL R2, [R1+0x23c8] ;  /* 0x0023c80001027983 */ /* 0x000f280000100800 */
[----:B------:R-:W4:Y:S01]  /*474f0*/  LDL R3, [R1+0x317c] ;  /* 0x00317c0001037983 */ /* 0x000f220000100800 */
[----:B--2---:R-:W-:-:S02]  /*47500*/  PRMT R0, RZ, 0x7610, R0 ;  /* 0x00007610ff007816 */ /* 0x004fc40000000000 */
[----:B----4-:R-:W-:-:S04]  /*47510*/  @!P0 LOP3.LUT R3, R3, R2, RZ, 0x3c, !PT ;  /* 0x0000000203038212 */ /* 0x010fc800078e3cff */
[----:B------:R-:W-:-:S04]  /*47520*/  @!P0 LOP3.LUT R2, R3, R2, RZ, 0x3c, !PT ;  /* 0x0000000203028212 */ /* 0x000fc800078e3cff */
[----:B------:R-:W-:-:S05]  /*47530*/  @!P0 LOP3.LUT R3, R3, R2, RZ, 0x3c, !PT ;  /* 0x0000000203038212 */ /* 0x000fca00078e3cff */
[----:B------:R-:W2:Y:S04]  /*47540*/  @!P0 LDG.E.U8 R0, desc[UR46][R2.64] ;  /* 0x0000002e02008981 */ /* 0x000ea8000c1e1100 */
[----:B--2---:R0:W-:Y:S04]  /*47550*/  STL [R1+0x17c4], R0 ;  /* 0x0017c40001007387 */ /* 0x0041e80000100800 */
[----:B0-----:R-:W2:Y:S04]  /*47560*/  LDL.LU R0, [R1+0x688c] ;  /* 0x00688c0001007983 */ /* 0x001ea80000300800 */
[----:B------:R-:W4:Y:S04]  /*47570*/  LDL R2, [R1+0x1fbc] ;  /* 0x001fbc0001027983 */ /* 0x000f280000100800 */
[----:B------:R-:W4:Y:S01]  /*47580*/  LDL R3, [R1+0x23c4] ;  /* 0x0023c40001037983 */ /* 0x000f220000100800 */
[----:B------:R-:W-:-:S02]  /*47590*/  PRMT R4, RZ, 0x7610, R4 ;  /* 0x00007610ff047816 */ /* 0x000fc40000000004 */
[----:B----4-:R-:W-:-:S04]  /*475a0*/  @!P0 LOP3.LUT R3, R3, R2, RZ, 0x3c, !PT ;  /* 0x0000000203038212 */ /* 0x010fc800078e3cff */
[----:B------:R-:W-:-:S04]  /*475b0*/  @!P0 LOP3.LUT R2, R3, R2, RZ, 0x3c, !PT ;  /* 0x0000000203028212 */ /* 0x000fc800078e3cff */
[----:B------:R-:W-:-:S05]  /*475c0*/  @!P0 LOP3.LUT R3, R3, R2, RZ, 0x3c, !PT ;  /* 0x0000000203038212 */ /* 0x000fca00078e3cff */
[----:B------:R-:W4:Y:S04]  /*475d0*/  @!P0 LDG.E.U8 R4, desc[UR46][R2.64] ;  /* 0x0000002e02048981 */ /* 0x000f28000c1e1100 */
[----:B----4-:R0:W-:Y:S04]  /*475e0*/  STL [R1+0x17c0], R4 ;  /* 0x0017c00401007387 */ /* 0x0101e80000100800 */
[----:B0-----:R-:W4:Y:S04]  /*475f0*/  LDL.LU R4, [R1+0x6888] ;  /* 0x0068880001047983 */ /* 0x001f280000300800 */
[----:B------:R-:W3:Y:S04]  /*47600*/  LDL R2, [R1+0x23c0] ;  /* 0x0023c00001027983 */ /* 0x000ee80000100800 */
[----:B------:R-:W3:Y:S01]  /*47610*/  LDL R3, [R1+0x3178] ;  /* 0x0031780001037983 */ /* 0x000ee20000100800 */
[----:B--2---:R-:W-:-:S02]  /*47620*/  PRMT R0, RZ, 0x7610, R0 ;  /* 0x00007610ff007816 */ /* 0x004fc40000000000 */
[----:B---3--:R-:W-:-:S04]  /*47630*/  @!P0 LOP3.LUT R3, R3, R2, RZ, 0x3c, !PT ;  /* 0x0000000203038212 */ /* 0x008fc800078e3cff */
[----:B------:R-:W-:-:S04]  /*47640*/  @!P0 LOP3.LUT R2, R3, R2, RZ, 0x3c, !PT ;  /* 0x0000000203028212 */ /* 0x000fc800078e3cff */
[----:B------:R-:W-:-:S05]  /*47650*/  @!P0 LOP3.LUT R3, R3, R2, RZ, 0x3c, !PT ;  /* 0x0000000203038212 */ /* 0x000fca00078e3cff */
[----:B------:R-:W2:Y:S04]  /*47660*/  @!P0 LDG.E.U8 R0, desc[UR46][R2.64] ;  /* 0x0000002e02008981 */ /* 0x000ea8000c1e1100 */
[----:B--2---:R0:W-:Y:S04]  /*47670*/  STL [R1+0x17b8], R0 ;  /* 0x0017b80001007387 */ /* 0x0041e80000100800 */
[----:B0-----:R-:W2:Y:S04]  /*47680*/  LDL.LU R0, [R1+0x6884] ;  /* 0x0068840001007983 */ /* 0x001ea80000300800 */
[----:B------:R-:W3:Y:S04]  /*47690*/  LDL R2, [R1+0x23bc] ;  /* 0x0023bc0001027983 */ /* 0x000ee80000100800 */
[----:B------:R-:W3:Y:S01]  /*476a0*/  LDL R3, [R1+0x3174] ;  /* 0x0031740001037983 */ /* 0x000ee20000100800 */
[----:B----4-:R-:W-:-:S02]  /*476b0*/  PRMT R4, RZ, 0x7610, R4 ;  /* 0x00007610ff047816 */ /* 0x010fc40000000004 */
[----:B---3--:R-:W-:-:S04]  /*476c0*/  @!P0 LOP3.LUT R3, R3, R2, RZ, 0x3c, !PT ;  /* 0x0000000203038212 */ /* 0x008fc800078e3cff */
[----:B------:R-:W-:-:S04]  /*476d0*/  @!P0 LOP3.LUT R2, R3, R2, RZ, 0x3c, !PT ;  /* 0x0000000203028212 */ /* 0x000fc800078e3cff */
[----:B------:R-:W-:-:S05]  /*476e0*/  @!P0 LOP3.LUT R3, R3, R2, RZ, 0x3c, !PT ;  /* 0x0000000203038212 */ /* 0x000fca00078e3cff */
[----:B------:R-:W3:Y:S04]  /*476f0*/  @!P0 LDG.E.U8 R4, desc[UR46][R2.64] ;  /* 0x0000002e02048981 */ /* 0x000ee8000c1e1100 */
        /* <DEDUP_REMOVED lines=13> */
[----:B---3--:R-:W-:-:S02]  /*477d0*/  PRMT R4, RZ, 0x7610, R4 ;  /* 0x00007610ff047816 */ /* 0x008fc40000000004 */
[----:B----4-:R-:W-:-:S04]  /*477e0*/  @!P0 LOP3.LUT R3, R3, R2, RZ, 0x3c, !PT ;  /* 0x0000000203038212 */ /* 0x010fc800078e3cff */
        /* <DEDUP_REMOVED lines=4314> */
[----:B--2---:R0:W-:Y:S04]  /*58590*/  STL [R1], R0 ;  /* 0x0000000001007387 */ /* 0x0041e80000100800 */
[----:B0-----:R-:W2:Y:S04]  /*585a0*/  LDL.LU R0, [R1+0x60fc] ;  /* 0x0060fc0001007983 */ /* 0x001ea80000300800 */
[----:B------:R-:W3:Y:S04]  /*585b0*/  LDL R2, [R1+0x32b8] ;  /* 0x0032b80001027983 */ /* 0x000ee80000100800 */
[----:B------:R-:W3:Y:S01]  /*585c0*/  LDL R3, [R1+0x32f4] ;  /* 0x0032f40001037983 */ /* 0x000ee20000100800 */
[----:B------:R-:W-:-:S02]  /*585d0*/  PRMT R29, RZ, 0x7610, R29 ;  /* 0x00007610ff1d7816 */ /* 0x000fc4000000001d */
[----:B---3--:R-:W-:-:S04]  /*585e0*/  @!P0 LOP3.LUT R3, R3, R2, RZ, 0x3c, !PT ;  /* 0x0000000203038212 */ /* 0x008fc800078e3cff */
[----:B------:R-:W-:-:S04]  /*585f0*/  @!P0 LOP3.LUT R2, R3, R2, RZ, 0x3c, !PT ;  /* 0x0000000203028212 */ /* 0x000fc800078e3cff */
[----:B------:R-:W-:-:S05]  /*58600*/  @!P0 LOP3.LUT R3, R3, R2, RZ, 0x3c, !PT ;  /* 0x0000000203038212 */ /* 0x000fca00078e3cff */
[----:B------:R-:W3:Y:S04]  /*58610*/  @!P0 LDG.E.U8 R29, desc[UR46][R2.64] ;  /* 0x0000002e021d8981 */ /* 0x000ee8000c1e1100 */
[----:B------:R-:W4:Y:S04]  /*58620*/  LDL R2, [R1+0x32c0] ;  /* 0x0032c00001027983 */ /* 0x000f280000100800 */
[----:B------:R-:W4:Y:S01]  /*58630*/  LDL R3, [R1+0x32fc] ;  /* 0x0032fc0001037983 */ /* 0x000f220000100800 */
[----:B------:R-:W-:-:S03]  /*58640*/  PRMT R28, RZ, 0x7610, R28 ;  /* 0x00007610ff1c7816 */ /* 0x000fc6000000001c */
[----:B---3--:R0:W-:Y:S04]  /*58650*/  STL [R1+0x6030], R29 ;  /* 0x0060301d01007387 */ /* 0x0081e80000100800 */
[----:B0-----:R-:W3:Y:S01]  /*58660*/  LDL R29, [R1+0x3304] ;  /* 0x00330400011d7983 */ /* 0x001ee20000100800 */
[----:B----4-:R-:W-:-:S04]  /*58670*/  @!P0 LOP3.LUT R3, R3, R2, RZ, 0x3c, !PT ;  /* 0x0000000203038212 */ /* 0x010fc800078e3cff */
[----:B------:R-:W-:-:S04]  /*58680*/  @!P0 LOP3.LUT R2, R3, R2, RZ, 0x3c, !PT ;  /* 0x0000000203028212 */ /* 0x000fc800078e3cff */
[----:B------:R-:W-:-:S05]  /*58690*/  @!P0 LOP3.LUT R3, R3, R2, RZ, 0x3c, !PT ;  /* 0x0000000203038212 */ /* 0x000fca00078e3cff */
[----:B------:R3:W4:Y:S04]  /*586a0*/  @!P0 LDG.E.U8 R28, desc[UR46][R2.64] ;  /* 0x0000002e021c8981 */ /* 0x000728000c1e1100 */
[----:B------:R-:W2:Y:S01]  /*586b0*/  LDL R3, [R1+0x32c8] ;  /* 0x0032c80001037983 */ /* 0x000ea20000100800 */
[----:B------:R-:W-:Y:S01]  /*586c0*/  PRMT R27, RZ, 0x7610, R27 ;  /* 0x00007610ff1b7816 */ /* 0x000fe2000000001b */
[----:B---3--:R-:W-:Y:S02]  /*586d0*/  @!P0 IMAD.MOV.U32 R2, RZ, RZ, R29 ;  /* 0x000000ffff028224 */ /* 0x008fe400078e001d */
[----:B----4-:R0:W-:Y:S01]  /*586e0*/  STL [R1+0x5ffc], R28 ;  /* 0x005ffc1c01007387 */ /* 0x0101e20000100800 */
[----:B------:R-:W-:-:S03]  /*586f0*/  PRMT R26, RZ, 0x7610, R26 ;  /* 0x00007610ff1a7816 */ /* 0x000fc6000000001a */
[----:B------:R-:W3:Y:S04]  /*58700*/  LDL R29, [R1+0x32e8] ;  /* 0x0032e800011d7983 */ /* 0x000ee80000100800 */
[----:B--2---:R1:W2:Y:S04]  /*58710*/  @!P0 LDG.E.U8 R27, desc[UR46][R2.64] ;  /* 0x0000002e021b8981 */ /* 0x0042a8000c1e1100 */
[----:B0-----:R-:W4:Y:S04]  /*58720*/  LDL R28, [R1+0x3324] ;  /* 0x00332400011c7983 */ /* 0x001f280000100800 */
[----:B------:R-:W1:Y:S04]  /*58730*/  LDL R2, [R1+0x32d0] ;  /* 0x0032d00001027983 */ /* 0x000e680000100800 */
[----:B------:R-:W1:Y:S02]  /*58740*/  LDL R3, [R1+0x330c] ;  /* 0x00330c0001037983 */ /* 0x000e640000100800 */
[----:B-1----:R-:W-:-:S04]  /*58750*/  @!P0 LOP3.LUT R3, R3, R2, RZ, 0x3c, !PT ;  /* 0x0000000203038212 */ /* 0x002fc800078e3cff */
[----:B------:R-:W-:-:S04]  /*58760*/  @!P0 LOP3.LUT R2, R3, R2, RZ, 0x3c, !PT ;  /* 0x0000000203028212 */ /* 0x000fc800078e3cff */
[----:B------:R-:W-:-:S05]  /*58770*/  @!P0 LOP3.LUT R3, R3, R2, RZ, 0x3c, !PT ;  /* 0x0000000203038212 */ /* 0x000fca00078e3cff */
[----:B------:R-:W3:Y:S04]  /*58780*/  @!P0 LDG.E.U8 R26, desc[UR46][R2.64] ;  /* 0x0000002e021a8981 */ /* 0x000ee8000c1e1100 */
[----:B--2---:R0:W-:Y:S04]  /*58790*/  STL [R1+0x6000], R27 ;  /* 0x0060001b01007387 */ /* 0x0041e80000100800 */
[----:B------:R-:W2:Y:S04]  /*587a0*/  LDL R2, [R1+0x32d8] ;  /* 0x0032d80001027983 */ /* 0x000ea80000100800 */
[----:B------:R-:W2:Y:S04]  /*587b0*/  LDL R3, [R1+0x3314] ;  /* 0x0033140001037983 */ /* 0x000ea80000100800 */
[----:B0-----:R-:W4:Y:S04]  /*587c0*/  LDL R27, [R1+0x331c] ;  /* 0x00331c00011b7983 */ /* 0x001f280000100800 */
[----:B---3--:R0:W-:Y:S04]  /*587d0*/  STL [R1+0x60bc], R26 ;  /* 0x0060bc1a01007387 */ /* 0x0081e80000100800 */
[----:B0-----:R-:W3:Y:S01]  /*587e0*/  LDL R26, [R1+0x32e0] ;  /* 0x0032e000011a7983 */ /* 0x001ee20000100800 */
[----:B--2---:R-:W-:-:S02]  /*587f0*/  @!P0 LOP3.LUT R3, R3, R2, RZ, 0x3c, !PT ;  /* 0x0000000203038212 */ /* 0x004fc400078e3cff */
[----:B------:R-:W-:Y:S02]  /*58800*/  PRMT R25, RZ, 0x7610, R25 ;  /* 0x00007610ff197816 */ /* 0x000fe40000000019 */
[----:B------:R-:W-:-:S04]  /*58810*/  @!P0 LOP3.LUT R2, R3, R2, RZ, 0x3c, !PT ;  /* 0x0000000203028212 */ /* 0x000fc800078e3cff */
[----:B------:R-:W-:Y:S02]  /*58820*/  @!P0 LOP3.LUT R3, R3, R2, RZ, 0x3c, !PT ;  /* 0x0000000203038212 */ /* 0x000fe400078e3cff */
[----:B------:R-:W-:-:S03]  /*58830*/  PRMT R24, RZ, 0x7610, R24 ;  /* 0x00007610ff187816 */ /* 0x000fc60000000018 */
[----:B------:R4:W2:Y:S02]  /*58840*/  @!P0 LDG.E.U8 R25, desc[UR46][R2.64] ;  /* 0x0000002e02198981 */ /* 0x0008a4000c1e1100 */
[----:B----4-:R-:W-:Y:S02]  /*58850*/  @!P0 IMAD.MOV.U32 R2, RZ, RZ, R27 ;  /* 0x000000ffff028224 */ /* 0x010fe400078e001b */
[----:B---3--:R-:W-:-:S05]  /*58860*/  @!P0 IMAD.MOV.U32 R3, RZ, RZ, R26 ;  /* 0x000000ffff038224 */ /* 0x008fca00078e001a */
[----:B------:R0:W3:Y:S01]  /*58870*/  @!P0 LDG.E.U8 R24, desc[UR46][R2.64] ;  /* 0x0000002e02188981 */ /* 0x0000e2000c1e1100 */
[----:B------:R-:W-:Y:S01]  /*58880*/  PRMT R23, RZ, 0x7610, R23 ;  /* 0x00007610ff177816 */ /* 0x000fe20000000017 */
[----:B0-----:R-:W-:Y:S02]  /*58890*/  @!P0 IMAD.MOV.U32 R2, RZ, RZ, R28 ;  /* 0x000000ffff028224 */ /* 0x001fe400078e001c */
[----:B------:R-:W-:Y:S01]  /*588a0*/  @!P0 IMAD.MOV.U32 R3, RZ, RZ, R29 ;  /* 0x000000ffff038224 */ /* 0x000fe200078e001d */
[----:B--2---:R0:W-:Y:S04]  /*588b0*/  STL [R1+0x60c0], R25 ;  /* 0x0060c01901007387 */ /* 0x0041e80000100800 */
[----:B------:R-:W2:Y:S04]  /*588c0*/  @!P0 LDG.E.U8 R23, desc[UR46][R2.64] ;  /* 0x0000002e02178981 */ /* 0x000ea8000c1e1100 */
[----:B0-----:R-:W4:Y:S04]  /*588d0*/  LDL R25, [R1+0x332c] ;  /* 0x00332c0001197983 */ /* 0x001f280000100800 */
[----:B---3--:R0:W-:Y:S01]  /*588e0*/  STL [R1+0x6078], R24 ;  /* 0x0060781801007387 */ /* 0x0081e20000100800 */
[----:B------:R-:W-:-:S03]  /*588f0*/  PRMT R22, RZ, 0x7610, R22 ;  /* 0x00007610ff167816 */ /* 0x000fc60000000016 */
[----:B------:R-:W3:Y:S04]  /*58900*/  LDL R29, [R1+0x3300] ;  /* 0x00330000011d7983 */ /* 0x000ee80000100800 */
[----:B------:R-:W3:Y:S04]  /*58910*/  LDL R28, [R1+0x333c] ;  /* 0x00333c00011c7983 */ /* 0x000ee80000100800 */
[----:B------:R-:W3:Y:S04]  /*58920*/  LDL R27, [R1+0x3308] ;  /* 0x00330800011b7983 */ /* 0x000ee80000100800 */
[----:B------:R-:W3:Y:S04]  /*58930*/  LDL R26, [R1+0x3344] ;  /* 0x00334400011a7983 */ /* 0x000ee80000100800 */
[----:B0-----:R-:W3:Y:S04]  /*58940*/  LDL R24, [R1+0x32f0] ;  /* 0x0032f00001187983 */ /* 0x001ee80000100800 */
[----:B--2---:R0:W-:Y:S01]  /*58950*/  STL [R1+0x607c], R23 ;  /* 0x00607c1701007387 */ /* 0x0041e20000100800 */
[----:B----4-:R-:W-:-:S03]  /*58960*/  @!P0 IMAD.MOV.U32 R2, RZ, RZ, R25 ;  /* 0x000000ffff028224 */ /* 0x010fc600078e0019 */
[----:B------:R-:W2:Y:S04]  /*58970*/  LDL R25, [R1+0x3310] ;  /* 0x0033100001197983 */ /* 0x000ea80000100800 */
[----:B0-----:R-:W4:Y:S01]  /*58980*/  LDL R23, [R1+0x3334] ;  /* 0x0033340001177983 */ /* 0x001f220000100800 */
[----:B---3--:R-:W-:-:S03]  /*58990*/  @!P0 IMAD.MOV.U32 R3, RZ, RZ, R24 ;  /* 0x000000ffff038224 */ /* 0x008fc600078e0018 */
[----:B------:R-:W3:Y:S04]  /*589a0*/  LDL R24, [R1+0x334c] ;  /* 0x00334c0001187983 */ /* 0x000ee80000100800 */
[----:B------:R4:W2:Y:S04]  /*589b0*/  @!P0 LDG.E.U8 R22, desc[UR46][R2.64] ;  /* 0x0000002e02168981 */ /* 0x0008a8000c1e1100 */
[----:B------:R-:W3:Y:S01]  /*589c0*/  LDL R3, [R1+0x32f8] ;  /* 0x0032f80001037983 */ /* 0x000ee20000100800 */
[----:B------:R-:W-:Y:S01]  /*589d0*/  PRMT R21, RZ, 0x7610, R21 ;  /* 0x00007610ff157816 */ /* 0x000fe20000000015 */
[----:B----4-:R-:W-:Y:S01]  /*589e0*/  @!P0 IMAD.MOV.U32 R2, RZ, RZ, R23 ;  /* 0x000000ffff028224 */ /* 0x010fe200078e0017 */
[----:B------:R-:W-:-:S02]  /*589f0*/  PRMT R20, RZ, 0x7610, R20 ;  /* 0x00007610ff147816 */ /* 0x000fc40000000014 */
[----:B------:R-:W-:Y:S02]  /*58a00*/  PRMT R19, RZ, 0x7610, R19 ;  /* 0x00007610ff137816 */ /* 0x000fe40000000013 */
[----:B------:R-:W-:Y:S01]  /*58a10*/  PRMT R18, RZ, 0x7610, R18 ;  /* 0x00007610ff127816 */ /* 0x000fe20000000012 */
[----:B---3--:R0:W3:Y:S02]  /*58a20*/  @!P0 LDG.E.U8 R21, desc[UR46][R2.64] ;  /* 0x0000002e02158981 */ /* 0x0080e4000c1e1100 */
[----:B0-----:R-:W-:Y:S02]  /*58a30*/  @!P0 IMAD.MOV.U32 R2, RZ, RZ, R28 ;  /* 0x000000ffff028224 */ /* 0x001fe400078e001c */
[----:B------:R-:W-:-:S05]  /*58a40*/  @!P0 IMAD.MOV.U32 R3, RZ, RZ, R29 ;  /* 0x000000ffff038224 */ /* 0x000fca00078e001d */
[----:B------:R0:W4:Y:S02]  /*58a50*/  @!P0 LDG.E.U8 R20, desc[UR46][R2.64] ;  /* 0x0000002e02148981 */ /* 0x000124000c1e1100 */
[----:B0-----:R-:W-:Y:S02]  /*58a60*/  @!P0 IMAD.MOV.U32 R2, RZ, RZ, R26 ;  /* 0x000000ffff028224 */ /* 0x001fe400078e001a */
[----:B------:R-:W-:-:S05]  /*58a70*/  @!P0 IMAD.MOV.U32 R3, RZ, RZ, R27 ;  /* 0x000000ffff038224 */ /* 0x000fca00078e001b */
[----:B------:R0:W4:Y:S04]  /*58a80*/  @!P0 LDG.E.U8 R19, desc[UR46][R2.64] ;  /* 0x0000002e02138981 */ /* 0x000128000c1e1100 */
[----:B--2---:R1:W-:Y:S04]  /*58a90*/  STL [R1+0x6034], R22 ;  /* 0x0060341601007387 */ /* 0x0043e80000100800 */
[----:B------:R-:W2:Y:S01]  /*58aa0*/  LDL R23, [R1+0x3318] ;  /* 0x0033180001177983 */ /* 0x000ea20000100800 */
[----:B0-----:R-:W-:Y:S02]  /*58ab0*/  @!P0 IMAD.MOV.U32 R2, RZ, RZ, R24 ;  /* 0x000000ffff028224 */ /* 0x001fe400078e0018 */
[----:B------:R-:W-:Y:S01]  /*58ac0*/  @!P0 IMAD.MOV.U32 R3, RZ, RZ, R25 ;  /* 0x000000ffff038224 */ /* 0x000fe200078e0019 */
[----:B-1----:R-:W2:Y:S04]  /*58ad0*/  LDL R22, [R1+0x3354] ;  /* 0x0033540001167983 */ /* 0x002ea80000100800 */
[----:B------:R2:W2:Y:S04]  /*58ae0*/  @!P0 LDG.E.U8 R18, desc[UR46][R2.64] ;  /* 0x0000002e02128981 */ /* 0x0004a8000c1e1100 */
[----:B---3--:R0:W-:Y:S04]  /*58af0*/  STL [R1+0x6038], R21 ;  /* 0x0060381501007387 */ /* 0x0081e80000100800 */
[----:B----4-:R1:W-:Y:S04]  /*58b00*/  STL [R1+0x6004], R20 ;  /* 0x0060041401007387 */ /* 0x0103e80000100800 */
[----:B------:R-:W3:Y:S04]  /*58b10*/  LDL R27, [R1+0x3320] ;  /* 0x00332000011b7983 */ /* 0x000ee80000100800 */
[----:B------:R-:W4:Y:S04]  /*58b20*/  LDL R26, [R1+0x335c] ;  /* 0x00335c00011a7983 */ /* 0x000f280000100800 */
[----:B------:R4:W-:Y:S04]  /*58b30*/  STL [R1+0x6008], R19 ;  /* 0x0060081301007387 */ /* 0x0009e80000100800 */
[----:B------:R-:W4:Y:S04]  /*58b40*/  LDL R25, [R1+0x3328] ;  /* 0x0033280001197983 */ /* 0x000f280000100800 */
[----:B------:R-:W4:Y:S01]  /*58b50*/  LDL R24, [R1+0x3364] ;  /* 0x0033640001187983 */ /* 0x000f220000100800 */
[----:B--2---:R-:W-:-:S02]  /*58b60*/  @!P0 IMAD.MOV.U32 R3, RZ, RZ, R23 ;  /* 0x000000ffff038224 */ /* 0x004fc400078e0017 */
[----:B------:R-:W-:Y:S01]  /*58b70*/  @!P0 IMAD.MOV.U32 R2, RZ, RZ, R22 ;  /* 0x000000ffff028224 */ /* 0x000fe200078e0016 */
[----:B------:R2:W-:Y:S04]  /*58b80*/  STL [R1+0x60c4], R18 ;  /* 0x0060c41201007387 */ /* 0x0005e80000100800 */
[----:B------:R-:W2:Y:S04]  /*58b90*/  LDL R23, [R1+0x3330] ;  /* 0x0033300001177983 */ /* 0x000ea80000100800 */
[----:B------:R-:W2:Y:S01]  /*58ba0*/  LDL R22, [R1+0x336c] ;  /* 0x00336c0001167983 */ /* 0x000ea20000100800 */
[----:B------:R-:W-:-:S02]  /*58bb0*/  PRMT R17, RZ, 0x7610, R17 ;  /* 0x00007610ff117816 */ /* 0x000fc40000000011 */
[----:B------:R-:W-:Y:S02]  /*58bc0*/  PRMT R16, RZ, 0x7610, R16 ;  /* 0x00007610ff107816 */ /* 0x000fe40000000010 */
[----:B------:R-:W-:Y:S02]  /*58bd0*/  PRMT R15, RZ, 0x7610, R15 ;  /* 0x00007610ff0f7816 */ /* 0x000fe4000000000f */
[----:B------:R-:W-:Y:S01]  /*58be0*/  PRMT R14, RZ, 0x7610, R14 ;  /* 0x00007610ff0e7816 */ /* 0x000fe2000000000e */
[----:B0-----:R-:W2:Y:S04]  /*58bf0*/  LDL R21, [R1+0x3338] ;  /* 0x0033380001157983 */ /* 0x001ea80000100800 */
[----:B------:R3:W2:Y:S04]  /*58c00*/  @!P0 LDG.E.U8 R17, desc[UR46][R2.64] ;  /* 0x0000002e02118981 */ /* 0x0006a8000c1e1100 */
[----:B-1----:R-:W2:Y:S01]  /*58c10*/  LDL R20, [R1+0x3374] ;  /* 0x0033740001147983 */ /* 0x002ea20000100800 */
[----:B---3--:R-:W-:-:S02]  /*58c20*/  @!P0 IMAD.MOV.U32 R3, RZ, RZ, R27 ;  /* 0x000000ffff038224 */ /* 0x008fc400078e001b */
[----:B----4-:R-:W-:-:S05]  /*58c30*/  @!P0 IMAD.MOV.U32 R2, RZ, RZ, R26 ;  /* 0x000000ffff028224 */ /* 0x010fca00078e001a */
[----:B------:R0:W3:Y:S02]  /*58c40*/  @!P0 LDG.E.U8 R16, desc[UR46][R2.64] ;  /* 0x0000002e02108981 */ /* 0x0000e4000c1e1100 */
[----:B0-----:R-:W-:Y:S02]  /*58c50*/  @!P0 IMAD.MOV.U32 R3, RZ, RZ, R25 ;  /* 0x000000ffff038224 */ /* 0x001fe400078e0019 */
[----:B------:R-:W-:-:S05]  /*58c60*/  @!P0 IMAD.MOV.U32 R2, RZ, RZ, R24 ;  /* 0x000000ffff028224 */ /* 0x000fca00078e0018 */
[----:B------:R2:W4:Y:S02]  /*58c70*/  @!P0 LDG.E.U8 R15, desc[UR46][R2.64] ;  /* 0x0000002e020f8981 */ /* 0x000524000c1e1100 */
[----:B--2---:R-:W-:Y:S02]  /*58c80*/  @!P0 IMAD.MOV.U32 R3, RZ, RZ, R23 ;  /* 0x000000ffff038224 */ /* 0x004fe400078e0017 */
[----:B------:R-:W-:-:S05]  /*58c90*/  @!P0 IMAD.MOV.U32 R2, RZ, RZ, R22 ;  /* 0x000000ffff028224 */ /* 0x000fca00078e0016 */
[----:B------:R-:W2:Y:S04]  /*58ca0*/  @!P0 LDG.E.U8 R14, desc[UR46][R2.64] ;  /* 0x0000002e020e8981 */ /* 0x000ea8000c1e1100 */
[----:B------:R0:W-:Y:S04]  /*58cb0*/  STL [R1+0x60c8], R17 ;  /* 0x0060c81101007387 */ /* 0x0001e80000100800 */
[----:B------:R-:W2:Y:S04]  /*58cc0*/  LDL R19, [R1+0x3340] ;  /* 0x0033400001137983 */ /* 0x000ea80000100800 */
[----:B------:R-:W2:Y:S04]  /*58cd0*/  LDL R18, [R1+0x337c] ;  /* 0x00337c0001127983 */ /* 0x000ea80000100800 */
[----:B---3--:R1:W-:Y:S04]  /*58ce0*/  STL [R1+0x6080], R16 ;  /* 0x0060801001007387 */ /* 0x0083e80000100800 */
[----:B0-----:R-:W3:Y:S04]  /*58cf0*/  LDL R17, [R1+0x3348] ;  /* 0x0033480001117983 */ /* 0x001ee80000100800 */
[----:B-1----:R-:W3:Y:S04]  /*58d00*/  LDL R16, [R1+0x3384] ;  /* 0x0033840001107983 */ /* 0x002ee80000100800 */
[----:B----4-:R0:W-:Y:S04]  /*58d10*/  STL [R1+0x6084], R15 ;  /* 0x0060840f01007387 */ /* 0x0101e80000100800 */
[----:B--2---:R1:W-:Y:S04]  /*58d20*/  STL [R1+0x603c], R14 ;  /* 0x00603c0e01007387 */ /* 0x0043e80000100800 */
[----:B0-----:R-:W2:Y:S04]  /*58d30*/  LDL R15, [R1+0x3350] ;  /* 0x00335000010f7983 */ /* 0x001ea80000100800 */
[----:B-1----:R-:W4:Y:S01]  /*58d40*/  LDL R14, [R1+0x338c] ;  /* 0x00338c00010e7983 */ /* 0x002f220000100800 */
[----:B------:R-:W-:Y:S01]  /*58d50*/  PRMT R13, RZ, 0x7610, R13 ;  /* 0x00007610ff0d7816 */ /* 0x000fe2000000000d */
[----:B------:R-:W-:-:S02]  /*58d60*/  @!P0 IMAD.MOV.U32 R2, RZ, RZ, R20 ;  /* 0x000000ffff028224 */ /* 0x000fc400078e0014 */
[----:B------:R-:W-:Y:S01]  /*58d70*/  @!P0 IMAD.MOV.U32 R3, RZ, RZ, R21 ;  /* 0x000000ffff038224 */ /* 0x000fe200078e0015 */
[----:B------:R-:W-:-:S04]  /*58d80*/  PRMT R12, RZ, 0x7610, R12 ;  /* 0x00007610ff0c7816 */ /* 0x000fc8000000000c */
[----:B------:R0:W4:Y:S02]  /*58d90*/  @!P0 LDG.E.U8 R13, desc[UR46][R2.64] ;  /* 0x0000002e020d8981 */ /* 0x000124000c1e1100 */
[----:B0-----:R-:W-:Y:S02]  /*58da0*/  @!P0 IMAD.MOV.U32 R2, RZ, RZ, R18 ;  /* 0x000000ffff028224 */ /* 0x001fe400078e0012 */
[----:B------:R-:W-:-:S05]  /*58db0*/  @!P0 IMAD.MOV.U32 R3, RZ, RZ, R19 ;  /* 0x000000ffff038224 */ /* 0x000fca00078e0013 */
[----:B------:R3:W4:Y:S01]  /*58dc0*/  @!P0 LDG.E.U8 R12, desc[UR46][R2.64] ;  /* 0x0000002e020c8981 */ /* 0x000722000c1e1100 */
[----:B------:R-:W-:Y:S02]  /*58dd0*/  PRMT R11, RZ, 0x7610, R11 ;  /* 0x00007610ff0b7816 */ /* 0x000fe4000000000b */
[----:B------:R-:W-:Y:S01]  /*58de0*/  PRMT R10, RZ, 0x7610, R10 ;  /* 0x00007610ff0a7816 */ /* 0x000fe2000000000a */
[----:B---3--:R-:W-:Y:S02]  /*58df0*/  @!P0 IMAD.MOV.U32 R3, RZ, RZ, R17 ;  /* 0x000000ffff038224 */ /* 0x008fe400078e0011 */
[----:B------:R-:W-:-:S05]  /*58e00*/  @!P0 IMAD.MOV.U32 R2, RZ, RZ, R16 ;  /* 0x000000ffff028224 */ /* 0x000fca00078e0010 */
[----:B------:R2:W3:Y:S02]  /*58e10*/  @!P0 LDG.E.U8 R11, desc[UR46][R2.64] ;  /* 0x0000002e020b8981 */ /* 0x0004e4000c1e1100 */
[----:B--2---:R-:W-:Y:S02]  /*58e20*/  @!P0 IMAD.MOV.U32 R3, RZ, RZ, R15 ;  /* 0x000000ffff038224 */ /* 0x004fe400078e000f */
[----:B----4-:R-:W-:-:S05]  /*58e30*/  @!P0 IMAD.MOV.U32 R2, RZ, RZ, R14 ;  /* 0x000000ffff028224 */ /* 0x010fca00078e000e */
[----:B------:R-:W2:Y:S04]  /*58e40*/  @!P0 LDG.E.U8 R10, desc[UR46][R2.64] ;  /* 0x0000002e020a8981 */ /* 0x000ea8000c1e1100 */
[----:B------:R0:W-:Y:S04]  /*58e50*/  STL [R1+0x6040], R13 ;  /* 0x0060400d01007387 */ /* 0x0001e80000100800 */
[----:B------:R-:W4:Y:S04]  /*58e60*/  LDL R21, [R1+0x3358] ;  /* 0x0033580001157983 */ /* 0x000f280000100800 */
[----:B------:R-:W4:Y:S04]  /*58e70*/  LDL R20, [R1+0x33a8] ;  /* 0x0033a80001147983 */ /* 0x000f280000100800 */
[----:B------:R1:W-:Y:S04]  /*58e80*/  STL [R1+0x600c], R12 ;  /* 0x00600c0c01007387 */ /* 0x0003e80000100800 */
[----:B------:R-:W4:Y:S04]  /*58e90*/  LDL R19, [R1+0x3360] ;  /* 0x0033600001137983 */ /* 0x000f280000100800 */
[----:B------:R-:W4:Y:S04]  /*58ea0*/  LDL R18, [R1+0x33a4] ;  /* 0x0033a40001127983 */ /* 0x000f280000100800 */
[----:B------:R-:W4:Y:S04]  /*58eb0*/  LDL R17, [R1+0x3368] ;  /* 0x0033680001117983 */ /* 0x000f280000100800 */
[----:B------:R-:W4:Y:S04]  /*58ec0*/  LDL R16, [R1+0x33a0] ;  /* 0x0033a00001107983 */ /* 0x000f280000100800 */
[----:B---3--:R3:W-:Y:S04]  /*58ed0*/  STL [R1+0x6010], R11 ;  /* 0x0060100b01007387 */ /* 0x0087e80000100800 */
[----:B------:R-:W4:Y:S04]  /*58ee0*/  LDL R15, [R1+0x3370] ;  /* 0x00337000010f7983 */ /* 0x000f280000100800 */
[----:B------:R-:W4:Y:S04]  /*58ef0*/  LDL R14, [R1+0x339c] ;  /* 0x00339c00010e7983 */ /* 0x000f280000100800 */
[----:B0-----:R-:W4:Y:S04]  /*58f00*/  LDL R13, [R1+0x3378] ;  /* 0x00337800010d7983 */ /* 0x001f280000100800 */
[----:B-1----:R-:W4:Y:S04]  /*58f10*/  LDL R12, [R1+0x3398] ;  /* 0x00339800010c7983 */ /* 0x002f280000100800 */
[----:B--2---:R0:W-:Y:S04]  /*58f20*/  STL [R1+0x60cc], R10 ;  /* 0x0060cc0a01007387 */ /* 0x0041e80000100800 */
[----:B---3--:R-:W2:Y:S04]  /*58f30*/  LDL R11, [R1+0x3380] ;  /* 0x00338000010b7983 */ /* 0x008ea80000100800 */
[----:B0-----:R-:W3:Y:S01]  /*58f40*/  LDL R10, [R1+0x3394] ;  /* 0x00339400010a7983 */ /* 0x001ee20000100800 */
[----:B------:R-:W-:Y:S01]  /*58f50*/  PRMT R9, RZ, 0x7610, R9 ;  /* 0x00007610ff097816 */ /* 0x000fe20000000009 */
[----:B----4-:R-:W-:-:S02]  /*58f60*/  @!P0 IMAD.MOV.U32 R2, RZ, RZ, R20 ;  /* 0x000000ffff028224 */ /* 0x010fc400078e0014 */
[----:B------:R-:W-:Y:S01]  /*58f70*/  @!P0 IMAD.MOV.U32 R3, RZ, RZ, R21 ;  /* 0x000000ffff038224 */ /* 0x000fe200078e0015 */
[----:B------:R-:W-:-:S04]  /*58f80*/  PRMT R8, RZ, 0x7610, R8 ;  /* 0x00007610ff087816 */ /* 0x000fc80000000008 */
[----:B------:R0:W4:Y:S01]  /*58f90*/  @!P0 LDG.E.U8 R9, desc[UR46][R2.64] ;  /* 0x0000002e02098981 */ /* 0x000122000c1e1100 */
[----:B------:R-:W-:Y:S01]  /*58fa0*/  PRMT R7, RZ, 0x7610, R7 ;  /* 0x00007610ff077816 */ /* 0x000fe20000000007 */
[----:B0-----:R-:W-:Y:S02]  /*58fb0*/  @!P0 IMAD.MOV.U32 R2, RZ, RZ, R18 ;  /* 0x000000ffff028224 */ /* 0x001fe400078e0012 */
[----:B------:R-:W-:-:S05]  /*58fc0*/  @!P0 IMAD.MOV.U32 R3, RZ, RZ, R19 ;  /* 0x000000ffff038224 */ /* 0x000fca00078e0013 */
[----:B------:R0:W4:Y:S01]  /*58fd0*/  @!P0 LDG.E.U8 R8, desc[UR46][R2.64] ;  /* 0x0000002e02088981 */ /* 0x000122000c1e1100 */
[----:B------:R-:W-:Y:S01]  /*58fe0*/  PRMT R6, RZ, 0x7610, R6 ;  /* 0x00007610ff067816 */ /* 0x000fe20000000006 */
[----:B0-----:R-:W-:Y:S02]  /*58ff0*/  @!P0 IMAD.MOV.U32 R2, RZ, RZ, R16 ;  /* 0x000000ffff028224 */ /* 0x001fe400078e0010 */
[----:B------:R-:W-:-:S05]  /*59000*/  @!P0 IMAD.MOV.U32 R3, RZ, RZ, R17 ;  /* 0x000000ffff038224 */ /* 0x000fca00078e0011 */
[----:B------:R0:W4:Y:S01]  /*59010*/  @!P0 LDG.E.U8 R7, desc[UR46][R2.64] ;  /* 0x0000002e02078981 */ /* 0x000122000c1e1100 */
[----:B------:R-:W-:Y:S02]  /*59020*/  PRMT R5, RZ, 0x7610, R5 ;  /* 0x00007610ff057816 */ /* 0x000fe40000000005 */
[----:B------:R-:W-:Y:S01]  /*59030*/  PRMT R4, RZ, 0x7610, R4 ;  /* 0x00007610ff047816 */ /* 0x000fe20000000004 */
[----:B0-----:R-:W-:Y:S02]  /*59040*/  @!P0 IMAD.MOV.U32 R3, RZ, RZ, R15 ;  /* 0x000000ffff038224 */ /* 0x001fe400078e000f */
[----:B------:R-:W-:-:S05]  /*59050*/  @!P0 IMAD.MOV.U32 R2, RZ, RZ, R14 ;  /* 0x000000ffff028224 */ /* 0x000fca00078e000e */
[----:B------:R0:W4:Y:S02]  /*59060*/  @!P0 LDG.E.U8 R6, desc[UR46][R2.64] ;  /* 0x0000002e02068981 */ /* 0x000124000c1e1100 */
[----:B0-----:R-:W-:Y:S02]  /*59070*/  @!P0 IMAD.MOV.U32 R2, RZ, RZ, R12 ;  /* 0x000000ffff028224 */ /* 0x001fe400078e000c */
[----:B------:R-:W-:-:S05]  /*59080*/  @!P0 IMAD.MOV.U32 R3, RZ, RZ, R13 ;  /* 0x000000ffff038224 */ /* 0x000fca00078e000d */
[----:B------:R2:W4:Y:S02]  /*59090*/  @!P0 LDG.E.U8 R5, desc[UR46][R2.64] ;  /* 0x0000002e02058981 */ /* 0x000524000c1e1100 */
[----:B--2---:R-:W-:Y:S02]  /*590a0*/  @!P0 IMAD.MOV.U32 R3, RZ, RZ, R11 ;  /* 0x000000ffff038224 */ /* 0x004fe400078e000b */
[----:B---3--:R-:W-:-:S05]  /*590b0*/  @!P0 IMAD.MOV.U32 R2, RZ, RZ, R10 ;  /* 0x000000ffff028224 */ /* 0x008fca00078e000a */
[----:B------:R0:W2:Y:S04]  /*590c0*/  @!P0 LDG.E.U8 R4, desc[UR46][R2.64] ;  /* 0x0000002e02048981 */ /* 0x0000a8000c1e1100 */
[----:B0-----:R-:W0:Y:S04]  /*590d0*/  LDS.U8 R3, [R0+UR4] ;  /* 0x0000000400037984 */ /* 0x001e280008000000 */
[----:B------:R-:W1:Y:S04]  /*590e0*/  LDS.U8 R2, [R0+UR4+0x88] ;  /* 0x0000880400027984 */ /* 0x000e680008000000 */
[----:B----4-:R-:W-:Y:S04]  /*590f0*/  STL [R1+0x60d0], R9 ;  /* 0x0060d00901007387 */ /* 0x010fe80000100800 */
[----:B------:R-:W-:Y:S04]  /*59100*/  STL [R1+0x6088], R8 ;  /* 0x0060880801007387 */ /* 0x000fe80000100800 */
[----:B------:R-:W-:Y:S04]  /*59110*/  STL [R1+0x608c], R7 ;  /* 0x00608c0701007387 */ /* 0x000fe80000100800 */
[----:B------:R-:W-:Y:S04]  /*59120*/  STL [R1+0x6044], R6 ;  /* 0x0060440601007387 */ /* 0x000fe80000100800 */
[----:B------:R-:W-:Y:S04]  /*59130*/  STL [R1+0x6048], R5 ;  /* 0x0060480501007387 */ /* 0x000fe80000100800 */
[----:B--2---:R-:W-:Y:S04]  /*59140*/  STL [R1+0x6014], R4 ;  /* 0x0060140401007387 */ /* 0x004fe80000100800 */
[----:B0-----:R-:W-:Y:S04]  /*59150*/  STL [R1+0x6018], R3 ;  /* 0x0060180301007387 */ /* 0x001fe80000100800 */
[----:B-1----:R-:W-:Y:S04]  /*59160*/  STL [R1+0x601c], R2 ;  /* 0x00601c0201007387 */ /* 0x002fe80000100800 */
[----:B------:R-:W0:Y:S04]  /*59170*/  LDS.U8 R3, [R0+UR4+0x110] ;  /* 0x0001100400037984 */ /* 0x000e280008000000 */
[----:B------:R-:W1:Y:S04]  /*59180*/  LDS.U8 R2, [R0+UR4+0x198] ;  /* 0x0001980400027984 */ /* 0x000e680008000000 */
[----:B------:R-:W2:Y:S04]  /*59190*/  LDS.U8 R4, [R0+UR4+0x8] ;  /* 0x0000080400047984 */ /* 0x000ea80008000000 */
[----:B0-----:R-:W-:Y:S04]  /*591a0*/  STL [R1+0x18ac], R3 ;  /* 0x0018ac0301007387 */ /* 0x001fe80000100800 */
[----:B------:R-:W0:Y:S04]  /*591b0*/  LDS.U8 R3, [R0+UR4+0x80] ;  /* 0x0000800400037984 */ /* 0x000e280008000000 */
[----:B-1----:R-:W-:Y:S04]  /*591c0*/  STL [R1+0x18a8], R2 ;  /* 0x0018a80201007387 */ /* 0x002fe80000100800 */
[----:B------:R-:W1:Y:S04]  /*591d0*/  LDS.U8 R2, [R0+UR4+0x118] ;  /* 0x0001180400027984 */ /* 0x000e680008000000 */
[----:B--2---:R-:W-:Y:S04]  /*591e0*/  STL [R1+0x1588], R4 ;  /* 0x0015880401007387 */ /* 0x004fe80000100800 */
        /* <DEDUP_REMOVED lines=109> */
[----:B0-----:R0:W-:Y:S04]  /*598c0*/  STL [R1+0x34fc], R3 ;  /* 0x0034fc0301007387 */ /* 0x0011e80000100800 */
[----:B-1----:R-:W-:Y:S04]  /*598d0*/  STL [R1+0x3408], R2 ;  /* 0x0034080201007387 */ /* 0x002fe80000100800 */
[----:B------:R-:W1:Y:S04]  /*598e0*/  LDS.U8 R2, [R0+UR4+0x1908] ;  /* 0x0019080400027984 */ /* 0x000e680008000000 */
[----:B--2---:R-:W-:Y:S04]  /*598f0*/  STL [R1+0x3404], R4 ;  /* 0x0034040401007387 */ /* 0x004fe80000100800 */
[----:B------:R-:W-:Y:S04]  /*59900*/  STL [R1+0x3808], R0 ;  /* 0x0038080001007387 */ /* 0x000fe80000100800 */
[----:B------:R-:W2:Y:S01]  /*59910*/  LDS.U8 R4, [R0+UR4+0x1980] ;  /* 0x0019800400047984 */ /* 0x000ea20008000000 */
[----:B0-----:R-:W-:-:S05]  /*59920*/  LOP3.LUT R3, R0, 0x20, RZ, 0x3c, !PT ;  /* 0x0000002000037812 */ /* 0x001fca00078e3cff */
[----:B------:R-:W-:Y:S01]  /*59930*/  LDS.U8 R0, [R3+UR4+0x88] ;  /* 0x0000880403007984 */ /* 0x000fe20008000000 */
[----:B------:R-:W0:Y:S01]  /*59940*/  S2R R29, SR_TID.X ;  /* 0x00000000001d7919 */ /* 0x000e220000002100 */
[----:B------:R-:W3:Y:S02]  /*59950*/  S2R R28, SR_TID.X ;  /* 0x00000000001c7919 */ /* 0x000ee40000002100 */
[----:B------:R-:W-:Y:S04]  /*59960*/  LDS.U8 R5, [R3+UR4+0x1890] ;  /* 0x0018900403057984 */ /* 0x000fe80008000000 */
[----:B-1----:R-:W-:Y:S04]  /*59970*/  STL [R1+0x3508], R2 ;  /* 0x0035080201007387 */ /* 0x002fe80000100800 */
[----:B------:R-:W1:Y:S04]  /*59980*/  LDS.U8 R2, [R3+UR4] ;  /* 0x0000000403027984 */ /* 0x000e680008000000 */
[----:B--2---:R-:W-:Y:S04]  /*59990*/  STL [R1+0x3504], R4 ;  /* 0x0035040401007387 */ /* 0x004fe80000100800 */
[----:B------:R-:W2:Y:S04]  /*599a0*/  LDS.U8 R4, [R3+UR4+0x110] ;  /* 0x0001100403047984 */ /* 0x000ea80008000000 */
[----:B-1----:R-:W-:Y:S04]  /*599b0*/  STL [R1+0x17ec], R2 ;  /* 0x0017ec0201007387 */ /* 0x002fe80000100800 */
[----:B------:R-:W1:Y:S04]  /*599c0*/  LDS.U8 R2, [R3+UR4+0x198] ;  /* 0x0001980403027984 */ /* 0x000e680008000000 */
[----:B------:R-:W-:Y:S04]  /*599d0*/  STL [R1+0x17e8], R0 ;  /* 0x0017e80001007387 */ /* 0x000fe80000100800 */
[----:B------:R-:W4:Y:S04]  /*599e0*/  LDS.U8 R0, [R3+UR4+0x8] ;  /* 0x0000080403007984 */ /* 0x000f280008000000 */
[----:B--2---:R-:W-:Y:S04]  /*599f0*/  STL [R1+0x18ec], R4 ;  /* 0x0018ec0401007387 */ /* 0x004fe80000100800 */
[----:B------:R-:W2:Y:S04]  /*59a00*/  LDS.U8 R4, [R3+UR4+0x80] ;  /* 0x0000800403047984 */ /* 0x000ea80008000000 */
[----:B-1----:R-:W-:Y:S04]  /*59a10*/  STL [R1+0x18e8], R2 ;  /* 0x0018e80201007387 */ /* 0x002fe80000100800 */
[----:B------:R-:W1:Y:S04]  /*59a20*/  LDS.U8 R2, [R3+UR4+0x118] ;  /* 0x0001180403027984 */ /* 0x000e680008000000 */
[----:B----4-:R-:W-:Y:S04]  /*59a30*/  STL [R1+0x17f4], R0 ;  /* 0x0017f40001007387 */ /* 0x010fe80000100800 */
        /* <DEDUP_REMOVED lines=98> */
[----:B------:R-:W-:Y:S04]  /*5a060*/  LDS.U8 R4, [R3+UR4+0x1988] ;  /* 0x0019880403047984 */ /* 0x000fe80008000000 */
[----:B-1----:R-:W-:Y:S04]  /*5a070*/  STL [R1+0x3538], R2 ;  /* 0x0035380201007387 */ /* 0x002fe80000100800 */
[----:B------:R-:W1:Y:S04]  /*5a080*/  LDS.U8 R2, [R3+UR4+0x1810] ;  /* 0x0018100403027984 */ /* 0x000e680008000000 */
[----:B----4-:R-:W-:Y:S04]  /*5a090*/  STL [R1+0x3534], R0 ;  /* 0x0035340001007387 */ /* 0x010fe80000100800 */
[----:B------:R-:W2:Y:S01]  /*5a0a0*/  LDS.U8 R0, [R3+UR4+0x1898] ;  /* 0x0018980403007984 */ /* 0x000ea20008000000 */
[----:B0-----:R-:W-:-:S02]  /*5a0b0*/  LOP3.LUT R29, R29, 0x3, RZ, 0xc0, !PT ;  /* 0x000000031d1d7812 */ /* 0x001fc400078ec0ff */
[----:B---3--:R-:W-:Y:S01]  /*5a0c0*/  SHF.R.U32.HI R28, RZ, 0x2, R28 ;  /* 0x00000002ff1c7819 */ /* 0x008fe2000001161c */
[----:B-1----:R-:W-:Y:S04]  /*5a0d0*/  STL [R1+0x3440], R2 ;  /* 0x0034400201007387 */ /* 0x002fe80000100800 */
[----:B------:R-:W0:Y:S04]  /*5a0e0*/  LDS.U8 R2, [R3+UR4+0x1900] ;  /* 0x0019000403027984 */ /* 0x000e280008000000 */
[----:B--2---:R-:W-:Y:S04]  /*5a0f0*/  STL [R1+0x343c], R0 ;  /* 0x00343c0001007387 */ /* 0x004fe80000100800 */
[----:B------:R-:W1:Y:S01]  /*5a100*/  LDS.U8 R0, [R3+UR4+0x1818] ;  /* 0x0018180403007984 */ /* 0x000e620008000000 */
[----:B------:R-:W-:Y:S01]  /*5a110*/  IMAD R29, R29, 0x220, RZ ;  /* 0x000002201d1d7824 */ /* 0x000fe200078e02ff */
[----:B------:R-:W-:-:S02]  /*5a120*/  SGXT.U32 R28, R28, 0x3 ;  /* 0x000000031c1c781a */ /* 0x000fc40000000000 */
[----:B0-----:R0:W-:Y:S04]  /*5a130*/  STL [R1+0x3540], R2 ;  /* 0x0035400201007387 */ /* 0x0011e80000100800 */
[----:B------:R-:W-:Y:S04]  /*5a140*/  STL [R1+0x353c], R4 ;  /* 0x00353c0401007387 */ /* 0x000fe80000100800 */
[----:B-1----:R-:W-:Y:S04]  /*5a150*/  STL [R1+0x3448], R0 ;  /* 0x0034480001007387 */ /* 0x002fe80000100800 */
[----:B------:R-:W1:Y:S04]  /*5a160*/  LDS.U8 R0, [R3+UR4+0x1908] ;  /* 0x0019080403007984 */ /* 0x000e680008000000 */
[----:B------:R-:W2:Y:S01]  /*5a170*/  LDS.U8 R4, [R3+UR4+0x1980] ;  /* 0x0019800403047984 */ /* 0x000ea20008000000 */
[----:B0-----:R-:W-:-:S04]  /*5a180*/  LOP3.LUT R2, R29, R28, RZ, 0xfc, !PT ;  /* 0x0000001c1d027212 */ /* 0x001fc800078efcff */
[----:B------:R-:W-:-:S05]  /*5a190*/  LOP3.LUT R2, R2, 0x40, RZ, 0x3c, !PT ;  /* 0x0000004002027812 */ /* 0x000fca00078e3cff */
[----:B------:R-:W0:Y:S04]  /*5a1a0*/  LDS.U8 R3, [R2+UR4] ;  /* 0x0000000402037984 */ /* 0x000e280008000000 */
[----:B------:R-:W-:Y:S04]  /*5a1b0*/  STL [R1+0x3444], R5 ;  /* 0x0034440501007387 */ /* 0x000fe80000100800 */
        /* <DEDUP_REMOVED lines=120> */
[----:B-1----:R1:W-:Y:S04]  /*5a940*/  STL [R1+0x3580], R0 ;  /* 0x0035800001007387 */ /* 0x0023e80000100800 */
[----:B--2---:R-:W-:Y:S04]  /*5a950*/  STL [R1+0x357c], R4 ;  /* 0x00357c0401007387 */ /* 0x004fe80000100800 */
[----:B------:R-:W2:Y:S04]  /*5a960*/  LDS.U8 R4, [R2+UR4+0x1890] ;  /* 0x0018900402047984 */ /* 0x000ea80008000000 */
[----:B0-----:R-:W-:Y:S04]  /*5a970*/  STL [R1+0x3488], R3 ;  /* 0x0034880301007387 */ /* 0x001fe80000100800 */
[----:B------:R-:W0:Y:S04]  /*5a980*/  LDS.U8 R3, [R2+UR4+0x1908] ;  /* 0x0019080402037984 */ /* 0x000e280008000000 */
[----:B------:R-:W3:Y:S01]  /*5a990*/  LDS.U8 R2, [R2+UR4+0x1980] ;  /* 0x0019800402027984 */ /* 0x000ee20008000000 */
[----:B-1----:R-:W-:-:S04]  /*5a9a0*/  LOP3.LUT R0, R29, R28, RZ, 0xfc, !PT ;  /* 0x0000001c1d007212 */ /* 0x002fc800078efcff */
[----:B------:R-:W-:Y:S01]  /*5a9b0*/  LOP3.LUT R0, R0, 0x60, RZ, 0x3c, !PT ;  /* 0x0000006000007812 */ /* 0x000fe200078e3cff */
[----:B--2---:R-:W-:Y:S04]  /*5a9c0*/  STL [R1+0x3484], R4 ;  /* 0x0034840401007387 */ /* 0x004fe80000100800 */
[----:B------:R-:W1:Y:S04]  /*5a9d0*/  LDS.U8 R4, [R0+UR4] ;  /* 0x0000000400047984 */ /* 0x000e680008000000 */
[----:B0-----:R-:W-:Y:S04]  /*5a9e0*/  STL [R1+0x3588], R3 ;  /* 0x0035880301007387 */ /* 0x001fe80000100800 */
[----:B------:R-:W0:Y:S04]  /*5a9f0*/  LDS.U8 R3, [R0+UR4+0x88] ;  /* 0x0000880400037984 */ /* 0x000e280008000000 */
[----:B---3--:R-:W-:Y:S04]  /*5aa00*/  STL [R1+0x3584], R2 ;  /* 0x0035840201007387 */ /* 0x008fe80000100800 */
[----:B------:R-:W2:Y:S04]  /*5aa10*/  LDS.U8 R2, [R0+UR4+0x110] ;  /* 0x0001100400027984 */ /* 0x000ea80008000000 */
[----:B-1----:R-:W-:Y:S04]  /*5aa20*/  STL [R1+0x186c], R4 ;  /* 0x00186c0401007387 */ /* 0x002fe80000100800 */
[----:B------:R-:W1:Y:S04]  /*5aa30*/  LDS.U8 R4, [R0+UR4+0x198] ;  /* 0x0001980400047984 */ /* 0x000e680008000000 */
[----:B0-----:R-:W-:Y:S04]  /*5aa40*/  STL [R1+0x1868], R3 ;  /* 0x0018680301007387 */ /* 0x001fe80000100800 */
[----:B------:R-:W0:Y:S04]  /*5aa50*/  LDS.U8 R3, [R0+UR4+0x8] ;  /* 0x0000080400037984 */ /* 0x000e280008000000 */
[----:B--2---:R-:W-:Y:S04]  /*5aa60*/  STL [R1+0x1fa0], R2 ;  /* 0x001fa00201007387 */ /* 0x004fe80000100800 */
        /* <DEDUP_REMOVED lines=104> */
[----:B0-----:R-:W-:Y:S04]  /*5b0f0*/  STL [R1+0x35b4], R3 ;  /* 0x0035b40301007387 */ /* 0x001fe80000100800 */
[----:B------:R-:W0:Y:S04]  /*5b100*/  LDS.U8 R3, [R0+UR4+0x1898] ;  /* 0x0018980400037984 */ /* 0x000e280008000000 */
[----:B--2---:R-:W-:Y:S04]  /*5b110*/  STL [R1+0x34c0], R2 ;  /* 0x0034c00201007387 */ /* 0x004fe80000100800 */
[----:B------:R-:W1:Y:S01]  /*5b120*/  LDS.U8 R2, [R0+UR4+0x1900] ;  /* 0x0019000400027984 */ /* 0x000e620008000000 */
[----:B------:R-:W2:Y:S01]  /*5b130*/  S2R R27, SR_TID.X ;  /* 0x00000000001b7919 */ /* 0x000ea20000002100 */
[----:B------:R-:W3:Y:S02]  /*5b140*/  S2R R29, SR_TID.X ;  /* 0x00000000001d7919 */ /* 0x000ee40000002100 */
[----:B0-----:R-:W-:Y:S04]  /*5b150*/  STL [R1+0x34bc], R3 ;  /* 0x0034bc0301007387 */ /* 0x001fe80000100800 */
[----:B-1----:R-:W-:Y:S04]  /*5b160*/  STL [R1+0x35c0], R2 ;  /* 0x0035c00201007387 */ /* 0x002fe80000100800 */
[----:B------:R-:W0:Y:S04]  /*5b170*/  LDS.U8 R3, [R0+UR4+0x1988] ;  /* 0x0019880400037984 */ /* 0x000e280008000000 */
[----:B------:R-:W1:Y:S04]  /*5b180*/  LDS.U8 R2, [R0+UR4+0x1818] ;  /* 0x0018180400027984 */ /* 0x000e680008000000 */
[----:B------:R-:W4:Y:S01]  /*5b190*/  LDS.U8 R0, [R0+UR4+0x1890] ;  /* 0x0018900400007984 */ /* 0x000f220008000000 */
[----:B--2---:R-:W-:-:S02]  /*5b1a0*/  SHF.R.U32.HI R26, RZ, 0x2, R27 ;  /* 0x00000002ff1a7819 */ /* 0x004fc4000001161b */
[----:B---3--:R-:W-:Y:S01]  /*5b1b0*/  LOP3.LUT R27, R29, 0x3f, RZ, 0xc0, !PT ;  /* 0x0000003f1d1b7812 */ /* 0x008fe200078ec0ff */
[----:B0-----:R-:W-:Y:S04]  /*5b1c0*/  STL [R1+0x35bc], R3 ;  /* 0x0035bc0301007387 */ /* 0x001fe80000100800 */
[----:B-1----:R-:W-:Y:S04]  /*5b1d0*/  STL [R1+0x34c8], R2 ;  /* 0x0034c80201007387 */ /* 0x002fe80000100800 */
[----:B------:R-:W-:Y:S04]  /*5b1e0*/  STL [R1+0x60f8], R27 ;  /* 0x0060f81b01007387 */ /* 0x000fe80000100800 */
[----:B----4-:R-:W-:Y:S04]  /*5b1f0*/  STL [R1+0x34c4], R0 ;  /* 0x0034c40001007387 */ /* 0x010fe80000100800 */
[----:B------:R0:W-:Y:S04]  /*5b200*/  STL [R1+0x6090], R29 ;  /* 0x0060901d01007387 */ /* 0x0001e80000100800 */
[----:B0-----:R-:W2:Y:S01]  /*5b210*/  LDL.LU R29, [R1+0x17c0] ;  /* 0x0017c000011d7983 */ /* 0x001ea20000300800 */
[----:B------:R-:W0:Y:S01]  /*5b220*/  S2R R28, SR_TID.X ;  /* 0x00000000001c7919 */ /* 0x000e220000002100 */
[----:B------:R-:W-:-:S02]  /*5b230*/  SGXT.U32 R26, R26, 0x3 ;  /* 0x000000031a1a781a */ /* 0x000fc40000000000 */
[----:B0-----:R-:W-:-:S05]  /*5b240*/  LOP3.LUT R28, R28, 0x3, RZ, 0xc0, !PT ;  /* 0x000000031c1c7812 */ /* 0x001fca00078ec0ff */
[----:B------:R-:W-:-:S05]  /*5b250*/  IMAD R28, R28, 0x220, RZ ;  /* 0x000002201c1c7824 */ /* 0x000fca00078e02ff */
[----:B------:R-:W-:-:S04]  /*5b260*/  LOP3.LUT R27, R28, R26, RZ, 0xfc, !PT ;  /* 0x0000001a1c1b7212 */ /* 0x000fc800078efcff */
[----:B------:R-:W-:-:S05]  /*5b270*/  LOP3.LUT R27, R27, 0x60, RZ, 0x3c, !PT ;  /* 0x000000601b1b7812 */ /* 0x000fca00078e3cff */
[----:B------:R-:W0:Y:S04]  /*5b280*/  LDS.U8 R0, [R27+UR4+0x1908] ;  /* 0x001908041b007984 */ /* 0x000e280008000000 */
[----:B------:R-:W1:Y:S01]  /*5b290*/  LDS.U8 R27, [R27+UR4+0x1980] ;  /* 0x001980041b1b7984 */ /* 0x000e620008000000 */
[----:B------:R-:W-:Y:S06]  /*5b2a0*/  BAR.SYNC.DEFER_BLOCKING 0x0 ;  /* 0x0000000000007b1d */ /* 0x000fec0000010000 */
[----:B--2---:R2:W-:Y:S04]  /*5b2b0*/  STL [R1+0x60f4], R29 ;  /* 0x0060f41d01007387 */ /* 0x0045e80000100800 */
[----:B0-----:R0:W-:Y:S04]  /*5b2c0*/  STL [R1+0x35c8], R0 ;  /* 0x0035c80001007387 */ /* 0x0011e80000100800 */
[----:B--2---:R-:W2:Y:S04]  /*5b2d0*/  LDL.LU R29, [R1+0x17c4] ;  /* 0x0017c400011d7983 */ /* 0x004ea80000300800 */
[----:B0-----:R-:W3:Y:S04]  /*5b2e0*/  LDL.LU R0, [R1+0x17a0] ;  /* 0x0017a00001007983 */ /* 0x001ee80000300800 */
        /* <DEDUP_REMOVED lines=26> */
[----:B-1----:R0:W-:Y:S04]  /*5b490*/  STL [R1+0x35c4], R27 ;  /* 0x0035c41b01007387 */ /* 0x0021e80000100800 */
[----:B0-----:R-:W2:Y:S04]  /*5b4a0*/  LDL.LU R27, [R1+0x60f8] ;  /* 0x0060f800011b7983 */ /* 0x001ea80000300800 */
[----:B--2---:R0:W-:Y:S04]  /*5b4b0*/  STS.U8 [R27+UR4], R29 ;  /* 0x0000001d1b007988 */ /* 0x0041e80008000004 */
[----:B0-----:R-:W2:Y:S04]  /*5b4c0*/  LDL.LU R29, [R1+0x60f4] ;  /* 0x0060f400011d7983 */ /* 0x001ea80000300800 */
[----:B--2---:R0:W-:Y:S04]  /*5b4d0*/  STS.U8 [R27+UR4+0x40], R29 ;  /* 0x0000401d1b007988 */ /* 0x0041e80008000004 */
[----:B0-----:R-:W2:Y:S04]  /*5b4e0*/  LDL.LU R29, [R1+0x15c0] ;  /* 0x0015c000011d7983 */ /* 0x001ea80000300800 */
[----:B--2---:R0:W-:Y:S04]  /*5b4f0*/  STL [R1+0x60e8], R29 ;  /* 0x0060e81d01007387 */ /* 0x0041e80000100800 */
[----:B0-----:R-:W2:Y:S04]  /*5b500*/  LDL.LU R29, [R1+0x15dc] ;  /* 0x0015dc00011d7983 */ /* 0x001ea80000300800 */
[----:B--2---:R0:W-:Y:S04]  /*5b510*/  STL [R1+0x60ec], R29 ;  /* 0x0060ec1d01007387 */ /* 0x0041e80000100800 */
[----:B0-----:R-:W2:Y:S04]  /*5b520*/  LDL.LU R29, [R1+0x15e0] ;  /* 0x0015e000011d7983 */ /* 0x001ea80000300800 */
[----:B---3--:R-:W-:Y:S04]  /*5b530*/  STS.U8 [R27+UR4+0x200], R0 ;  /* 0x000200001b007988 */ /* 0x008fe80008000004 */
[----:B----4-:R-:W-:Y:S04]  /*5b540*/  STS.U8 [R27+UR4+0x240], R2 ;  /* 0x000240021b007988 */ /* 0x010fe80008000004 */
[----:B------:R-:W-:Y:S04]  /*5b550*/  STS.U8 [R27+UR4+0x400], R3 ;  /* 0x000400031b007988 */ /* 0x000fe80008000004 */
        /* <DEDUP_REMOVED lines=10> */
[----:B--2---:R0:W-:Y:S04]  /*5b600*/  STL [R1+0x60f0], R29 ;  /* 0x0060f01d01007387 */ /* 0x0041e80000100800 */
[----:B0-----:R-:W2:Y:S04]  /*5b610*/  LDL.LU R29, [R1+0x15fc] ;  /* 0x0015fc00011d7983 */ /* 0x001ea80000300800 */
        /* <DEDUP_REMOVED lines=12> */
[----:B------:R0:W-:Y:S04]  /*5b6e0*/  STS.U8 [R27+UR4+0xe40], R14 ;  /* 0x000e400e1b007988 */ /* 0x0001e80008000004 */
[----:B------:R-:W4:Y:S04]  /*5b6f0*/  LDL.LU R13, [R1+0x14e4] ;  /* 0x0014e400010d7983 */ /* 0x000f280000300800 */
[----:B------:R1:W-:Y:S04]  /*5b700*/  STS.U8 [R27+UR4+0x1000], R15 ;  /* 0x0010000f1b007988 */ /* 0x0003e80008000004 */
[----:B------:R1:W-:Y:S04]  /*5b710*/  STS.U8 [R27+UR4+0x1040], R16 ;  /* 0x001040101b007988 */ /* 0x0003e80008000004 */
[----:B------:R1:W-:Y:S04]  /*5b720*/  STS.U8 [R27+UR4+0x1200], R17 ;  /* 0x001200111b007988 */ /* 0x0003e80008000004 */
[----:B------:R1:W-:Y:S04]  /*5b730*/  STS.U8 [R27+UR4+0x1240], R18 ;  /* 0x001240121b007988 */ /* 0x0003e80008000004 */
[----:B------:R1:W-:Y:S04]  /*5b740*/  STS.U8 [R27+UR4+0x1400], R19 ;  /* 0x001400131b007988 */ /* 0x0003e80008000004 */
[----:B0-----:R-:W4:Y:S04]  /*5b750*/  LDL.LU R14, [R1+0x14c8] ;  /* 0x0014c800010e7983 */ /* 0x001f280000300800 */
[----:B-1----:R-:W4:Y:S04]  /*5b760*/  LDL.LU R15, [R1+0x14c4] ;  /* 0x0014c400010f7983 */ /* 0x002f280000300800 */
        /* <DEDUP_REMOVED lines=18> */
[----:B0-----:R-:W4:Y:S04]  /*5b890*/  LDL.LU R26, [R1+0x1408] ;  /* 0x00140800011a7983 */ /* 0x001f280000300800 */
[----:B-1----:R-:W4:Y:S04]  /*5b8a0*/  LDL.LU R28, [R1+0x1404] ;  /* 0x00140400011c7983 */ /* 0x002f280000300800 */
[----:B--2---:R0:W-:Y:S04]  /*5b8b0*/  STS.U8 [R27+UR4+0x1c40], R29 ;  /* 0x001c401d1b007988 */ /* 0x0041e80008000004 */
[----:B0-----:R-:W2:Y:S04]  /*5b8c0*/  LDL.LU R29, [R1+0x60f0] ;  /* 0x0060f000011d7983 */ /* 0x001ea80000300800 */
[----:B--2---:R0:W-:Y:S04]  /*5b8d0*/  STS.U8 [R27+UR4+0x1e00], R29 ;  /* 0x001e001d1b007988 */ /* 0x0041e80008000004 */
[----:B0-----:R-:W2:Y:S04]  /*5b8e0*/  LDL.LU R29, [R1+0x60ec] ;  /* 0x0060ec00011d7983 */ /* 0x001ea80000300800 */
[----:B--2---:R0:W-:Y:S04]  /*5b8f0*/  STS.U8 [R27+UR4+0x1e40], R29 ;  /* 0x001e401d1b007988 */ /* 0x0041e80008000004 */
        /* <DEDUP_REMOVED lines=69> */
[----:B--2---:R-:W-:Y:S04]  /*5bd50*/  STS.U8 [R27+UR4+0x3e40], R29 ;  /* 0x003e401d1b007988 */ /* 0x004fe80008000004 */
        /* <DEDUP_REMOVED lines=23> */
[----:B------:R0:W-:Y:S04]  /*5bed0*/  STS.U8 [R27+UR4+0x5640], R24 ;  /* 0x005640181b007988 */ /* 0x0001e80008000004 */
[----:B0-----:R-:W2:Y:S04]  /*5bee0*/  LDL.LU R24, [R1+0x444] ;  /* 0x0004440001187983 */ /* 0x001ea80000300800 */
[----:B------:R-:W3:Y:S04]  /*5bef0*/  LDL.LU R9, [R1+0x3a8] ;  /* 0x0003a80001097983 */ /* 0x000ee80000300800 */
[----:B---3--:R0:W-:Y:S04]  /*5bf00*/  STL [R1+0x60d4], R9 ;  /* 0x0060d40901007387 */ /* 0x0081e80000100800 */
[----:B0-----:R-:W3:Y:S04]  /*5bf10*/  LDL.LU R9, [R1+0x3f4] ;  /* 0x0003f40001097983 */ /* 0x001ee80000300800 */
[----:B------:R-:W-:Y:S04]  /*5bf20*/  STS.U8 [R27+UR4+0x5800], R25 ;  /* 0x005800191b007988 */ /* 0x000fe80008000004 */
[----:B------:R-:W-:Y:S04]  /*5bf30*/  STS.U8 [R27+UR4+0x5840], R26 ;  /* 0x0058401a1b007988 */ /* 0x000fe80008000004 */
[----:B---3--:R0:W-:Y:S04]  /*5bf40*/  STL [R1+0x60d8], R9 ;  /* 0x0060d80901007387 */ /* 0x0081e80000100800 */
        /* <DEDUP_REMOVED lines=26> */
[----:B--2---:R1:W-:Y:S04]  /*5c0f0*/  STS.U8 [R27+UR4+0x5a40], R24 ;  /* 0x005a40181b007988 */ /* 0x0043e80008000004 */
[----:B0-----:R-:W2:Y:S04]  /*5c100*/  LDL.LU R28, [R1+0x2c] ;  /* 0x00002c00011c7983 */ /* 0x001ea80000300800 */
[----:B------:R-:W2:Y:S04]  /*5c110*/  LDL.LU R23, [R1+0x10] ;  /* 0x0000100001177983 */ /* 0x000ea80000300800 */
[----:B-1----:R-:W2:Y:S04]  /*5c120*/  LDL.LU R24, [R1+0xc] ;  /* 0x00000c0001187983 */ /* 0x002ea80000300800 */
[----:B---3--:R0:W-:Y:S04]  /*5c130*/  STS.U8 [R27+UR4+0x5c00], R9 ;  /* 0x005c00091b007988 */ /* 0x0081e80008000004 */
[----:B0-----:R-:W3:Y:S04]  /*5c140*/  LDL.LU R9, [R1+0x60d8] ;  /* 0x0060d80001097983 */ /* 0x001ee80000300800 */
[----:B---3--:R0:W-:Y:S04]  /*5c150*/  STS.U8 [R27+UR4+0x5c40], R9 ;  /* 0x005c40091b007988 */ /* 0x0081e80008000004 */
[----:B0-----:R-:W3:Y:S04]  /*5c160*/  LDL.LU R9, [R1+0x60d4] ;  /* 0x0060d40001097983 */ /* 0x001ee80000300800 */
[----:B---3--:R0:W-:Y:S04]  /*5c170*/  STS.U8 [R27+UR4+0x5e00], R9 ;  /* 0x005e00091b007988 */ /* 0x0081e80008000004 */
[----:B----4-:R1:W-:Y:S04]  /*5c180*/  STS.U8 [R27+UR4+0x5e40], R10 ;  /* 0x005e400a1b007988 */ /* 0x0103e80008000004 */
[----:B------:R3:W-:Y:S04]  /*5c190*/  STS.U8 [R27+UR4+0x6000], R17 ;  /* 0x006000111b007988 */ /* 0x0007e80008000004 */
[----:B------:R4:W-:Y:S04]  /*5c1a0*/  STS.U8 [R27+UR4+0x6040], R18 ;  /* 0x006040121b007988 */ /* 0x0009e80008000004 */
[----:B------:R2:W-:Y:S04]  /*5c1b0*/  STS.U8 [R27+UR4+0x6200], R25 ;  /* 0x006200191b007988 */ /* 0x0005e80008000004 */
[----:B------:R2:W-:Y:S04]  /*5c1c0*/  STS.U8 [R27+UR4+0x6240], R26 ;  /* 0x0062401a1b007988 */ /* 0x0005e80008000004 */
[----:B0-----:R-:W2:Y:S04]  /*5c1d0*/  LDL.LU R9, [R1+0x60d0] ;  /* 0x0060d00001097983 */ /* 0x001ea80000300800 */
[----:B-1----:R-:W2:Y:S04]  /*5c1e0*/  LDL.LU R10, [R1+0x60cc] ;  /* 0x0060cc00010a7983 */ /* 0x002ea80000300800 */
[----:B---3--:R-:W3:Y:S04]  /*5c1f0*/  LDL.LU R17, [R1+0x60c8] ;  /* 0x0060c80001117983 */ /* 0x008ee80000300800 */
[----:B----4-:R-:W4:Y:S04]  /*5c200*/  LDL.LU R18, [R1+0x60c4] ;  /* 0x0060c40001127983 */ /* 0x010f280000300800 */
[----:B--2---:R-:W2:Y:S04]  /*5c210*/  LDL.LU R25, [R1+0x60c0] ;  /* 0x0060c00001197983 */ /* 0x004ea80000300800 */
[----:B------:R-:W3:Y:S04]  /*5c220*/  LDL.LU R26, [R1+0x60bc] ;  /* 0x0060bc00011a7983 */ /* 0x000ee80000300800 */
        /* <DEDUP_REMOVED lines=22> */
[----:B---3--:R-:W-:Y:S04]  /*5c390*/  STS.U8 [R27+UR4+0x7a00], R26 ;  /* 0x007a001a1b007988 */ /* 0x008fe80008000004 */
[----:B--2---:R-:W-:Y:S04]  /*5c3a0*/  STS.U8 [R27+UR4+0x7a40], R25 ;  /* 0x007a40191b007988 */ /* 0x004fe80008000004 */
[----:B----4-:R-:W-:Y:S04]  /*5c3b0*/  STS.U8 [R27+UR4+0x7c00], R18 ;  /* 0x007c00121b007988 */ /* 0x010fe80008000004 */
[----:B------:R0:W-:Y:S04]  /*5c3c0*/  STS.U8 [R27+UR4+0x7c40], R17 ;  /* 0x007c40111b007988 */ /* 0x0001e80008000004 */
[----:B0-----:R-:W2:Y:S04]  /*5c3d0*/  LDL.LU R17, [R1+0x1778] ;  /* 0x0017780001117983 */ /* 0x001ea80000300800 */
[----:B------:R-:W-:Y:S04]  /*5c3e0*/  STS.U8 [R27+UR4+0x7e00], R10 ;  /* 0x007e000a1b007988 */ /* 0x000fe80008000004 */
[----:B------:R-:W-:Y:S01]  /*5c3f0*/  STS.U8 [R27+UR4+0x7e40], R9 ;  /* 0x007e40091b007988 */ /* 0x000fe20008000004 */
[----:B------:R-:W0:Y:S03]  /*5c400*/  S2R R28, SR_TID.X ;  /* 0x00000000001c7919 */ /* 0x000e260000002100 */
[----:B--2---:R1:W-:Y:S04]  /*5c410*/  STL [R1+0x60b8], R17 ;  /* 0x0060b81101007387 */ /* 0x0043e80000100800 */
[----:B-1----:R-:W2:Y:S04]  /*5c420*/  LDL.LU R17, [R1+0x17b8] ;  /* 0x0017b80001117983 */ /* 0x002ea80000300800 */
        /* <DEDUP_REMOVED lines=24> */
[----:B------:R-:W3:Y:S04]  /*5c5b0*/  LDL.LU R10, [R1+0x1794] ;  /* 0x00179400010a7983 */ /* 0x000ee80000300800 */
[----:B------:R-:W4:Y:S04]  /*5c5c0*/  LDL.LU R9, [R1+0x1798] ;  /* 0x0017980001097983 */ /* 0x000f280000300800 */
[----:B------:R1:W-:Y:S04]  /*5c5d0*/  STL [R1+0x604c], R27 ;  /* 0x00604c1b01007387 */ /* 0x0003e80000100800 */
[----:B-1----:R-:W3:Y:S01]  /*5c5e0*/  LDL.LU R27, [R1+0x17b4] ;  /* 0x0017b400011b7983 */ /* 0x002ee20000300800 */
[----:B0-----:R-:W-:-:S04]  /*5c5f0*/  LOP3.LUT R28, R28, 0x3f, RZ, 0xc0, !PT ;  /* 0x0000003f1c1c7812 */ /* 0x001fc800078ec0ff */
[----:B------:R-:W-:-:S05]  /*5c600*/  LOP3.LUT R28, R28, 0x10, RZ, 0x3c, !PT ;  /* 0x000000101c1c7812 */ /* 0x000fca00078e3cff */
[----:B--2---:R0:W-:Y:S04]  /*5c610*/  STS.U8 [R28+UR4+0x80], R17 ;  /* 0x000080111c007988 */ /* 0x0041e80008000004 */
[----:B0-----:R-:W2:Y:S04]  /*5c620*/  LDL.LU R17, [R1+0x60b8] ;  /* 0x0060b80001117983 */ /* 0x001ea80000300800 */
[----:B---3--:R0:W-:Y:S04]  /*5c630*/  STS.U8 [R28+UR4+0xc0], R27 ;  /* 0x0000c01b1c007988 */ /* 0x0081e80008000004 */
[----:B0-----:R-:W3:Y:S04]  /*5c640*/  LDL.LU R27, [R1+0x15b8] ;  /* 0x0015b800011b7983 */ /* 0x001ee80000300800 */
[----:B---3--:R0:W-:Y:S04]  /*5c650*/  STL [R1+0x60ac], R27 ;  /* 0x0060ac1b01007387 */ /* 0x0081e80000100800 */
[----:B0-----:R-:W3:Y:S04]  /*5c660*/  LDL.LU R27, [R1+0x15d4] ;  /* 0x0015d400011b7983 */ /* 0x001ee80000300800 */
[----:B---3--:R0:W-:Y:S04]  /*5c670*/  STL [R1+0x60b0], R27 ;  /* 0x0060b01b01007387 */ /* 0x0081e80000100800 */
[----:B0-----:R-:W3:Y:S04]  /*5c680*/  LDL.LU R27, [R1+0x15d8] ;  /* 0x0015d800011b7983 */ /* 0x001ee80000300800 */
[----:B----4-:R-:W-:Y:S04]  /*5c690*/  STS.U8 [R28+UR4+0x280], R9 ;  /* 0x000280091c007988 */ /* 0x010fe80008000004 */
[----:B------:R-:W-:Y:S04]  /*5c6a0*/  STS.U8 [R28+UR4+0x2c0], R10 ;  /* 0x0002c00a1c007988 */ /* 0x000fe80008000004 */
[----:B--2---:R-:W-:Y:S04]  /*5c6b0*/  STS.U8 [R28+UR4+0x480], R17 ;  /* 0x000480111c007988 */ /* 0x004fe80008000004 */
        /* <DEDUP_REMOVED lines=10> */
[----:B---3--:R0:W-:Y:S04]  /*5c760*/  STL [R1+0x60b4], R27 ;  /* 0x0060b41b01007387 */ /* 0x0081e80000100800 */
        /* <DEDUP_REMOVED lines=123> */
[----:B------:R0:W-:Y:S04]  /*5cf20*/  STS.U8 [R28+UR4+0x4680], R29 ;  /* 0x0046801d1c007988 */ /* 0x0001e80008000004 */
[----:B0-----:R-:W2:Y:S04]  /*5cf30*/  LDL.LU R29, [R1+0x3a0] ;  /* 0x0003a000011d7983 */ /* 0x001ea80000300800 */
[----:B--2---:R0:W-:Y:S04]  /*5cf40*/  STL [R1+0x6094], R29 ;  /* 0x0060941d01007387 */ /* 0x0041e80000100800 */
[----:B0-----:R-:W2:Y:S04]  /*5cf50*/  LDL.LU R29, [R1+0x3dc] ;  /* 0x0003dc00011d7983 */ /* 0x001ea80000300800 */
[----:B--2---:R0:W-:Y:S04]  /*5cf60*/  STL [R1+0x6098], R29 ;  /* 0x0060981d01007387 */ /* 0x0041e80000100800 */
[----:B0-----:R-:W2:Y:S04]  /*5cf70*/  LDL.LU R29, [R1+0x3f0] ;  /* 0x0003f000011d7983 */ /* 0x001ea80000300800 */
        /* <DEDUP_REMOVED lines=49> */
[----:B--2---:R0:W-:Y:S04]  /*5d290*/  STS.U8 [R28+UR4+0x5ac0], R29 ;  /* 0x005ac01d1c007988 */ /* 0x0041e80008000004 */
[----:B0-----:R-:W2:Y:S04]  /*5d2a0*/  LDL.LU R29, [R1+0x609c] ;  /* 0x00609c00011d7983 */ /* 0x001ea80000300800 */
[----:B--2---:R0:W-:Y:S04]  /*5d2b0*/  STS.U8 [R28+UR4+0x5c80], R29 ;  /* 0x005c801d1c007988 */ /* 0x0041e80008000004 */
[----:B0-----:R-:W2:Y:S04]  /*5d2c0*/  LDL.LU R29, [R1+0x6098] ;  /* 0x00609800011d7983 */ /* 0x001ea80000300800 */
[----:B--2---:R0:W-:Y:S04]  /*5d2d0*/  STS.U8 [R28+UR4+0x5cc0], R29 ;  /* 0x005cc01d1c007988 */ /* 0x0041e80008000004 */
[----:B0-----:R-:W2:Y:S04]  /*5d2e0*/  LDL.LU R29, [R1+0x6094] ;  /* 0x00609400011d7983 */ /* 0x001ea80000300800 */
[----:B--2---:R0:W-:Y:S04]  /*5d2f0*/  STS.U8 [R28+UR4+0x5e80], R29 ;  /* 0x005e801d1c007988 */ /* 0x0041e80008000004 */
[----:B---3--:R1:W-:Y:S04]  /*5d300*/  STS.U8 [R28+UR4+0x5ec0], R7 ;  /* 0x005ec0071c007988 */ /* 0x0083e80008000004 */
[----:B----4-:R2:W-:Y:S04]  /*5d310*/  STS.U8 [R28+UR4+0x6080], R8 ;  /* 0x006080081c007988 */ /* 0x0105e80008000004 */
[----:B------:R3:W-:Y:S04]  /*5d320*/  STS.U8 [R28+UR4+0x60c0], R15 ;  /* 0x0060c00f1c007988 */ /* 0x0007e80008000004 */
[----:B------:R4:W-:Y:S04]  /*5d330*/  STS.U8 [R28+UR4+0x6280], R16 ;  /* 0x006280101c007988 */ /* 0x0009e80008000004 */
[----:B------:R4:W-:Y:S04]  /*5d340*/  STS.U8 [R28+UR4+0x62c0], R23 ;  /* 0x0062c0171c007988 */ /* 0x0009e80008000004 */
[----:B0-----:R-:W4:Y:S04]  /*5d350*/  LDL.LU R29, [R1+0x6090] ;  /* 0x00609000011d7983 */ /* 0x001f280000300800 */
[----:B-1----:R-:W4:Y:S04]  /*5d360*/  LDL.LU R7, [R1+0x608c] ;  /* 0x00608c0001077983 */ /* 0x002f280000300800 */
[----:B--2---:R-:W2:Y:S04]  /*5d370*/  LDL.LU R8, [R1+0x6088] ;  /* 0x0060880001087983 */ /* 0x004ea80000300800 */
[----:B---3--:R-:W3:Y:S04]  /*5d380*/  LDL.LU R15, [R1+0x6084] ;  /* 0x00608400010f7983 */ /* 0x008ee80000300800 */
[----:B----4-:R-:W4:Y:S04]  /*5d390*/  LDL.LU R16, [R1+0x6080] ;  /* 0x0060800001107983 */ /* 0x010f280000300800 */
[----:B------:R-:W2:Y:S04]  /*5d3a0*/  LDL.LU R23, [R1+0x607c] ;  /* 0x00607c0001177983 */ /* 0x000ea80000300800 */
[----:B------:R0:W-:Y:S04]  /*5d3b0*/  STS.U8 [R28+UR4+0x6480], R24 ;  /* 0x006480181c007988 */ /* 0x0001e80008000004 */
[----:B0-----:R-:W3:Y:S04]  /*5d3c0*/  LDL.LU R24, [R1+0x6078] ;  /* 0x0060780001187983 */ /* 0x001ee80000300800 */
        /* <DEDUP_REMOVED lines=19> */
[----:B------:R-:W-:Y:S04]  /*5d500*/  STS.U8 [R28+UR4+0x7880], R21 ;  /* 0x007880151c007988 */ /* 0x000fe80008000004 */
[----:B------:R-:W-:Y:S01]  /*5d510*/  STS.U8 [R28+UR4+0x78c0], R22 ;  /* 0x0078c0161c007988 */ /* 0x000fe20008000004 */
[----:B------:R-:W-:-:S04]  /*5d520*/  LOP3.LUT R29, R29, 0x3f, RZ, 0xc0, !PT ;  /* 0x0000003f1d1d7812 */ /* 0x000fc800078ec0ff */
[----:B0-----:R-:W-:-:S05]  /*5d530*/  LOP3.LUT R20, R29, 0x20, RZ, 0x3c, !PT ;  /* 0x000000201d147812 */ /* 0x001fca00078e3cff */
[----:B------:R-:W-:Y:S04]  /*5d540*/  STL [R1+0x6074], R20 ;  /* 0x0060741401007387 */ /* 0x000fe80000100800 */
[----:B---3--:R-:W-:Y:S04]  /*5d550*/  STS.U8 [R28+UR4+0x7a80], R24 ;  /* 0x007a80181c007988 */ /* 0x008fe80008000004 */
[----:B--2---:R-:W-:Y:S04]  /*5d560*/  STS.U8 [R28+UR4+0x7ac0], R23 ;  /* 0x007ac0171c007988 */ /* 0x004fe80008000004 */
[----:B----4-:R0:W-:Y:S04]  /*5d570*/  STS.U8 [R28+UR4+0x7c80], R16 ;  /* 0x007c80101c007988 */ /* 0x0101e80008000004 */
        /* <DEDUP_REMOVED lines=19> */
[----:B------:R-:W4:Y:S01]  /*5d6b0*/  LDL.LU R14, [R1+0x1650] ;  /* 0x00165000010e7983 */ /* 0x000f220000300800 */
[----:B------:R-:W-:-:S03]  /*5d6c0*/  LOP3.LUT R20, R29, 0x10, RZ, 0x3c, !PT ;  /* 0x000000101d147812 */ /* 0x000fc600078e3cff */
[----:B------:R-:W4:Y:S04]  /*5d6d0*/  LDL.LU R19, [R1+0x164c] ;  /* 0x00164c0001137983 */ /* 0x000f280000300800 */
[----:B------:R-:W4:Y:S04]  /*5d6e0*/  LDL.LU R21, [R1+0x1630] ;  /* 0x0016300001157983 */ /* 0x000f280000300800 */
[----:B------:R-:W4:Y:S04]  /*5d6f0*/  LDL.LU R22, [R1+0x162c] ;  /* 0x00162c0001167983 */ /* 0x000f280000300800 */
[----:B------:R-:W4:Y:S04]  /*5d700*/  LDL.LU R28, [R1+0x1610] ;  /* 0x00161000011c7983 */ /* 0x000f280000300800 */
[----:B------:R-:W4:Y:S04]  /*5d710*/  LDL.LU R29, [R1+0x160c] ;  /* 0x00160c00011d7983 */ /* 0x000f280000300800 */
[----:B------:R0:W-:Y:S04]  /*5d720*/  STS.U8 [R20+UR4+0x7cc0], R15 ;  /* 0x007cc00f14007988 */ /* 0x0001e80008000004 */
[----:B------:R1:W-:Y:S04]  /*5d730*/  STS.U8 [R20+UR4+0x7e80], R8 ;  /* 0x007e800814007988 */ /* 0x0003e80008000004 */
[----:B------:R1:W-:Y:S04]  /*5d740*/  STS.U8 [R20+UR4+0x7ec0], R7 ;  /* 0x007ec00714007988 */ /* 0x0003e80008000004 */
[----:B0-----:R-:W2:Y:S04]  /*5d750*/  LDL.LU R15, [R1+0x1790] ;  /* 0x00179000010f7983 */ /* 0x001ea80000300800 */
[----:B-1----:R-:W3:Y:S04]  /*5d760*/  LDL.LU R8, [R1+0x17ac] ;  /* 0x0017ac0001087983 */ /* 0x002ee80000300800 */
[----:B------:R-:W4:Y:S04]  /*5d770*/  LDL.LU R20, [R1+0x6074] ;  /* 0x0060740001147983 */ /* 0x000f280000300800 */
[----:B------:R-:W4:Y:S04]  /*5d780*/  LDL.LU R7, [R1+0x17b0] ;  /* 0x0017b00001077983 */ /* 0x000f280000300800 */
[----:B----4-:R0:W-:Y:S04]  /*5d790*/  STS.U8 [R20+UR4+0x100], R7 ;  /* 0x0001000714007988 */ /* 0x0101e80008000004 */
[----:B0-----:R-:W4:Y:S04]  /*5d7a0*/  LDL.LU R7, [R1+0x15cc] ;  /* 0x0015cc0001077983 */ /* 0x001f280000300800 */
[----:B----4-:R0:W-:Y:S04]  /*5d7b0*/  STL [R1+0x6068], R7 ;  /* 0x0060680701007387 */ /* 0x0101e80000100800 */
[----:B0-----:R-:W4:Y:S04]  /*5d7c0*/  LDL.LU R7, [R1+0x15d0] ;  /* 0x0015d00001077983 */ /* 0x001f280000300800 */
[----:B----4-:R0:W-:Y:S04]  /*5d7d0*/  STL [R1+0x606c], R7 ;  /* 0x00606c0701007387 */ /* 0x0101e80000100800 */
[----:B0-----:R-:W4:Y:S04]  /*5d7e0*/  LDL.LU R7, [R1+0x15ec] ;  /* 0x0015ec0001077983 */ /* 0x001f280000300800 */
[----:B---3--:R-:W-:Y:S04]  /*5d7f0*/  STS.U8 [R20+UR4+0x140], R8 ;  /* 0x0001400814007988 */ /* 0x008fe80008000004 */
        /* <DEDUP_REMOVED lines=12> */
[----:B----4-:R0:W-:Y:S04]  /*5d8c0*/  STL [R1+0x6070], R7 ;  /* 0x0060700701007387 */ /* 0x0101e80000100800 */
        /* <DEDUP_REMOVED lines=155> */
[----:B------:R0:W-:Y:S04]  /*5e280*/  STS.U8 [R20+UR4+0x5940], R29 ;  /* 0x0059401d14007988 */ /* 0x0001e80008000004 */
[----:B------:R-:W4:Y:S04]  /*5e290*/  LDL.LU R22, [R1+0x274] ;  /* 0x0002740001167983 */ /* 0x000f280000300800 */
[----:B0-----:R-:W4:Y:S04]  /*5e2a0*/  LDL.LU R29, [R1+0x1a8] ;  /* 0x0001a800011d7983 */ /* 0x001f280000300800 */
        /* <DEDUP_REMOVED lines=19> */
[----:B------:R-:W4:Y:S04]  /*5e3e0*/  LDL.LU R28, [R1] ;  /* 0x00000000011c7983 */ /* 0x000f280000300800 */
        /* <DEDUP_REMOVED lines=26> */
[----:B------:R1:W-:Y:S04]  /*5e590*/  STS.U8 [R20+UR4+0x6900], R16 ;  /* 0x0069001014007988 */ /* 0x0003e80008000004 */
[----:B------:R1:W-:Y:S04]  /*5e5a0*/  STS.U8 [R20+UR4+0x6940], R23 ;  /* 0x0069401714007988 */ /* 0x0003e80008000004 */
[----:B------:R1:W-:Y:S04]  /*5e5b0*/  STS.U8 [R20+UR4+0x6b00], R24 ;  /* 0x006b001814007988 */ /* 0x0003e80008000004 */
[----:B------:R1:W-:Y:S04]  /*5e5c0*/  STS.U8 [R20+UR4+0x6b40], R9 ;  /* 0x006b400914007988 */ /* 0x0003e80008000004 */
[----:B------:R1:W-:Y:S04]  /*5e5d0*/  STS.U8 [R20+UR4+0x6d00], R10 ;  /* 0x006d000a14007988 */ /* 0x0003e80008000004 */
        /* <DEDUP_REMOVED lines=12> */
[----:B--2---:R2:W-:Y:S04]  /*5e6a0*/  STL [R1+0x602c], R7 ;  /* 0x00602c0701007387 */ /* 0x0045e80000100800 */
[----:B0-----:R-:W3:Y:S04]  /*5e6b0*/  LDL.LU R8, [R1+0x1744] ;  /* 0x0017440001087983 */ /* 0x001ee80000300800 */
[----:B-1----:R-:W3:Y:S04]  /*5e6c0*/  LDL.LU R15, [R1+0x1728] ;  /* 0x00172800010f7983 */ /* 0x002ee80000300800 */
[----:B------:R-:W3:Y:S04]  /*5e6d0*/  LDL.LU R16, [R1+0x1724] ;  /* 0x0017240001107983 */ /* 0x000ee80000300800 */
[----:B------:R-:W3:Y:S04]  /*5e6e0*/  LDL.LU R23, [R1+0x1708] ;  /* 0x0017080001177983 */ /* 0x000ee80000300800 */
[----:B------:R-:W3:Y:S04]  /*5e6f0*/  LDL.LU R24, [R1+0x1704] ;  /* 0x0017040001187983 */ /* 0x000ee80000300800 */
[----:B------:R-:W3:Y:S04]  /*5e700*/  LDL.LU R9, [R1+0x16e8] ;  /* 0x0016e80001097983 */ /* 0x000ee80000300800 */
[----:B------:R-:W3:Y:S04]  /*5e710*/  LDL.LU R10, [R1+0x16e4] ;  /* 0x0016e400010a7983 */ /* 0x000ee80000300800 */
[----:B------:R-:W3:Y:S01]  /*5e720*/  LDL.LU R28, [R1+0x16c8] ;  /* 0x0016c800011c7983 */ /* 0x000ee20000300800 */
[----:B--2---:R-:W-:-:S05]  /*5e730*/  LOP3.LUT R7, R27, 0x20, RZ, 0x3c, !PT ;  /* 0x000000201b077812 */ /* 0x004fca00078e3cff */
[----:B----4-:R0:W-:Y:S04]  /*5e740*/  STS.U8 [R7+UR4+0x7940], R29 ;  /* 0x0079401d07007988 */ /* 0x0101e80008000004 */
[----:B---3--:R1:W-:Y:S04]  /*5e750*/  STS.U8 [R7+UR4+0x7b00], R22 ;  /* 0x007b001607007988 */ /* 0x0083e80008000004 */
[----:B------:R2:W-:Y:S04]  /*5e760*/  STS.U8 [R7+UR4+0x7b40], R21 ;  /* 0x007b401507007988 */ /* 0x0005e80008000004 */
[----:B------:R3:W-:Y:S04]  /*5e770*/  STS.U8 [R7+UR4+0x7d00], R14 ;  /* 0x007d000e07007988 */ /* 0x0007e80008000004 */
[----:B0-----:R-:W4:Y:S04]  /*5e780*/  LDL.LU R29, [R1+0x1764] ;  /* 0x00176400011d7983 */ /* 0x001f280000300800 */
[----:B-1----:R-:W4:Y:S04]  /*5e790*/  LDL.LU R22, [R1+0x1768] ;  /* 0x0017680001167983 */ /* 0x002f280000300800 */
[----:B--2---:R-:W2:Y:S04]  /*5e7a0*/  LDL.LU R21, [R1+0x1784] ;  /* 0x0017840001157983 */ /* 0x004ea80000300800 */
[----:B---3--:R-:W3:Y:S04]  /*5e7b0*/  LDL.LU R14, [R1+0x1788] ;  /* 0x00178800010e7983 */ /* 0x008ee80000300800 */
        /* <DEDUP_REMOVED lines=19> */
[----:B---3--:R-:W-:Y:S04]  /*5e8f0*/  STS.U8 [R25+UR4+0x180], R6 ;  /* 0x0001800619007988 */ /* 0x008fe80008000004 */
[----:B--2---:R-:W-:Y:S04]  /*5e900*/  STS.U8 [R25+UR4+0x1c0], R13 ;  /* 0x0001c00d19007988 */ /* 0x004fe80008000004 */
[----:B------:R-:W-:Y:S04]  /*5e910*/  STS.U8 [R25+UR4+0x380], R14 ;  /* 0x0003800e19007988 */ /* 0x000fe80008000004 */
[----:B------:R-:W-:Y:S04]  /*5e920*/  STS.U8 [R25+UR4+0x3c0], R21 ;  /* 0x0003c01519007988 */ /* 0x000fe80008000004 */
        /* <DEDUP_REMOVED lines=21> */
[----:B-1----:R-:W3:Y:S04]  /*5ea80*/  LDL.LU R20, [R1+0x15e8] ;  /* 0x0015e80001147983 */ /* 0x002ee80000300800 */
[----:B------:R-:W4:Y:S04]  /*5ea90*/  LDL.LU R5, [R1+0x15c8] ;  /* 0x0015c80001057983 */ /* 0x000f280000300800 */
[----:B------:R-:W-:Y:S04]  /*5eaa0*/  STS.U8 [R25+UR4+0x1980], R12 ;  /* 0x0019800c19007988 */ /* 0x000fe80008000004 */
[----:B------:R-:W-:Y:S04]  /*5eab0*/  STS.U8 [R25+UR4+0x19c0], R19 ;  /* 0x0019c01319007988 */ /* 0x000fe80008000004 */
[----:B------:R-:W-:Y:S04]  /*5eac0*/  STS.U8 [R25+UR4+0x1b80], R27 ;  /* 0x001b801b19007988 */ /* 0x000fe80008000004 */
[----:B----4-:R0:W-:Y:S04]  /*5ead0*/  STL [R1+0x6028], R5 ;  /* 0x0060280501007387 */ /* 0x0101e80000100800 */
        /* <DEDUP_REMOVED lines=23> */
[----:B------:R-:W2:Y:S04]  /*5ec50*/  LDL.LU R4, [R1+0x1450] ;  /* 0x0014500001047983 */ /* 0x000ea80000300800 */
[----:B---3--:R1:W-:Y:S04]  /*5ec60*/  STS.U8 [R25+UR4+0x1d80], R20 ;  /* 0x001d801419007988 */ /* 0x0083e80008000004 */
[----:B0-----:R-:W3:Y:S04]  /*5ec70*/  LDL.LU R28, [R1+0x144c] ;  /* 0x00144c00011c7983 */ /* 0x001ee80000300800 */
[----:B------:R-:W3:Y:S04]  /*5ec80*/  LDL.LU R11, [R1+0x1430] ;  /* 0x00143000010b7983 */ /* 0x000ee80000300800 */
[----:B------:R-:W3:Y:S04]  /*5ec90*/  LDL.LU R12, [R1+0x142c] ;  /* 0x00142c00010c7983 */ /* 0x000ee80000300800 */
[----:B------:R-:W3:Y:S04]  /*5eca0*/  LDL.LU R19, [R1+0x1410] ;  /* 0x0014100001137983 */ /* 0x000ee80000300800 */
[----:B-1----:R-:W3:Y:S04]  /*5ecb0*/  LDL.LU R20, [R1+0x140c] ;  /* 0x00140c0001147983 */ /* 0x002ee80000300800 */
[----:B----4-:R0:W-:Y:S04]  /*5ecc0*/  STS.U8 [R25+UR4+0x1dc0], R5 ;  /* 0x001dc00519007988 */ /* 0x0101e80008000004 */
[----:B0-----:R-:W4:Y:S04]  /*5ecd0*/  LDL.LU R5, [R1+0x6028] ;  /* 0x0060280001057983 */ /* 0x001f280000300800 */
        /* <DEDUP_REMOVED lines=22> */
[----:B--2---:R-:W-:Y:S04]  /*5ee40*/  STS.U8 [R25+UR4+0x3580], R4 ;  /* 0x0035800419007988 */ /* 0x004fe80008000004 */
[----:B---3--:R1:W-:Y:S04]  /*5ee50*/  STS.U8 [R25+UR4+0x35c0], R28 ;  /* 0x0035c01c19007988 */ /* 0x0083e80008000004 */
        /* <DEDUP_REMOVED lines=34> */
[----:B---3--:R2:W-:Y:S04]  /*5f080*/  STS.U8 [R25+UR4+0x3bc0], R28 ;  /* 0x003bc01c19007988 */ /* 0x0085e80008000004 */
[----:B0-----:R-:W3:Y:S04]  /*5f090*/  LDL.LU R20, [R1+0x4c0] ;  /* 0x0004c00001147983 */ /* 0x001ee80000300800 */
[----:B-1----:R-:W3:Y:S04]  /*5f0a0*/  LDL.LU R27, [R1+0x49c] ;  /* 0x00049c00011b7983 */ /* 0x002ee80000300800 */
[----:B--2---:R-:W2:Y:S04]  /*5f0b0*/  LDL.LU R28, [R1+0x470] ;  /* 0x00047000011c7983 */ /* 0x004ea80000300800 */
        /* <DEDUP_REMOVED lines=20> */
[----:B------:R1:W-:Y:S04]  /*5f200*/  STS.U8 [R25+UR4+0x4fc0], R0 ;  /* 0x004fc00019007988 */ /* 0x0003e80008000004 */
[----:B------:R4:W-:Y:S04]  /*5f210*/  STS.U8 [R25+UR4+0x5180], R2 ;  /* 0x0051800219007988 */ /* 0x0009e80008000004 */
[----:B0-----:R-:W2:Y:S04]  /*5f220*/  LDL.LU R18, [R1+0x44c] ;  /* 0x00044c0001127983 */ /* 0x001ea80000300800 */
[----:B-1----:R-:W2:Y:S04]  /*5f230*/  LDL.LU R0, [R1+0x420] ;  /* 0x0004200001007983 */ /* 0x002ea80000300800 */
[----:B----4-:R-:W4:Y:S04]  /*5f240*/  LDL.LU R2, [R1+0x3d0] ;  /* 0x0003d00001027983 */ /* 0x010f280000300800 */
[----:B------:R-:W-:Y:S04]  /*5f250*/  STS.U8 [R25+UR4+0x51c0], R3 ;  /* 0x0051c00319007988 */ /* 0x000fe80008000004 */
[----:B------:R-:W-:Y:S04]  /*5f260*/  STS.U8 [R25+UR4+0x5380], R4 ;  /* 0x0053800419007988 */ /* 0x000fe80008000004 */
[----:B------:R-:W-:Y:S04]  /*5f270*/  STS.U8 [R25+UR4+0x53c0], R11 ;  /* 0x0053c00b19007988 */ /* 0x000fe80008000004 */
[----:B------:R-:W-:Y:S04]  /*5f280*/  STS.U8 [R25+UR4+0x5580], R12 ;  /* 0x0055800c19007988 */ /* 0x000fe80008000004 */
[----:B------:R-:W-:Y:S04]  /*5f290*/  STS.U8 [R25+UR4+0x55c0], R19 ;  /* 0x0055c01319007988 */ /* 0x000fe80008000004 */
[----:B---3--:R-:W-:Y:S04]  /*5f2a0*/  STS.U8 [R25+UR4+0x5780], R20 ;  /* 0x0057801419007988 */ /* 0x008fe80008000004 */
[----:B------:R-:W-:Y:S04]  /*5f2b0*/  STS.U8 [R25+UR4+0x57c0], R27 ;  /* 0x0057c01b19007988 */ /* 0x000fe80008000004 */
[----:B--2---:R-:W-:Y:S04]  /*5f2c0*/  STS.U8 [R25+UR4+0x5980], R28 ;  /* 0x0059801c19007988 */ /* 0x004fe80008000004 */
        /* <DEDUP_REMOVED lines=48> */
[----:B------:R-:W-:Y:S04]  /*5f5d0*/  STS.U8 [R25+UR4+0x65c0], R5 ;  /* 0x0065c00519007988 */ /* 0x000fe80008000004 */
[----:B------:R-:W-:Y:S04]  /*5f5e0*/  STS.U8 [R25+UR4+0x6780], R6 ;  /* 0x0067800619007988 */ /* 0x000fe80008000004 */
[----:B0-----:R-:W3:Y:S04]  /*5f5f0*/  LDL.LU R20, [R1+0x6004] ;  /* 0x0060040001147983 */ /* 0x001ee80000300800 */
[----:B-1----:R-:W4:Y:S04]  /*5f600*/  LDL.LU R27, [R1+0x6000] ;  /* 0x00600000011b7983 */ /* 0x002f280000300800 */
[----:B------:R-:W2:Y:S04]  /*5f610*/  LDL.LU R28, [R1+0x5ffc] ;  /* 0x005ffc00011c7983 */ /* 0x000ea80000300800 */
[----:B------:R-:W-:Y:S04]  /*5f620*/  STS.U8 [R25+UR4+0x67c0], R13 ;  /* 0x0067c00d19007988 */ /* 0x000fe80008000004 */
[----:B------:R0:W-:Y:S04]  /*5f630*/  STS.U8 [R25+UR4+0x6980], R26 ;  /* 0x0069801a19007988 */ /* 0x0001e80008000004 */
[----:B0-----:R-:W3:Y:S04]  /*5f640*/  LDL.LU R26, [R1+0x17bc] ;  /* 0x0017bc00011a7983 */ /* 0x001ee80000300800 */
        /* <DEDUP_REMOVED lines=8> */
[----:B------:R1:W-:Y:S04]  /*5f6d0*/  STS.U8 [R25+UR4+0x71c0], R23 ;  /* 0x0071c01719007988 */ /* 0x0003e80008000004 */
[----:B0-----:R-:W3:Y:S04]  /*5f6e0*/  LDL R7, [R1+0x180] ;  /* 0x0001800001077983 */ /* 0x001ee80000100800 */
[----:B-1----:R-:W3:Y:S04]  /*5f6f0*/  LDL.LU R23, [R1+0x1588] ;  /* 0x0015880001177983 */ /* 0x002ee80000300800 */
[----:B------:R-:W-:Y:S04]  /*5f700*/  STS.U8 [R25+UR4+0x7380], R24 ;  /* 0x0073801819007988 */ /* 0x000fe80008000004 */
[----:B------:R-:W-:Y:S04]  /*5f710*/  STS.U8 [R25+UR4+0x73c0], R9 ;  /* 0x0073c00919007988 */ /* 0x000fe80008000004 */
[----:B------:R-:W-:Y:S04]  /*5f720*/  STS.U8 [R25+UR4+0x7580], R10 ;  /* 0x0075800a19007988 */ /* 0x000fe80008000004 */
[----:B------:R0:W-:Y:S04]  /*5f730*/  STS.U8 [R25+UR4+0x75c0], R17 ;  /* 0x0075c01119007988 */ /* 0x0001e80008000004 */
[----:B------:R1:W-:Y:S04]  /*5f740*/  STS.U8 [R25+UR4+0x7780], R18 ;  /* 0x0077801219007988 */ /* 0x0003e80008000004 */
[----:B------:R1:W-:Y:S04]  /*5f750*/  STS.U8 [R25+UR4+0x77c0], R0 ;  /* 0x0077c00019007988 */ /* 0x0003e80008000004 */
[----:B0-----:R-:W3:Y:S04]  /*5f760*/  LDL.LU R17, [R1+0x1584] ;  /* 0x0015840001117983 */ /* 0x001ee80000300800 */
[----:B------:R-:W3:Y:S04]  /*5f770*/  LDL.LU R9, [R1+0x1598] ;  /* 0x0015980001097983 */ /* 0x000ee80000300800 */
[----:B-1----:R-:W3:Y:S04]  /*5f780*/  LDL.LU R18, [R1+0x1590] ;  /* 0x0015900001127983 */ /* 0x002ee80000300800 */
[----:B------:R-:W3:Y:S04]  /*5f790*/  LDL.LU R10, [R1+0x15a4] ;  /* 0x0015a400010a7983 */ /* 0x000ee80000300800 */
[----:B------:R-:W3:Y:S04]  /*5f7a0*/  LDL.LU R0, [R1+0x15a0] ;  /* 0x0015a00001007983 */ /* 0x000ee80000300800 */
[----:B--2---:R-:W-:Y:S04]  /*5f7b0*/  STS.U8 [R25+UR4+0x7980], R28 ;  /* 0x0079801c19007988 */ /* 0x004fe80008000004 */
[----:B----4-:R-:W-:Y:S04]  /*5f7c0*/  STS.U8 [R25+UR4+0x79c0], R27 ;  /* 0x0079c01b19007988 */ /* 0x010fe80008000004 */
[----:B---3--:R-:W-:Y:S04]  /*5f7d0*/  STS.U8 [R25+UR4+0x7b80], R20 ;  /* 0x007b801419007988 */ /* 0x008fe80008000004 */
[----:B------:R-:W-:Y:S04]  /*5f7e0*/  STS.U8 [R25+UR4+0x7bc0], R19 ;  /* 0x007bc01319007988 */ /* 0x000fe80008000004 */
[----:B------:R-:W-:Y:S04]  /*5f7f0*/  STS.U8 [R25+UR4+0x7d80], R12 ;  /* 0x007d800c19007988 */ /* 0x000fe80008000004 */
[----:B------:R-:W-:Y:S04]  /*5f800*/  STS.U8 [R25+UR4+0x7dc0], R11 ;  /* 0x007dc00b19007988 */ /* 0x000fe80008000004 */
[----:B------:R-:W-:Y:S04]  /*5f810*/  STS.U8 [R25+UR4+0x7f80], R4 ;  /* 0x007f800419007988 */ /* 0x000fe80008000004 */
[----:B------:R-:W-:Y:S01]  /*5f820*/  STS.U8 [R25+UR4+0x7fc0], R26 ;  /* 0x007fc01a19007988 */ /* 0x000fe20008000004 */
[----:B------:R-:W-:Y:S06]  /*5f830*/  BAR.SYNC.DEFER_BLOCKING 0x0 ;  /* 0x0000000000007b1d */ /* 0x000fec0000010000 */
[----:B------:R-:W-:Y:S04]  /*5f840*/  STL [R1+0x5ff8], R23 ;  /* 0x005ff81701007387 */ /* 0x000fe80000100800 */
[----:B------:R-:W0:Y:S04]  /*5f850*/  LDSM.16.M88.4 R12, [R7] ;  /* 0x00000000070c783b */ /* 0x000e280000000200 */
[----:B------:R-:W1:Y:S04]  /*5f860*/  LDSM.16.M88.4 R20, [R7+0x400] ;  /* 0x000400000714783b */ /* 0x000e680000000200 */
[----:B0-----:R-:W-:Y:S04]  /*5f870*/  STL.64 [R1+0x1d80], R12 ;  /* 0x001d800c01007387 */ /* 0x001fe80000100a00 */
[----:B------:R0:W-:Y:S04]  /*5f880*/  STL.64 [R1+0x1d88], R14 ;  /* 0x001d880e01007387 */ /* 0x0001e80000100a00 */
[----:B-1----:R-:W-:Y:S04]  /*5f890*/  STL.64 [R1+0x1d90], R20 ;  /* 0x001d901401007387 */ /* 0x002fe80000100a00 */
[----:B------:R-:W-:Y:S01]  /*5f8a0*/  STL.64 [R1+0x1d98], R22 ;  /* 0x001d981601007387 */ /* 0x000fe20000100a00 */
[----:B------:R-:W-:-:S02]  /*5f8b0*/  IMAD.MOV.U32 R6, RZ, RZ, R21 ;  /* 0x000000ffff067224 */ /* 0x000fc400078e0015 */
[----:B0-----:R-:W-:Y:S02]  /*5f8c0*/  IMAD.MOV.U32 R14, RZ, RZ, R20 ;  /* 0x000000ffff0e7224 */ /* 0x001fe400078e0014 */
[----:B------:R-:W0:Y:S04]  /*5f8d0*/  LDSM.16.M88.4 R20, [R7+0x800] ;  /* 0x000800000714783b */ /* 0x000e280000000200 */
[----:B0-----:R-:W-:Y:S01]  /*5f8e0*/  STL.64 [R1+0x1da0], R20 ;  /* 0x001da01401007387 */ /* 0x001fe20000100a00 */
[----:B------:R-:W-:-:S03]  /*5f8f0*/  IMAD.MOV.U32 R4, RZ, RZ, R20 ;  /* 0x000000ffff047224 */ /* 0x000fc600078e0014 */
[----:B------:R-:W-:Y:S01]  /*5f900*/  STL.64 [R1+0x1da8], R22 ;  /* 0x001da81601007387 */ /* 0x000fe20000100a00 */
[----:B------:R-:W-:-:S03]  /*5f910*/  IMAD.MOV.U32 R5, RZ, RZ, R21 ;  /* 0x000000ffff057224 */ /* 0x000fc600078e0015 */
[----:B------:R-:W0:Y:S04]  /*5f920*/  LDSM.16.M88.4 R20, [R7+0xc00] ;  /* 0x000c00000714783b */ /* 0x000e280000000200 */
[----:B0-----:R-:W-:Y:S01]  /*5f930*/  STL.64 [R1+0x1db0], R20 ;  /* 0x001db01401007387 */ /* 0x001fe20000100a00 */
[----:B------:R-:W-:-:S03]  /*5f940*/  IMAD.MOV.U32 R27, RZ, RZ, R20 ;  /* 0x000000ffff1b7224 */ /* 0x000fc600078e0014 */
[----:B------:R-:W-:Y:S01]  /*5f950*/  STL.64 [R1+0x1db8], R22 ;  /* 0x001db81601007387 */ /* 0x000fe20000100a00 */
[----:B------:R-:W-:-:S03]  /*5f960*/  IMAD.MOV.U32 R29, RZ, RZ, R21 ;  /* 0x000000ffff1d7224 */ /* 0x000fc600078e0015 */
[----:B------:R-:W0:Y:S01]  /*5f970*/  LDSM.16.M88.4 R20, [R7+0x1000] ;  /* 0x001000000714783b */ /* 0x000e220000000200 */
[----:B------:R-:W-:-:S03]  /*5f980*/  IMAD.MOV.U32 R15, RZ, RZ, R13 ;  /* 0x000000ffff0f7224 */ /* 0x000fc600078e000d */
[----:B0-----:R-:W-:Y:S01]  /*5f990*/  STL.64 [R1+0x1dc0], R20 ;  /* 0x001dc01401007387 */ /* 0x001fe20000100a00 */
[----:B------:R-:W-:-:S03]  /*5f9a0*/  IMAD.MOV.U32 R28, RZ, RZ, R20 ;  /* 0x000000ffff1c7224 */ /* 0x000fc600078e0014 */
[----:B------:R-:W-:Y:S01]  /*5f9b0*/  STL.64 [R1+0x1dc8], R22 ;  /* 0x001dc81601007387 */ /* 0x000fe20000100a00 */
[----:B------:R-:W-:-:S03]  /*5f9c0*/  IMAD.MOV.U32 R13, RZ, RZ, R21 ;  /* 0x000000ffff0d7224 */ /* 0x000fc600078e0015 */
[----:B------:R-:W0:Y:S04]  /*5f9d0*/  LDSM.16.M88.4 R20, [R7+0x1400] ;  /* 0x001400000714783b */ /* 0x000e280000000200 */
[----:B0-----:R-:W-:Y:S04]  /*5f9e0*/  STL.64 [R1+0x1dd0], R20 ;  /* 0x001dd01401007387 */ /* 0x001fe80000100a00 */
[----:B------:R0:W-:Y:S04]  /*5f9f0*/  STL.64 [R1+0x1dd8], R22 ;  /* 0x001dd81601007387 */ /* 0x0001e80000100a00 */
[----:B0-----:R-:W2:Y:S01]  /*5fa00*/  LDL.LU R23, [R1+0x5ff8] ;  /* 0x005ff80001177983 */ /* 0x001ea20000300800 */
[----:B------:R-:W-:-:S02]  /*5fa10*/  IMAD.MOV.U32 R25, RZ, RZ, R20 ;  /* 0x000000ffff197224 */ /* 0x000fc400078e0014 */
[----:B------:R-:W-:Y:S02]  /*5fa20*/  IMAD.MOV.U32 R24, RZ, RZ, R21 ;  /* 0x000000ffff187224 */ /* 0x000fe400078e0015 */
[----:B------:R-:W-:-:S03]  /*5fa30*/  IMAD.MOV.U32 R26, RZ, RZ, R12 ;  /* 0x000000ffff1a7224 */ /* 0x000fc600078e000c */
[----:B------:R-:W-:Y:S04]  /*5fa40*/  STL.64 [R1+0x5fe8], R24 ;  /* 0x005fe81801007387 */ /* 0x000fe80000100a00 */
[----:B------:R-:W-:Y:S04]  /*5fa50*/  STL.64 [R1+0x5ff0], R26 ;  /* 0x005ff01a01007387 */ /* 0x000fe80000100a00 */
[----:B------:R-:W0:Y:S01]  /*5fa60*/  LDSM.16.M88.4 R24, [R7+0x1800] ;  /* 0x001800000718783b */ /* 0x000e220000000200 */
[----:B------:R-:W-:Y:S02]  /*5fa70*/  IMAD R18, R18, 0x100, R9 ;  /* 0x0000010012127824 */ /* 0x000fe400078e0209 */
[----:B------:R-:W-:Y:S01]  /*5fa80*/  IMAD R19, R0, 0x100, R10 ;  /* 0x0000010000137824 */ /* 0x000fe200078e020a */
[----:B0-----:R-:W-:Y:S01]  /*5fa90*/  STL.64 [R1+0x1de0], R24 ;  /* 0x001de01801007387 */ /* 0x001fe20000100a00 */
[----:B------:R-:W-:-:S03]  /*5faa0*/  IMAD.MOV.U32 R12, RZ, RZ, R24 ;  /* 0x000000ffff0c7224 */ /* 0x000fc600078e0018 */
[----:B------:R-:W-:Y:S01]  /*5fab0*/  STL.64 [R1+0x1de8], R26 ;  /* 0x001de81a01007387 */ /* 0x000fe20000100a00 */
[----:B------:R-:W-:-:S03]  /*5fac0*/  IMAD.MOV.U32 R11, RZ, RZ, R25 ;  /* 0x000000ffff0b7224 */ /* 0x000fc600078e0019 */
[----:B------:R-:W-:Y:S04]  /*5fad0*/  LDSM.16.M88.4 R24, [R7+0x2000] ;  /* 0x002000000718783b */ /* 0x000fe80000000200 */
[----:B------:R-:W-:Y:S01]  /*5fae0*/  STL.64 [R1+0x5fe0], R12 ;  /* 0x005fe00c01007387 */ /* 0x000fe20000100a00 */
[----:B--2---:R-:W-:-:S03]  /*5faf0*/  IMAD R17, R17, 0x100, R23 ;  /* 0x0000010011117824 */ /* 0x004fc600078e0217 */
[----:B------:R-:W0:Y:S04]  /*5fb00*/  LDSM.16.M88.4 R20, [R7+0x1c00] ;  /* 0x001c00000714783b */ /* 0x000e280000000200 */
[----:B0-----:R0:W-:Y:S01]  /*5fb10*/  STL.64 [R1+0x1df0], R20 ;  /* 0x001df01401007387 */ /* 0x0011e20000100a00 */
[----:B------:R-:W-:-:S03]  /*5fb20*/  IMAD.MOV.U32 R10, RZ, RZ, R20 ;  /* 0x000000ffff0a7224 */ /* 0x000fc600078e0014 */
[----:B------:R1:W-:Y:S01]  /*5fb30*/  STL.64 [R1+0x1df8], R22 ;  /* 0x001df81601007387 */ /* 0x0003e20000100a00 */
[----:B------:R-:W-:-:S03]  /*5fb40*/  IMAD.MOV.U32 R9, RZ, RZ, R21 ;  /* 0x000000ffff097224 */ /* 0x000fc600078e0015 */
[----:B0-----:R-:W2:Y:S04]  /*5fb50*/  LDL.LU.64 R20, [R1+0xc0] ;  /* 0x0000c00001147983 */ /* 0x001ea80000300a00 */
[----:B-1----:R-:W2:Y:S04]  /*5fb60*/  LDL.LU.64 R22, [R1+0xc8] ;  /* 0x0000c80001167983 */ /* 0x002ea80000300a00 */
[----:B------:R-:W-:Y:S04]  /*5fb70*/  STL.64 [R1+0x1e00], R24 ;  /* 0x001e001801007387 */ /* 0x000fe80000100a00 */
[----:B------:R0:W-:Y:S04]  /*5fb80*/  STL.64 [R1+0x1e08], R26 ;  /* 0x001e081a01007387 */ /* 0x0001e80000100a00 */
[----:B0-----:R-:W3:Y:S04]  /*5fb90*/  LDL.LU.64 R26, [R1+0x5ff0] ;  /* 0x005ff000011a7983 */ /* 0x001ee80000300a00 */
[----:B------:R-:W-:Y:S01]  /*5fba0*/  STL [R1+0x5fa8], R10 ;  /* 0x005fa80a01007387 */ /* 0x000fe20000100800 */
[----:B------:R-:W-:-:S02]  /*5fbb0*/  IMAD.MOV.U32 R8, RZ, RZ, R24 ;  /* 0x000000ffff087224 */ /* 0x000fc400078e0018 */
[----:B------:R-:W-:Y:S02]  /*5fbc0*/  IMAD.MOV.U32 R0, RZ, RZ, R25 ;  /* 0x000000ffff007224 */ /* 0x000fe400078e0019 */
[----:B------:R-:W-:Y:S01]  /*5fbd0*/  IMAD R16, R2, 0x100, R3 ;  /* 0x0000010002107824 */ /* 0x000fe200078e0203 */
[----:B------:R0:W-:Y:S04]  /*5fbe0*/  STL.64 [R1+0x5fa0], R8 ;  /* 0x005fa00801007387 */ /* 0x0001e80000100a00 */
[----:B------:R-:W-:Y:S01]  /*5fbf0*/  STL [R1+0x5fc8], R11 ;  /* 0x005fc80b01007387 */ /* 0x000fe20000100800 */
[----:B------:R-:W-:Y:S02]  /*5fc00*/  F2FP.F16.E5M2.UNPACK_B R16, R16 ;  /* 0x00000010ff10723e */ /* 0x000fe400020004ff */
[----:B------:R-:W-:-:S02]  /*5fc10*/  F2FP.F16.E5M2.UNPACK_B R17, R17 ;  /* 0x00000011ff11723e */ /* 0x000fc400020004ff */
[----:B------:R-:W-:Y:S02]  /*5fc20*/  F2FP.F16.E5M2.UNPACK_B R18, R18 ;  /* 0x00000012ff12723e */ /* 0x000fe400020004ff */
[----:B------:R-:W-:Y:S02]  /*5fc30*/  F2FP.F16.E5M2.UNPACK_B R19, R19 ;  /* 0x00000013ff13723e */ /* 0x000fe400020004ff */
[----:B------:R-:W-:Y:S02]  /*5fc40*/  F2FP.F16.E5M2.UNPACK_B R13, R15 ;  /* 0x0000000fff0d723e */ /* 0x000fe400020004ff */
[----:B0-----:R-:W-:Y:S01]  /*5fc50*/  F2FP.F16.E5M2.UNPACK_B R8, R14 ;  /* 0x0000000eff08723e */ /* 0x001fe200020004ff */
[----:B---3--:R-:W-:Y:S01]  /*5fc60*/  IMAD.MOV.U32 R10, RZ, RZ, R27 ;  /* 0x000000ffff0a7224 */ /* 0x008fe200078e001b */
[----:B------:R-:W-:Y:S02]  /*5fc70*/  F2FP.F16.E5M2.UNPACK_B R12, R26 ;  /* 0x0000001aff0c723e */ /* 0x000fe400020004ff */
[----:B------:R-:W0:Y:S04]  /*5fc80*/  LDSM.16.M88.4 R24, [R7+0x2400] ;  /* 0x002400000718783b */ /* 0x000e280000000200 */
[----:B0-----:R0:W-:Y:S01]  /*5fc90*/  STL.64 [R1+0x1e10], R24 ;  /* 0x001e101801007387 */ /* 0x0011e20000100a00 */
[----:B------:R-:W-:-:S03]  /*5fca0*/  IMAD.MOV.U32 R2, RZ, RZ, R24 ;  /* 0x000000ffff027224 */ /* 0x000fc600078e0018 */
[----:B------:R-:W-:Y:S01]  /*5fcb0*/  STL.64 [R1+0x1e18], R26 ;  /* 0x001e181a01007387 */ /* 0x000fe20000100a00 */
[----:B------:R-:W-:-:S03]  /*5fcc0*/  IMAD.MOV.U32 R3, RZ, RZ, R25 ;  /* 0x000000ffff037224 */ /* 0x000fc600078e0019 */
[----:B0-----:R-:W3:Y:S04]  /*5fcd0*/  LDL.LU.64 R24, [R1+0x5fe8] ;  /* 0x005fe80001187983 */ /* 0x001ee80000300a00 */
[----:B------:R2:W-:Y:S02]  /*5fce0*/  STL.64 [R1+0xa0], R12 ;  /* 0x0000a00c01007387 */ /* 0x0005e40000100a00 */
[----:B--2---:R-:W-:Y:S02]  /*5fcf0*/  HMMA.16816.F32 R12, R16, R12, R20 ;  /* 0x0000000c100c723c */ /* 0x004fe40000001814 */
[----:B------:R-:W2:Y:S04]  /*5fd00*/  LDL.LU.64 R20, [R1+0xf0] ;  /* 0x0000f00001147983 */ /* 0x000ea80000300a00 */
[----:B------:R-:W-:-:S15]  /*5fd10*/  STL [R1+0x98], R8 ;  /* 0x0000980801007387 */ /* 0x000fde0000100800 */
[----:B------:R-:W-:-:S02]  /*5fd20*/  NOP ;  /* 0x0000000000007918 */ /* 0x000fc40000000000 */
[----:B------:R-:W-:Y:S04]  /*5fd30*/  STL.64 [R1+0x130], R12 ;  /* 0x0001300c01007387 */ /* 0x000fe80000100a00 */
[----:B------:R-:W-:Y:S04]  /*5fd40*/  STL.64 [R1+0x138], R14 ;  /* 0x0001380e01007387 */ /* 0x000fe80000100a00 */
[----:B------:R-:W0:Y:S01]  /*5fd50*/  LDSM.16.M88.4 R12, [R7+0x2800] ;  /* 0x00280000070c783b */ /* 0x000e220000000200 */
[----:B------:R-:W-:-:S03]  /*5fd60*/  F2FP.F16.E5M2.UNPACK_B R9, R6 ;  /* 0x00000006ff09723e */ /* 0x000fc600020004ff */
[----:B------:R-:W2:Y:S04]  /*5fd70*/  LDL.LU.64 R22, [R1+0xf8] ;  /* 0x0000f80001167983 */ /* 0x000ea80000300a00 */
[----:B------:R-:W-:Y:S01]  /*5fd80*/  STL [R1+0x9c], R9 ;  /* 0x00009c0901007387 */ /* 0x000fe20000100800 */
[----:B0-----:R-:W-:-:S03]  /*5fd90*/  IMAD.MOV.U32 R27, RZ, RZ, R12 ;  /* 0x000000ffff1b7224 */ /* 0x001fc600078e000c */
[----:B------:R-:W-:Y:S04]  /*5fda0*/  STL.64 [R1+0x1e20], R12 ;  /* 0x001e200c01007387 */ /* 0x000fe80000100a00 */
[----:B------:R0:W-:Y:S02]  /*5fdb0*/  STL.64 [R1+0x1e28], R14 ;  /* 0x001e280e01007387 */ /* 0x0001e40000100a00 */
[----:B0-----:R-:W-:Y:S02]  /*5fdc0*/  IMAD.MOV.U32 R15, RZ, RZ, R13 ;  /* 0x000000ffff0f7224 */ /* 0x001fe400078e000d */
[----:B------:R-:W4:Y:S04]  /*5fdd0*/  LDL.LU.64 R12, [R1+0x5fe0] ;  /* 0x005fe000010c7983 */ /* 0x000f280000300a00 */
[----:B------:R-:W-:Y:S04]  /*5fde0*/  STL [R1+0x5fd8], R27 ;  /* 0x005fd81b01007387 */ /* 0x000fe80000100800 */
[----:B---3--:R0:W-:Y:S04]  /*5fdf0*/  STL.64 [R1+0x5fd0], R24 ;  /* 0x005fd01801007387 */ /* 0x0081e80000100a00 */
[----:B0-----:R-:W3:Y:S04]  /*5fe00*/  LDL.LU.64 R24, [R1+0xd0] ;  /* 0x0000d00001187983 */ /* 0x001ee80000300a00 */
[----:B------:R-:W3:Y:S01]  /*5fe10*/  LDL.LU.64 R26, [R1+0xd8] ;  /* 0x0000d800011a7983 */ /* 0x000ee20000300a00 */
[----:B------:R-:W-:-:S02]  /*5fe20*/  F2FP.F16.E5M2.UNPACK_B R4, R4 ;  /* 0x00000004ff04723e */ /* 0x000fc400020004ff */
[----:B------:R-:W-:-:S07]  /*5fe30*/  F2FP.F16.E5M2.UNPACK_B R5, R5 ;  /* 0x00000005ff05723e */ /* 0x000fce00020004ff */
[C---:B--2---:R-:W-:Y:S06]  /*5fe40*/  HMMA.16816.F32 R20, R16.reuse, R4, R20 ;  /* 0x000000041014723c */ /* 0x044fec0000001814 */
[----:B---3--:R-:W-:-:S15]  /*5fe50*/  HMMA.16816.F32 R24, R16, R8, R24 ;  /* 0x000000081018723c */ /* 0x008fde0000001818 */
[----:B------:R-:W-:-:S08]  /*5fe60*/  NOP ;  /* 0x0000000000007918 */ /* 0x000fd00000000000 */
[----:B------:R-:W-:Y:S04]  /*5fe70*/  STL.64 [R1+0x120], R24 ;  /* 0x0001201801007387 */ /* 0x000fe80000100a00 */
[----:B------:R-:W-:Y:S04]  /*5fe80*/  STL.64 [R1+0x128], R26 ;  /* 0x0001281a01007387 */ /* 0x000fe80000100a00 */
[----:B------:R-:W0:Y:S02]  /*5fe90*/  LDSM.16.M88.4 R24, [R7+0x2c00] ;  /* 0x002c00000718783b */ /* 0x000e240000000200 */
[----:B0-----:R-:W-:-:S02]  /*5fea0*/  IMAD.MOV.U32 R14, RZ, RZ, R24 ;  /* 0x000000ffff0e7224 */ /* 0x001fc400078e0018 */
[----:B------:R0:W-:Y:S04]  /*5feb0*/  STL.64 [R1+0x1e30], R24 ;  /* 0x001e301801007387 */ /* 0x0001e80000100a00 */
[----:B------:R1:W-:Y:S01]  /*5fec0*/  STL.64 [R1+0x1e38], R26 ;  /* 0x001e381a01007387 */ /* 0x0003e20000100a00 */
[----:B------:R-:W-:-:S03]  /*5fed0*/  IMAD.MOV.U32 R6, RZ, RZ, R25 ;  /* 0x000000ffff067224 */ /* 0x000fc600078e0019 */
[----:B------:R-:W-:Y:S04]  /*5fee0*/  STL.64 [R1+0x90], R4 ;  /* 0x0000900401007387 */ /* 0x000fe80000100a00 */
[----:B0-----:R-:W2:Y:S04]  /*5fef0*/  LDL.LU.64 R24, [R1+0x150] ;  /* 0x0001500001187983 */ /* 0x001ea80000300a00 */
[----:B-1----:R-:W2:Y:S04]  /*5ff00*/  LDL.LU.64 R26, [R1+0x158] ;  /* 0x00015800011a7983 */ /* 0x002ea80000300a00 */
[----:B------:R-:W-:Y:S04]  /*5ff10*/  STL.64 [R1+0x5fb0], R14 ;  /* 0x005fb00e01007387 */ /* 0x000fe80000100a00 */
[----:B----4-:R-:W-:Y:S04]  /*5ff20*/  STL [R1+0x5fac], R12 ;  /* 0x005fac0c01007387 */ /* 0x010fe80000100800 */
[----:B------:R-:W-:Y:S04]  /*5ff30*/  STL.64 [R1+0x110], R20 ;  /* 0x0001101401007387 */ /* 0x000fe80000100a00 */
[----:B------:R-:W-:Y:S04]  /*5ff40*/  STL.64 [R1+0x118], R22 ;  /* 0x0001181601007387 */ /* 0x000fe80000100a00 */
[----:B------:R-:W0:Y:S01]  /*5ff50*/  LDSM.16.M88.4 R20, [R7+0x3000] ;  /* 0x003000000714783b */ /* 0x000e220000000200 */
[----:B------:R-:W-:-:S02]  /*5ff60*/  F2FP.F16.E5M2.UNPACK_B R8, R10 ;  /* 0x0000000aff08723e */ /* 0x000fc400020004ff */
[----:B------:R-:W-:Y:S01]  /*5ff70*/  F2FP.F16.E5M2.UNPACK_B R9, R29 ;  /* 0x0000001dff09723e */ /* 0x000fe200020004ff */
[----:B0-----:R0:W-:Y:S04]  /*5ff80*/  STL.64 [R1+0x1e40], R20 ;  /* 0x001e401401007387 */ /* 0x0011e80000100a00 */
[----:B------:R1:W-:Y:S01]  /*5ff90*/  STL.64 [R1+0x1e48], R22 ;  /* 0x001e481601007387 */ /* 0x0003e20000100a00 */
[----:B------:R-:W-:Y:S02]  /*5ffa0*/  IMAD.MOV.U32 R5, RZ, RZ, R20 ;  /* 0x000000ffff057224 */ /* 0x000fe400078e0014 */
[----:B------:R-:W-:Y:S01]  /*5ffb0*/  IMAD.MOV.U32 R4, RZ, RZ, R21 ;  /* 0x000000ffff047224 */ /* 0x000fe200078e0015 */
[----:B------:R-:W-:Y:S04]  /*5ffc0*/  STL.64 [R1+0x88], R8 ;  /* 0x0000880801007387 */ /* 0x000fe80000100a00 */
[----:B0-----:R-:W3:Y:S04]  /*5ffd0*/  LDL.LU.64 R20, [R1+0x1b0] ;  /* 0x0001b00001147983 */ /* 0x001ee80000300a00 */
[----:B-1----:R-:W4:Y:S01]  /*5ffe0*/  LDL.LU.64 R22, [R1+0x1b8] ;  /* 0x0001b80001167983 */ /* 0x002f220000300a00 */
[----:B------:R-:W-:-:S02]  /*5fff0*/  F2FP.F16.E5M2.UNPACK_B R12, R28 ;  /* 0x0000001cff0c723e */ /* 0x000fc400020004ff */
[----:B------:R-:W-:Y:S01]  /*60000*/  F2FP.F16.E5M2.UNPACK_B R13, R13 ;  /* 0x0000000dff0d723e */ /* 0x000fe200020004ff */
[----:B----4-:R-:W-:Y:S04]  /*60010*/  STL.64 [R1+0x5fc0], R22 ;  /* 0x005fc01601007387 */ /* 0x010fe80000100a00 */
[----:B---3--:R0:W-:Y:S04]  /*60020*/  STL.64 [R1+0x5fb8], R20 ;  /* 0x005fb81401007387 */ /* 0x0081e80000100a00 */
[----:B0-----:R-:W3:Y:S04]  /*60030*/  LDL.LU.64 R20, [R1+0x190] ;  /* 0x0001900001147983 */ /* 0x001ee80000300a00 */
[----:B------:R-:W3:Y:S01]  /*60040*/  LDL.LU.64 R22, [R1+0x198] ;  /* 0x0001980001167983 */ /* 0x000ee20000300a00 */
[----:B--2---:R-:W-:Y:S03]  /*60050*/  HMMA.16816.F32 R8, R16, R8, R24 ;  /* 0x000000081008723c */ /* 0x004fe60000001818 */
[----:B------:R-:W2:Y:S04]  /*60060*/  LDL.LU R27, [R1+0x5fd8] ;  /* 0x005fd800011b7983 */ /* 0x000ea80000300800 */
[----:B------:R-:W4:-:S15]  /*60070*/  LDL.LU.64 R24, [R1+0x5fd0] ;  /* 0x005fd00001187983 */ /* 0x000f1e0000300a00 */
[----:B------:R-:W-:-:S01]  /*60080*/  NOP ;  /* 0x0000000000007918 */ /* 0x000fc20000000000 */
[----:B------:R-:W-:Y:S04]  /*60090*/  STL.64 [R1+0x150], R8 ;  /* 0x0001500801007387 */ /* 0x000fe80000100a00 */
[----:B------:R-:W-:Y:S04]  /*600a0*/  STL.64 [R1+0x158], R10 ;  /* 0x0001580a01007387 */ /* 0x000fe80000100a00 */
[----:B------:R-:W0:Y:S04]  /*600b0*/  LDSM.16.M88.4 R8, [R7+0x3400] ;  /* 0x003400000708783b */ /* 0x000e280000000200 */
[----:B0-----:R-:W-:Y:S04]  /*600c0*/  STL.64 [R1+0x1e50], R8 ;  /* 0x001e500801007387 */ /* 0x001fe80000100a00 */
[----:B------:R0:W-:Y:S04]  /*600d0*/  STL.64 [R1+0x1e58], R10 ;  /* 0x001e580a01007387 */ /* 0x0001e80000100a00 */
[----:B0-----:R-:W2:Y:S04]  /*600e0*/  LDL.LU R11, [R1+0x5fc8] ;  /* 0x005fc800010b7983 */ /* 0x001ea80000300800 */
[----:B------:R3:W-:Y:S01]  /*600f0*/  STL.64 [R1+0x80], R12 ;  /* 0x0000800c01007387 */ /* 0x0007e20000100a00 */
[----:B------:R-:W-:Y:S01]  /*60100*/  IMAD.MOV.U32 R28, RZ, RZ, R8 ;  /* 0x000000ffff1c7224 */ /* 0x000fe200078e0008 */
[----:B---3--:R-:W-:Y:S02]  /*60110*/  HMMA.16816.F32 R12, R16, R12, R20 ;  /* 0x0000000c100c723c */ /* 0x008fe40000001814 */
[----:B------:R-:W3:Y:S04]  /*60120*/  LDL.LU.64 R22, [R1+0x5fc0] ;  /* 0x005fc00001167983 */ /* 0x000ee80000300a00 */
[----:B------:R-:W3:-:S15]  /*60130*/  LDL.LU.64 R20, [R1+0x5fb8] ;  /* 0x005fb80001147983 */ /* 0x000ede0000300a00 */
[----:B------:R-:W-:-:S02]  /*60140*/  NOP ;  /* 0x0000000000007918 */ /* 0x000fc40000000000 */
[----:B------:R-:W-:Y:S04]  /*60150*/  STL.64 [R1+0x170], R12 ;  /* 0x0001700c01007387 */ /* 0x000fe80000100a00 */
[----:B------:R-:W-:Y:S04]  /*60160*/  STL.64 [R1+0x178], R14 ;  /* 0x0001780e01007387 */ /* 0x000fe80000100a00 */
[----:B------:R-:W0:Y:S01]  /*60170*/  LDSM.16.M88.4 R12, [R7+0x3800] ;  /* 0x00380000070c783b */ /* 0x000e220000000200 */
[----:B----4-:R-:W-:-:S03]  /*60180*/  F2FP.F16.E5M2.UNPACK_B R8, R25 ;  /* 0x00000019ff08723e */ /* 0x010fc600020004ff */
[----:B0-----:R-:W-:Y:S04]  /*60190*/  STL.64 [R1+0x1e60], R12 ;  /* 0x001e600c01007387 */ /* 0x001fe80000100a00 */
[----:B------:R0:W-:Y:S01]  /*601a0*/  STL.64 [R1+0x1e68], R14 ;  /* 0x001e680e01007387 */ /* 0x0001e20000100a00 */
[----:B------:R-:W-:-:S03]  /*601b0*/  IMAD.MOV.U32 R25, RZ, RZ, R12 ;  /* 0x000000ffff197224 */ /* 0x000fc600078e000c */
[----:B0-----:R-:W4:Y:S04]  /*601c0*/  LDL.LU.64 R14, [R1+0x5fb0] ;  /* 0x005fb000010e7983 */ /* 0x001f280000300a00 */
[----:B------:R-:W4:Y:S01]  /*601d0*/  LDL.LU R12, [R1+0x5fac] ;  /* 0x005fac00010c7983 */ /* 0x000f220000300800 */
[----:B------:R-:W-:Y:S01]  /*601e0*/  IMAD.MOV.U32 R26, RZ, RZ, R9 ;  /* 0x000000ffff1a7224 */ /* 0x000fe200078e0009 */
[----:B------:R-:W-:Y:S01]  /*601f0*/  F2FP.F16.E5M2.UNPACK_B R9, R24 ;  /* 0x00000018ff09723e */ /* 0x000fe200020004ff */
[----:B------:R-:W-:Y:S01]  /*60200*/  IMAD.MOV.U32 R24, RZ, RZ, R13 ;  /* 0x000000ffff187224 */ /* 0x000fe200078e000d */
[----:B--2---:R-:W-:-:S03]  /*60210*/  F2FP.F16.E5M2.UNPACK_B R13, R11 ;  /* 0x0000000bff0d723e */ /* 0x004fc600020004ff */
[----:B------:R-:W-:Y:S04]  /*60220*/  STL.64 [R1+0x78], R8 ;  /* 0x0000780801007387 */ /* 0x000fe80000100a00 */
[----:B------:R-:W-:Y:S04]  /*60230*/  STL.64 [R1+0x5f88], R26 ;  /* 0x005f881a01007387 */ /* 0x000fe80000100a00 */
[----:B------:R0:W-:Y:S04]  /*60240*/  STL.64 [R1+0x5f80], R24 ;  /* 0x005f801801007387 */ /* 0x0001e80000100a00 */
[----:B0-----:R-:W2:Y:S01]  /*60250*/  LDL.LU.64 R24, [R1+0x1f0] ;  /* 0x0001f00001187983 */ /* 0x001ea20000300a00 */
[----:B---3--:R-:W-:Y:S01]  /*60260*/  HMMA.16816.F32 R8, R16, R8, R20 ;  /* 0x000000081008723c */ /* 0x008fe20000001814 */
[----:B----4-:R-:W-:-:S05]  /*60270*/  F2FP.F16.E5M2.UNPACK_B R12, R12 ;  /* 0x0000000cff0c723e */ /* 0x010fca00020004ff */
[----:B------:R-:W-:-:S15]  /*60280*/  STL [R1+0x70], R12 ;  /* 0x0000700c01007387 */ /* 0x000fde0000100800 */
[----:B------:R-:W-:-:S02]  /*60290*/  NOP ;  /* 0x0000000000007918 */ /* 0x000fc40000000000 */
[----:B------:R-:W-:Y:S04]  /*602a0*/  STL.64 [R1+0x1a0], R8 ;  /* 0x0001a00801007387 */ /* 0x000fe80000100a00 */
[----:B------:R-:W-:Y:S04]  /*602b0*/  STL.64 [R1+0x1a8], R10 ;  /* 0x0001a80a01007387 */ /* 0x000fe80000100a00 */
[----:B------:R-:W3:Y:S04]  /*602c0*/  LDL.LU.64 R26, [R1+0x1f8] ;  /* 0x0001f800011a7983 */ /* 0x000ee80000300a00 */
[----:B------:R-:W0:Y:S04]  /*602d0*/  LDSM.16.M88.4 R8, [R7+0x3c00] ;  /* 0x003c00000708783b */ /* 0x000e280000000200 */
[----:B------:R-:W-:Y:S01]  /*602e0*/  STL [R1+0x74], R13 ;  /* 0x0000740d01007387 */ /* 0x000fe20000100800 */
[----:B0-----:R-:W-:-:S02]  /*602f0*/  IMAD.MOV.U32 R21, RZ, RZ, R8 ;  /* 0x000000ffff157224 */ /* 0x001fc400078e0008 */
[----:B------:R-:W-:Y:S01]  /*60300*/  IMAD.MOV.U32 R20, RZ, RZ, R9 ;  /* 0x000000ffff147224 */ /* 0x000fe200078e0009 */
[----:B---3--:R-:W-:Y:S04]  /*60310*/  STL.64 [R1+0x5f98], R26 ;  /* 0x005f981a01007387 */ /* 0x008fe80000100a00 */
[----:B--2---:R0:W-:Y:S04]  /*60320*/  STL.64 [R1+0x5f90], R24 ;  /* 0x005f901801007387 */ /* 0x0041e80000100a00 */
[----:B0-----:R-:W2:Y:S04]  /*60330*/  LDL.LU.64 R24, [R1+0x1d0] ;  /* 0x0001d00001187983 */ /* 0x001ea80000300a00 */
[----:B------:R-:W2:Y:S04]  /*60340*/  LDL.LU.64 R26, [R1+0x1d8] ;  /* 0x0001d800011a7983 */ /* 0x000ea80000300a00 */
[----:B------:R-:W-:Y:S04]  /*60350*/  STL.64 [R1+0x1e70], R8 ;  /* 0x001e700801007387 */ /* 0x000fe80000100a00 */
[----:B------:R0:W-:Y:S04]  /*60360*/  STL.64 [R1+0x1e78], R10 ;  /* 0x001e780a01007387 */ /* 0x0001e80000100a00 */
[----:B0-----:R-:W3:Y:S04]  /*60370*/  LDL.LU R10, [R1+0x5fa8] ;  /* 0x005fa800010a7983 */ /* 0x001ee80000300800 */
[----:B------:R-:W4:Y:S04]  /*60380*/  LDL.LU.64 R8, [R1+0x5fa0] ;  /* 0x005fa00001087983 */ /* 0x000f280000300a00 */
[----:B------:R0:W-:Y:S04]  /*60390*/  STL.64 [R1+0x5f68], R20 ;  /* 0x005f681401007387 */ /* 0x0001e80000100a00 */
[----:B0-----:R-:W4:Y:S01]  /*603a0*/  LDL.LU.64 R20, [R1+0x210] ;  /* 0x0002100001147983 */ /* 0x001f220000300a00 */
[----:B--2---:R-:W-:Y:S01]  /*603b0*/  HMMA.16816.F32 R24, R16, R12, R24 ;  /* 0x0000000c1018723c */ /* 0x004fe20000001818 */
[----:B---3--:R-:W-:-:S05]  /*603c0*/  F2FP.F16.E5M2.UNPACK_B R10, R10 ;  /* 0x0000000aff0a723e */ /* 0x008fca00020004ff */
[----:B------:R-:W-:-:S15]  /*603d0*/  STL [R1+0x68], R10 ;  /* 0x0000680a01007387 */ /* 0x000fde0000100800 */
[----:B------:R-:W-:-:S02]  /*603e0*/  NOP ;  /* 0x0000000000007918 */ /* 0x000fc40000000000 */
[----:B------:R-:W-:Y:S04]  /*603f0*/  STL.64 [R1+0x1d0], R24 ;  /* 0x0001d01801007387 */ /* 0x000fe80000100a00 */
[----:B------:R-:W-:Y:S04]  /*60400*/  STL.64 [R1+0x1d8], R26 ;  /* 0x0001d81a01007387 */ /* 0x000fe80000100a00 */
[----:B------:R-:W0:Y:S01]  /*60410*/  LDSM.16.M88.4 R24, [R7+0x4000] ;  /* 0x004000000718783b */ /* 0x000e220000000200 */
[----:B----4-:R-:W-:-:S03]  /*60420*/  F2FP.F16.E5M2.UNPACK_B R11, R9 ;  /* 0x00000009ff0b723e */ /* 0x010fc600020004ff */
[----:B------:R-:W2:Y:S04]  /*60430*/  LDL.LU.64 R22, [R1+0x218] ;  /* 0x0002180001167983 */ /* 0x000ea80000300a00 */
[----:B------:R-:W-:Y:S04]  /*60440*/  STL [R1+0x6c], R11 ;  /* 0x00006c0b01007387 */ /* 0x000fe80000100800 */
[----:B0-----:R-:W-:Y:S04]  /*60450*/  STL.64 [R1+0x1e80], R24 ;  /* 0x001e801801007387 */ /* 0x001fe80000100a00 */
[----:B------:R0:W-:Y:S01]  /*60460*/  STL.64 [R1+0x1e88], R26 ;  /* 0x001e881a01007387 */ /* 0x0001e20000100a00 */
[----:B------:R-:W-:-:S02]  /*60470*/  IMAD.MOV.U32 R12, RZ, RZ, R24 ;  /* 0x000000ffff0c7224 */ /* 0x000fc400078e0018 */
[----:B------:R-:W-:Y:S01]  /*60480*/  IMAD.MOV.U32 R13, RZ, RZ, R25 ;  /* 0x000000ffff0d7224 */ /* 0x000fe200078e0019 */
[----:B0-----:R-:W3:Y:S04]  /*60490*/  LDL.LU.64 R26, [R1+0x5f98] ;  /* 0x005f9800011a7983 */ /* 0x001ee80000300a00 */
[----:B------:R-:W3:Y:S01]  /*604a0*/  LDL.LU.64 R24, [R1+0x5f90] ;  /* 0x005f900001187983 */ /* 0x000ee20000300a00 */
[----:B------:R-:W-:-:S03]  /*604b0*/  F2FP.F16.E5M2.UNPACK_B R8, R8 ;  /* 0x00000008ff08723e */ /* 0x000fc600020004ff */
[----:B------:R-:W-:Y:S04]  /*604c0*/  STL.64 [R1+0x5f60], R12 ;  /* 0x005f600c01007387 */ /* 0x000fe80000100a00 */
[----:B------:R-:W-:Y:S01]  /*604d0*/  STL [R1+0x60], R8 ;  /* 0x0000600801007387 */ /* 0x000fe20000100800 */
[----:B------:R-:W-:Y:S01]  /*604e0*/  F2FP.F16.E5M2.UNPACK_B R9, R0 ;  /* 0x00000000ff09723e */ /* 0x000fe200020004ff */
[----:B------:R-:W-:Y:S01]  /*604f0*/  IMAD.MOV.U32 R0, RZ, RZ, R11 ;  /* 0x000000ffff007224 */ /* 0x000fe200078e000b */
[----:B------:R-:W-:Y:S02]  /*60500*/  F2FP.F16.E5M2.UNPACK_B R2, R2 ;  /* 0x00000002ff02723e */ /* 0x000fe400020004ff */
[----:B------:R-:W-:Y:S01]  /*60510*/  F2FP.F16.E5M2.UNPACK_B R3, R3 ;  /* 0x00000003ff03723e */ /* 0x000fe200020004ff */
[----:B---3--:R-:W-:-:S15]  /*60520*/  HMMA.16816.F32 R24, R16, R10, R24 ;  /* 0x0000000a1018723c */ /* 0x008fde0000001818 */
[----:B------:R-:W-:-:S08]  /*60530*/  NOP ;  /* 0x0000000000007918 */ /* 0x000fd00000000000 */
[----:B------:R-:W-:Y:S04]  /*60540*/  STL.64 [R1+0x1f0], R24 ;  /* 0x0001f01801007387 */ /* 0x000fe80000100a00 */
[----:B------:R-:W-:Y:S04]  /*60550*/  STL.64 [R1+0x1f8], R26 ;  /* 0x0001f81a01007387 */ /* 0x000fe80000100a00 */
[----:B------:R-:W0:Y:S04]  /*60560*/  LDSM.16.M88.4 R24, [R7+0x4400] ;  /* 0x004400000718783b */ /* 0x000e280000000200 */
[----:B------:R1:W-:Y:S04]  /*60570*/  STL [R1+0x5ed0], R0 ;  /* 0x005ed00001007387 */ /* 0x0003e80000100800 */
[----:B------:R-:W-:Y:S01]  /*60580*/  STL [R1+0x64], R9 ;  /* 0x0000640901007387 */ /* 0x000fe20000100800 */
[----:B--2---:R-:W-:Y:S03]  /*60590*/  HMMA.16816.F32 R20, R16, R8, R20 ;  /* 0x000000081014723c */ /* 0x004fe60000001814 */
[----:B0-----:R-:W-:Y:S01]  /*605a0*/  STL.64 [R1+0x1e90], R24 ;  /* 0x001e901801007387 */ /* 0x001fe20000100a00 */
[----:B------:R-:W-:-:S03]  /*605b0*/  IMAD.MOV.U32 R10, RZ, RZ, R24 ;  /* 0x000000ffff0a7224 */ /* 0x000fc600078e0018 */
[----:B------:R-:W-:Y:S01]  /*605c0*/  STL.64 [R1+0x1e98], R26 ;  /* 0x001e981a01007387 */ /* 0x000fe20000100a00 */
[----:B------:R-:W-:-:S03]  /*605d0*/  IMAD.MOV.U32 R11, RZ, RZ, R25 ;  /* 0x000000ffff0b7224 */ /* 0x000fc600078e0019 */
[----:B------:R-:W0:Y:S04]  /*605e0*/  LDSM.16.M88.4 R24, [R7+0x4800] ;  /* 0x004800000718783b */ /* 0x000e280000000200 */
[----:B------:R-:W-:Y:S01]  /*605f0*/  STL [R1+0x58], R2 ;  /* 0x0000580201007387 */ /* 0x000fe20000100800 */
[----:B-1----:R-:W-:-:S07]  /*60600*/  IMAD.MOV.U32 R0, RZ, RZ, R9 ;  /* 0x000000ffff007224 */ /* 0x002fce00078e0009 */
[----:B------:R1:W-:Y:S04]  /*60610*/  STL.64 [R1+0x210], R20 ;  /* 0x0002101401007387 */ /* 0x0003e80000100a00 */
[----:B------:R2:W-:Y:S04]  /*60620*/  STL.64 [R1+0x218], R22 ;  /* 0x0002181601007387 */ /* 0x0005e80000100a00 */
[----:B-1----:R-:W3:Y:S04]  /*60630*/  LDL.LU.64 R20, [R1+0x240] ;  /* 0x0002400001147983 */ /* 0x002ee80000300a00 */
[----:B------:R-:W-:Y:S04]  /*60640*/  STL [R1+0x5c], R3 ;  /* 0x00005c0301007387 */ /* 0x000fe80000100800 */
[----:B--2---:R-:W3:Y:S04]  /*60650*/  LDL.LU.64 R22, [R1+0x248] ;  /* 0x0002480001167983 */ /* 0x004ee80000300a00 */
[----:B------:R-:W-:Y:S01]  /*60660*/  STL [R1+0x5ed4], R0 ;  /* 0x005ed40001007387 */ /* 0x000fe20000100800 */
[----:B0-----:R-:W-:-:S03]  /*60670*/  IMAD.MOV.U32 R8, RZ, RZ, R24 ;  /* 0x000000ffff087224 */ /* 0x001fc600078e0018 */
[----:B------:R-:W-:Y:S01]  /*60680*/  STL.64 [R1+0x1ea0], R24 ;  /* 0x001ea01801007387 */ /* 0x000fe20000100a00 */
[----:B------:R-:W-:-:S03]  /*60690*/  IMAD.MOV.U32 R9, RZ, RZ, R25 ;  /* 0x000000ffff097224 */ /* 0x000fc600078e0019 */
[----:B------:R0:W-:Y:S04]  /*606a0*/  STL.64 [R1+0x1ea8], R26 ;  /* 0x001ea81a01007387 */ /* 0x0001e80000100a00 */
[----:B0-----:R-:W2:Y:S04]  /*606b0*/  LDL.LU.64 R26, [R1+0x5f88] ;  /* 0x005f8800011a7983 */ /* 0x001ea80000300a00 */
[----:B------:R-:W4:Y:S04]  /*606c0*/  LDL.LU.64 R24, [R1+0x5f80] ;  /* 0x005f800001187983 */ /* 0x000f280000300a00 */
[----:B------:R-:W-:Y:S04]  /*606d0*/  STL.64 [R1+0x5f58], R10 ;  /* 0x005f580a01007387 */ /* 0x000fe80000100a00 */
[----:B------:R0:W-:Y:S04]  /*606e0*/  STL.64 [R1+0x5f50], R8 ;  /* 0x005f500801007387 */ /* 0x0001e80000100a00 */
[----:B0-----:R-:W3:Y:S04]  /*606f0*/  LDL.LU.64 R8, [R1+0x230] ;  /* 0x0002300001087983 */ /* 0x001ee80000300a00 */
[----:B------:R-:W3:Y:S01]  /*60700*/  LDL.LU.64 R10, [R1+0x238] ;  /* 0x00023800010a7983 */ /* 0x000ee20000300a00 */
[----:B------:R-:W-:Y:S01]  /*60710*/  F2FP.F16.E5M2.UNPACK_B R13, R15 ;  /* 0x0000000fff0d723e */ /* 0x000fe200020004ff */
[----:B---3--:R-:W-:Y:S01]  /*60720*/  HMMA.16816.F32 R8, R16, R2, R8 ;  /* 0x000000021008723c */ /* 0x008fe20000001808 */
[----:B--2---:R-:W-:-:S15]  /*60730*/  F2FP.F16.E5M2.UNPACK_B R12, R27 ;  /* 0x0000001bff0c723e */ /* 0x004fde00020004ff */
[----:B------:R-:W-:-:S07]  /*60740*/  NOP ;  /* 0x0000000000007918 */ /* 0x000fce0000000000 */
[----:B------:R-:W-:Y:S04]  /*60750*/  STL.64 [R1+0x230], R8 ;  /* 0x0002300801007387 */ /* 0x000fe80000100a00 */
[----:B------:R-:W-:Y:S04]  /*60760*/  STL.64 [R1+0x238], R10 ;  /* 0x0002380a01007387 */ /* 0x000fe80000100a00 */
[----:B------:R-:W0:Y:S01]  /*60770*/  LDSM.16.M88.4 R8, [R7+0x4c00] ;  /* 0x004c00000708783b */ /* 0x000e220000000200 */
[----:B------:R-:W-:Y:S01]  /*60780*/  HMMA.16816.F32 R20, R16, R12, R20 ;  /* 0x0000000c1014723c */ /* 0x000fe20000001814 */
[----:B0-----:R-:W-:-:S02]  /*60790*/  IMAD.MOV.U32 R2, RZ, RZ, R8 ;  /* 0x000000ffff027224 */ /* 0x001fc400078e0008 */
[----:B------:R0:W-:Y:S04]  /*607a0*/  STL.64 [R1+0x1eb0], R8 ;  /* 0x001eb00801007387 */ /* 0x0001e80000100a00 */
[----:B------:R1:W-:Y:S04]  /*607b0*/  STL.64 [R1+0x1eb8], R10 ;  /* 0x001eb80a01007387 */ /* 0x0003e80000100a00 */
[----:B------:R2:W-:Y:S01]  /*607c0*/  STL.64 [R1+0x50], R12 ;  /* 0x0000500c01007387 */ /* 0x0005e20000100a00 */
[----:B0-----:R-:W-:-:S05]  /*607d0*/  F2FP.F16.E5M2.UNPACK_B R8, R14 ;  /* 0x0000000eff08723e */ /* 0x001fca00020004ff */
[----:B------:R-:W-:Y:S06]  /*607e0*/  STL [R1+0x48], R8 ;  /* 0x0000480801007387 */ /* 0x000fec0000100800 */
[----:B------:R-:W-:Y:S04]  /*607f0*/  STL.64 [R1+0x250], R20 ;  /* 0x0002501401007387 */ /* 0x000fe80000100a00 */
[----:B------:R-:W-:Y:S04]  /*60800*/  STL.64 [R1+0x258], R22 ;  /* 0x0002581601007387 */ /* 0x000fe80000100a00 */
[----:B------:R-:W0:Y:S01]  /*60810*/  LDSM.16.M88.4 R20, [R7+0x5000] ;  /* 0x005000000714783b */ /* 0x000e220000000200 */
[----:B------:R-:W-:Y:S01]  /*60820*/  IMAD.MOV.U32 R3, RZ, RZ, R9 ;  /* 0x000000ffff037224 */ /* 0x000fe200078e0009 */
[----:B------:R-:W-:Y:S01]  /*60830*/  F2FP.F16.E5M2.UNPACK_B R9, R6 ;  /* 0x00000006ff09723e */ /* 0x000fe200020004ff */
[----:B------:R-:W-:Y:S01]  /*60840*/  IMAD.MOV.U32 R0, RZ, RZ, R12 ;  /* 0x000000ffff007224 */ /* 0x000fe200078e000c */
[----:B-1----:R-:W-:Y:S01]  /*60850*/  F2FP.F16.E5M2.UNPACK_B R10, R5 ;  /* 0x00000005ff0a723e */ /* 0x002fe200020004ff */
[----:B--2---:R-:W2:Y:S04]  /*60860*/  LDL.LU.64 R12, [R1+0x280] ;  /* 0x00028000010c7983 */ /* 0x004ea80000300a00 */
[----:B------:R-:W-:Y:S01]  /*60870*/  STL [R1+0x4c], R9 ;  /* 0x00004c0901007387 */ /* 0x000fe20000100800 */
[----:B------:R-:W-:-:S03]  /*60880*/  F2FP.F16.E5M2.UNPACK_B R11, R4 ;  /* 0x00000004ff0b723e */ /* 0x000fc600020004ff */
[----:B------:R-:W2:Y:S04]  /*60890*/  LDL.LU.64 R14, [R1+0x288] ;  /* 0x00028800010e7983 */ /* 0x000ea80000300a00 */
[----:B------:R-:W-:Y:S04]  /*608a0*/  STL [R1+0x5ee8], R0 ;  /* 0x005ee80001007387 */ /* 0x000fe80000100800 */
[----:B0-----:R0:W-:Y:S04]  /*608b0*/  STL.64 [R1+0x1ec0], R20 ;  /* 0x001ec01401007387 */ /* 0x0011e80000100a00 */
[----:B------:R1:W-:Y:S01]  /*608c0*/  STL.64 [R1+0x1ec8], R22 ;  /* 0x001ec81601007387 */ /* 0x0003e20000100a00 */
[----:B------:R-:W-:-:S02]  /*608d0*/  IMAD.MOV.U32 R4, RZ, RZ, R20 ;  /* 0x000000ffff047224 */ /* 0x000fc400078e0014 */
[----:B------:R-:W-:Y:S01]  /*608e0*/  IMAD.MOV.U32 R5, RZ, RZ, R21 ;  /* 0x000000ffff057224 */ /* 0x000fe200078e0015 */
[----:B------:R-:W-:Y:S04]  /*608f0*/  STL.64 [R1+0x40], R10 ;  /* 0x0000400a01007387 */ /* 0x000fe80000100a00 */
[----:B0-----:R-:W3:Y:S04]  /*60900*/  LDL.LU.64 R20, [R1+0x2c0] ;  /* 0x0002c00001147983 */ /* 0x001ee80000300a00 */
[----:B-1----:R-:W4:Y:S04]  /*60910*/  LDL.LU.64 R22, [R1+0x2c8] ;  /* 0x0002c80001167983 */ /* 0x002f280000300a00 */
[----:B----4-:R-:W-:Y:S04]  /*60920*/  STL.64 [R1+0x5f78], R22 ;  /* 0x005f781601007387 */ /* 0x010fe80000100a00 */
[----:B---3--:R0:W-:Y:S04]  /*60930*/  STL.64 [R1+0x5f70], R20 ;  /* 0x005f701401007387 */ /* 0x0081e80000100a00 */
[----:B0-----:R-:W3:Y:S04]  /*60940*/  LDL.LU.64 R20, [R1+0x260] ;  /* 0x0002600001147983 */ /* 0x001ee80000300a00 */
[----:B------:R-:W3:Y:S02]  /*60950*/  LDL.LU.64 R22, [R1+0x268] ;  /* 0x0002680001167983 */ /* 0x000ee40000300a00 */
[----:B---3--:R-:W-:-:S15]  /*60960*/  HMMA.16816.F32 R20, R16, R8, R20 ;  /* 0x000000081014723c */ /* 0x008fde0000001814 */
[----:B------:R-:W-:-:S08]  /*60970*/  NOP ;  /* 0x0000000000007918 */ /* 0x000fd00000000000 */
[----:B------:R-:W-:Y:S04]  /*60980*/  STL.64 [R1+0x270], R20 ;  /* 0x0002701401007387 */ /* 0x000fe80000100a00 */
[----:B------:R-:W-:Y:S04]  /*60990*/  STL.64 [R1+0x278], R22 ;  /* 0x0002781601007387 */ /* 0x000fe80000100a00 */
[----:B------:R-:W0:Y:S01]  /*609a0*/  LDSM.16.M88.4 R20, [R7+0x5400] ;  /* 0x005400000714783b */ /* 0x000e220000000200 */
[----:B------:R-:W-:-:S03]  /*609b0*/  F2FP.F16.E5M2.UNPACK_B R8, R28 ;  /* 0x0000001cff08723e */ /* 0x000fc600020004ff */
[----:B0-----:R-:W-:Y:S01]  /*609c0*/  STL.64 [R1+0x1ed0], R20 ;  /* 0x001ed01401007387 */ /* 0x001fe20000100a00 */
[----:B------:R-:W-:-:S03]  /*609d0*/  IMAD.MOV.U32 R27, RZ, RZ, R20 ;  /* 0x000000ffff1b7224 */ /* 0x000fc600078e0014 */
[----:B------:R2:W-:Y:S01]  /*609e0*/  STL.64 [R1+0x1ed8], R22 ;  /* 0x001ed81601007387 */ /* 0x0005e20000100a00 */
[----:B------:R-:W-:Y:S02]  /*609f0*/  IMAD.MOV.U32 R6, RZ, RZ, R21 ;  /* 0x000000ffff067224 */ /* 0x000fe400078e0015 */
[----:B--2---:R-:W-:Y:S01]  /*60a00*/  HMMA.16816.F32 R20, R16, R10, R12 ;  /* 0x0000000a1014723c */ /* 0x004fe2000000180c */
[----:B------:R-:W2:Y:S04]  /*60a10*/  LDL.LU.64 R12, [R1+0x2e0] ;  /* 0x0002e000010c7983 */ /* 0x000ea80000300a00 */
[----:B------:R-:W-:-:S15]  /*60a20*/  STL [R1+0x38], R8 ;  /* 0x0000380801007387 */ /* 0x000fde0000100800 */
[----:B------:R-:W-:-:S03]  /*60a30*/  NOP ;  /* 0x0000000000007918 */ /* 0x000fc60000000000 */
[----:B------:R-:W-:Y:S04]  /*60a40*/  STL.64 [R1+0x290], R20 ;  /* 0x0002901401007387 */ /* 0x000fe80000100a00 */
[----:B------:R-:W-:Y:S04]  /*60a50*/  STL.64 [R1+0x298], R22 ;  /* 0x0002981601007387 */ /* 0x000fe80000100a00 */
[----:B------:R-:W0:Y:S01]  /*60a60*/  LDSM.16.M88.4 R20, [R7+0x5800] ;  /* 0x005800000714783b */ /* 0x000e220000000200 */
[----:B------:R-:W-:-:S03]  /*60a70*/  F2FP.F16.E5M2.UNPACK_B R9, R26 ;  /* 0x0000001aff09723e */ /* 0x000fc600020004ff */
        /* <DEDUP_REMOVED lines=8> */
[----:B------:R-:W-:Y:S02]  /*60b00*/  F2FP.F16.E5M2.UNPACK_B R10, R25 ;  /* 0x00000019ff0a723e */ /* 0x000fe400020004ff */
[----:B------:R-:W-:Y:S01]  /*60b10*/  F2FP.F16.E5M2.UNPACK_B R11, R24 ;  /* 0x00000018ff0b723e */ /* 0x000fe200020004ff */
[----:B---3--:R-:W-:-:S15]  /*60b20*/  HMMA.16816.F32 R20, R16, R8, R20 ;  /* 0x000000081014723c */ /* 0x008fde0000001814 */
[----:B------:R-:W-:-:S08]  /*60b30*/  NOP ;  /* 0x0000000000007918 */ /* 0x000fd00000000000 */
[----:B------:R-:W-:Y:S04]  /*60b40*/  STL.64 [R1+0x2c0], R20 ;  /* 0x0002c01401007387 */ /* 0x000fe80000100a00 */
[----:B------:R-:W-:Y:S04]  /*60b50*/  STL.64 [R1+0x2c8], R22 ;  /* 0x0002c81601007387 */ /* 0x000fe80000100a00 */
[----:B------:R-:W0:Y:S04]  /*60b60*/  LDSM.16.M88.4 R20, [R7+0x5c00] ;  /* 0x005c00000714783b */ /* 0x000e280000000200 */
[----:B0-----:R0:W-:Y:S01]  /*60b70*/  STL.64 [R1+0x1ef0], R20 ;  /* 0x001ef01401007387 */ /* 0x0011e20000100a00 */
[----:B------:R-:W-:-:S03]  /*60b80*/  IMAD.MOV.U32 R24, RZ, RZ, R20 ;  /* 0x000000ffff187224 */ /* 0x000fc600078e0014 */
[----:B------:R-:W-:Y:S01]  /*60b90*/  STL.64 [R1+0x1ef8], R22 ;  /* 0x001ef81601007387 */ /* 0x000fe20000100a00 */
[----:B------:R-:W-:-:S03]  /*60ba0*/  IMAD.MOV.U32 R25, RZ, RZ, R21 ;  /* 0x000000ffff197224 */ /* 0x000fc600078e0015 */
[----:B0-----:R-:W3:Y:S04]  /*60bb0*/  LDL.LU.64 R20, [R1+0x5f68] ;  /* 0x005f680001147983 */ /* 0x001ee80000300a00 */
[----:B------:R-:W-:Y:S04]  /*60bc0*/  STL.64 [R1+0x30], R10 ;  /* 0x0000300a01007387 */ /* 0x000fe80000100a00 */
[----:B------:R-:W-:Y:S04]  /*60bd0*/  STL.64 [R1+0x5f38], R26 ;  /* 0x005f381a01007387 */ /* 0x000fe80000100a00 */
[----:B------:R0:W-:Y:S04]  /*60be0*/  STL.64 [R1+0x5f30], R24 ;  /* 0x005f301801007387 */ /* 0x0001e80000100a00 */
[----:B0-----:R-:W4:Y:S04]  /*60bf0*/  LDL.LU.64 R24, [R1+0x300] ;  /* 0x0003000001187983 */ /* 0x001f280000300a00 */
[----:B------:R-:W4:Y:S01]  /*60c00*/  LDL.LU.64 R26, [R1+0x308] ;  /* 0x00030800011a7983 */ /* 0x000f220000300a00 */
[----:B---3--:R-:W-:-:S02]  /*60c10*/  F2FP.F16.E5M2.UNPACK_B R8, R21 ;  /* 0x00000015ff08723e */ /* 0x008fc400020004ff */
[----:B------:R-:W-:Y:S02]  /*60c20*/  F2FP.F16.E5M2.UNPACK_B R9, R20 ;  /* 0x00000014ff09723e */ /* 0x000fe400020004ff */
[----:B--2---:R-:W-:Y:S01]  /*60c30*/  HMMA.16816.F32 R20, R16, R10, R12 ;  /* 0x0000000a1014723c */ /* 0x004fe2000000180c */
[----:B------:R-:W0:-:S15]  /*60c40*/  LDSM.16.M88.4 R12, [R7+0x6000] ;  /* 0x00600000070c783b */ /* 0x000e1e0000000200 */
[----:B------:R-:W-:-:S07]  /*60c50*/  NOP ;  /* 0x0000000000007918 */ /* 0x000fce0000000000 */
[----:B------:R-:W-:Y:S04]  /*60c60*/  STL.64 [R1+0x2e0], R20 ;  /* 0x0002e01401007387 */ /* 0x000fe80000100a00 */
[----:B------:R1:W-:Y:S04]  /*60c70*/  STL.64 [R1+0x2e8], R22 ;  /* 0x0002e81601007387 */ /* 0x0003e80000100a00 */
[----:B0-----:R0:W-:Y:S01]  /*60c80*/  STL.64 [R1+0x1f00], R12 ;  /* 0x001f000c01007387 */ /* 0x0011e20000100a00 */
[----:B-1----:R-:W-:-:S03]  /*60c90*/  IMAD.MOV.U32 R22, RZ, RZ, R12 ;  /* 0x000000ffff167224 */ /* 0x002fc600078e000c */
[----:B------:R-:W-:Y:S01]  /*60ca0*/  STL.64 [R1+0x1f08], R14 ;  /* 0x001f080e01007387 */ /* 0x000fe20000100a00 */
[----:B------:R-:W-:-:S03]  /*60cb0*/  IMAD.MOV.U32 R23, RZ, RZ, R13 ;  /* 0x000000ffff177224 */ /* 0x000fc600078e000d */
[----:B0-----:R-:W2:Y:S04]  /*60cc0*/  LDL.LU.64 R12, [R1+0x5f60] ;  /* 0x005f6000010c7983 */ /* 0x001ea80000300a00 */
[----:B------:R4:W-:Y:S02]  /*60cd0*/  STL.64 [R1+0x28], R8 ;  /* 0x0000280801007387 */ /* 0x0009e40000100a00 */
[----:B----4-:R-:W-:Y:S02]  /*60ce0*/  HMMA.16816.F32 R8, R16, R8, R24 ;  /* 0x000000081008723c */ /* 0x010fe40000001818 */
[----:B------:R-:W3:Y:S01]  /*60cf0*/  LDL.LU.64 R24, [R1+0x340] ;  /* 0x0003400001187983 */ /* 0x000ee20000300a00 */
[----:B--2---:R-:W-:-:S05]  /*60d00*/  F2FP.F16.E5M2.UNPACK_B R12, R12 ;  /* 0x0000000cff0c723e */ /* 0x004fca00020004ff */
[----:B------:R-:W-:-:S15]  /*60d10*/  STL [R1+0x20], R12 ;  /* 0x0000200c01007387 */ /* 0x000fde0000100800 */
[----:B------:R-:W-:Y:S04]  /*60d20*/  STL.64 [R1+0x300], R8 ;  /* 0x0003000801007387 */ /* 0x000fe80000100a00 */
[----:B------:R-:W-:Y:S04]  /*60d30*/  STL.64 [R1+0x308], R10 ;  /* 0x0003080a01007387 */ /* 0x000fe80000100a00 */
[----:B------:R-:W2:Y:S04]  /*60d40*/  LDL.LU.64 R26, [R1+0x348] ;  /* 0x00034800011a7983 */ /* 0x000ea80000300a00 */
[----:B------:R-:W0:Y:S01]  /*60d50*/  LDSM.16.M88.4 R8, [R7+0x6400] ;  /* 0x006400000708783b */ /* 0x000e220000000200 */
[----:B------:R-:W-:-:S05]  /*60d60*/  F2FP.F16.E5M2.UNPACK_B R13, R13 ;  /* 0x0000000dff0d723e */ /* 0x000fca00020004ff */
[----:B------:R-:W-:Y:S04]  /*60d70*/  STL [R1+0x24], R13 ;  /* 0x0000240d01007387 */ /* 0x000fe80000100800 */
[----:B--2---:R-:W-:Y:S04]  /*60d80*/  STL.64 [R1+0x5f48], R26 ;  /* 0x005f481a01007387 */ /* 0x004fe80000100a00 */
[----:B---3--:R1:W-:Y:S04]  /*60d90*/  STL.64 [R1+0x5f40], R24 ;  /* 0x005f401801007387 */ /* 0x0083e80000100a00 */
[----:B-1----:R-:W2:Y:S04]  /*60da0*/  LDL.LU.64 R24, [R1+0x320] ;  /* 0x0003200001187983 */ /* 0x002ea80000300a00 */
[----:B------:R-:W2:Y:S04]  /*60db0*/  LDL.LU.64 R26, [R1+0x328] ;  /* 0x00032800011a7983 */ /* 0x000ea80000300a00 */
[----:B0-----:R-:W-:Y:S04]  /*60dc0*/  STL.64 [R1+0x1f10], R8 ;  /* 0x001f100801007387 */ /* 0x001fe80000100a00 */
[----:B------:R0:W-:Y:S04]  /*60dd0*/  STL.64 [R1+0x1f18], R10 ;  /* 0x001f180a01007387 */ /* 0x0001e80000100a00 */
[----:B0-----:R-:W3:Y:S01]  /*60de0*/  LDL.LU.64 R10, [R1+0x5f58] ;  /* 0x005f5800010a7983 */ /* 0x001ee20000300a00 */
[----:B------:R-:W-:-:S02]  /*60df0*/  IMAD.MOV.U32 R20, RZ, RZ, R8 ;  /* 0x000000ffff147224 */ /* 0x000fc400078e0008 */
[----:B------:R-:W-:Y:S02]  /*60e00*/  IMAD.MOV.U32 R21, RZ, RZ, R9 ;  /* 0x000000ffff157224 */ /* 0x000fe400078e0009 */
[----:B------:R-:W4:Y:S04]  /*60e10*/  LDL.LU.64 R8, [R1+0x5f50] ;  /* 0x005f500001087983 */ /* 0x000f280000300a00 */
[----:B------:R-:W-:Y:S04]  /*60e20*/  STL.64 [R1+0x5f28], R22 ;  /* 0x005f281601007387 */ /* 0x000fe80000100a00 */
[----:B------:R0:W-:Y:S04]  /*60e30*/  STL.64 [R1+0x5f20], R20 ;  /* 0x005f201401007387 */ /* 0x0001e80000100a00 */
[----:B0-----:R-:W4:Y:S01]  /*60e40*/  LDL.LU.64 R20, [R1+0x3c0] ;  /* 0x0003c00001147983 */ /* 0x001f220000300a00 */
[----:B--2---:R-:W-:Y:S03]  /*60e50*/  HMMA.16816.F32 R12, R16, R12, R24 ;  /* 0x0000000c100c723c */ /* 0x004fe60000001818 */
[----:B------:R-:W0:Y:S01]  /*60e60*/  LDSM.16.M88.4 R24, [R7+0x6800] ;  /* 0x006800000718783b */ /* 0x000e220000000200 */
[----:B---3--:R-:W-:-:S02]  /*60e70*/  F2FP.F16.E5M2.UNPACK_B R10, R10 ;  /* 0x0000000aff0a723e */ /* 0x008fc400020004ff */
[----:B------:R-:W-:-:S03]  /*60e80*/  F2FP.F16.E5M2.UNPACK_B R11, R11 ;  /* 0x0000000bff0b723e */ /* 0x000fc600020004ff */
[----:B------:R-:W-:-:S14]  /*60e90*/  STL [R1+0x18], R10 ;  /* 0x0000180a01007387 */ /* 0x000fdc0000100800 */
[----:B------:R-:W-:Y:S04]  /*60ea0*/  STL.64 [R1+0x330], R12 ;  /* 0x0003300c01007387 */ /* 0x000fe80000100a00 */
[----:B------:R1:W-:Y:S04]  /*60eb0*/  STL.64 [R1+0x338], R14 ;  /* 0x0003380e01007387 */ /* 0x0003e80000100a00 */
[----:B------:R-:W2:Y:S04]  /*60ec0*/  LDL.LU.64 R22, [R1+0x3c8] ;  /* 0x0003c80001167983 */ /* 0x000ea80000300a00 */
[----:B------:R-:W-:Y:S04]  /*60ed0*/  STL [R1+0x1c], R11 ;  /* 0x00001c0b01007387 */ /* 0x000fe80000100800 */
[----:B0-----:R-:W-:Y:S04]  /*60ee0*/  STL.64 [R1+0x1f20], R24 ;  /* 0x001f201801007387 */ /* 0x001fe80000100a00 */
[----:B------:R0:W-:Y:S01]  /*60ef0*/  STL.64 [R1+0x1f28], R26 ;  /* 0x001f281a01007387 */ /* 0x0001e20000100a00 */
[----:B-1----:R-:W-:-:S02]  /*60f00*/  IMAD.MOV.U32 R14, RZ, RZ, R24 ;  /* 0x000000ffff0e7224 */ /* 0x002fc400078e0018 */
[----:B------:R-:W-:Y:S01]  /*60f10*/  IMAD.MOV.U32 R15, RZ, RZ, R25 ;  /* 0x000000ffff0f7224 */ /* 0x000fe200078e0019 */
[----:B0-----:R-:W3:Y:S04]  /*60f20*/  LDL.LU.64 R26, [R1+0x5f48] ;  /* 0x005f4800011a7983 */ /* 0x001ee80000300a00 */
[----:B------:R-:W3:Y:S01]  /*60f30*/  LDL.LU.64 R24, [R1+0x5f40] ;  /* 0x005f400001187983 */ /* 0x000ee20000300a00 */
[----:B----4-:R-:W-:Y:S02]  /*60f40*/  F2FP.F16.E5M2.UNPACK_B R8, R8 ;  /* 0x00000008ff08723e */ /* 0x010fe400020004ff */
[----:B------:R-:W-:Y:S02]  /*60f50*/  F2FP.F16.E5M2.UNPACK_B R9, R9 ;  /* 0x00000009ff09723e */ /* 0x000fe400020004ff */
[----:B------:R-:W-:-:S02]  /*60f60*/  F2FP.F16.E5M2.UNPACK_B R2, R2 ;  /* 0x00000002ff02723e */ /* 0x000fc400020004ff */
[----:B------:R-:W-:Y:S01]  /*60f70*/  F2FP.F16.E5M2.UNPACK_B R3, R3 ;  /* 0x00000003ff03723e */ /* 0x000fe200020004ff */
[----:B---3--:R-:W-:-:S15]  /*60f80*/  HMMA.16816.F32 R24, R16, R10, R24 ;  /* 0x0000000a1018723c */ /* 0x008fde0000001818 */
[----:B------:R-:W-:-:S08]  /*60f90*/  NOP ;  /* 0x0000000000007918 */ /* 0x000fd00000000000 */
[----:B------:R-:W-:Y:S04]  /*60fa0*/  STL.64 [R1+0x350], R24 ;  /* 0x0003501801007387 */ /* 0x000fe80000100a00 */
[----:B------:R-:W-:Y:S04]  /*60fb0*/  STL.64 [R1+0x358], R26 ;  /* 0x0003581a01007387 */ /* 0x000fe80000100a00 */
[----:B------:R-:W0:Y:S04]  /*60fc0*/  LDSM.16.M88.4 R24, [R7+0x6c00] ;  /* 0x006c00000718783b */ /* 0x000e280000000200 */
[----:B0-----:R-:W-:Y:S01]  /*60fd0*/  STL.64 [R1+0x1f30], R24 ;  /* 0x001f301801007387 */ /* 0x001fe20000100a00 */
[----:B------:R-:W-:-:S03]  /*60fe0*/  IMAD.MOV.U32 R12, RZ, RZ, R24 ;  /* 0x000000ffff0c7224 */ /* 0x000fc600078e0018 */
[----:B------:R0:W-:Y:S01]  /*60ff0*/  STL.64 [R1+0x1f38], R26 ;  /* 0x001f381a01007387 */ /* 0x0001e20000100a00 */
[----:B------:R-:W-:-:S03]  /*61000*/  IMAD.MOV.U32 R13, RZ, RZ, R25 ;  /* 0x000000ffff0d7224 */ /* 0x000fc600078e0019 */
[----:B0-----:R-:W3:Y:S04]  /*61010*/  LDL.LU.64 R26, [R1+0x5f38] ;  /* 0x005f3800011a7983 */ /* 0x001ee80000300a00 */
[----:B------:R-:W4:Y:S04]  /*61020*/  LDL.LU.64 R24, [R1+0x5f30] ;  /* 0x005f300001187983 */ /* 0x000f280000300a00 */
[----:B------:R-:W-:Y:S04]  /*61030*/  STL.64 [R1+0x10], R8 ;  /* 0x0000100801007387 */ /* 0x000fe80000100a00 */
[----:B------:R-:W-:Y:S04]  /*61040*/  STL.64 [R1+0x5f18], R14 ;  /* 0x005f180e01007387 */ /* 0x000fe80000100a00 */
[----:B------:R0:W-:Y:S04]  /*61050*/  STL.64 [R1+0x5f10], R12 ;  /* 0x005f100c01007387 */ /* 0x0001e80000100a00 */
[----:B0-----:R-:W3:Y:S04]  /*61060*/  LDL.LU.64 R12, [R1+0x1100] ;  /* 0x00110000010c7983 */ /* 0x001ee80000300a00 */
[----:B------:R-:W3:Y:S01]  /*61070*/  LDL.LU.64 R14, [R1+0x1108] ;  /* 0x00110800010e7983 */ /* 0x000ee20000300a00 */
[----:B--2---:R-:W-:Y:S03]  /*61080*/  HMMA.16816.F32 R8, R16, R8, R20 ;  /* 0x000000081008723c */ /* 0x004fe60000001814 */
[----:B------:R-:W0:-:S15]  /*61090*/  LDSM.16.M88.4 R20, [R7+0x7000] ;  /* 0x007000000714783b */ /* 0x000e1e0000000200 */
[----:B------:R-:W-:-:S05]  /*610a0*/  NOP ;  /* 0x0000000000007918 */ /* 0x000fca0000000000 */
[----:B------:R-:W-:Y:S04]  /*610b0*/  STL.64 [R1+0x380], R8 ;  /* 0x0003800801007387 */ /* 0x000fe80000100a00 */
[----:B------:R1:W-:Y:S04]  /*610c0*/  STL.64 [R1+0x388], R10 ;  /* 0x0003880a01007387 */ /* 0x0003e80000100a00 */
[----:B0-----:R0:W-:Y:S04]  /*610d0*/  STL.64 [R1+0x1f40], R20 ;  /* 0x001f401401007387 */ /* 0x0011e80000100a00 */
[----:B------:R2:W-:Y:S01]  /*610e0*/  STL.64 [R1+0x1f48], R22 ;  /* 0x001f481601007387 */ /* 0x0005e20000100a00 */
[----:B-1----:R-:W-:-:S02]  /*610f0*/  IMAD.MOV.U32 R10, RZ, RZ, R20 ;  /* 0x000000ffff0a7224 */ /* 0x002fc400078e0014 */
[----:B------:R-:W-:Y:S01]  /*61100*/  IMAD.MOV.U32 R11, RZ, RZ, R21 ;  /* 0x000000ffff0b7224 */ /* 0x000fe200078e0015 */
[----:B------:R-:W-:Y:S04]  /*61110*/  STL.64 [R1+0x8], R2 ;  /* 0x0000080201007387 */ /* 0x000fe80000100a00 */
[----:B0-----:R-:W4:Y:S04]  /*61120*/  LDL.LU.64 R20, [R1+0x1110] ;  /* 0x0011100001147983 */ /* 0x001f280000300a00 */
[----:B--2---:R-:W4:Y:S01]  /*61130*/  LDL.LU.64 R22, [R1+0x1118] ;  /* 0x0011180001167983 */ /* 0x004f220000300a00 */
[----:B------:R-:W-:-:S02]  /*61140*/  F2FP.F16.E5M2.UNPACK_B R4, R4 ;  /* 0x00000004ff04723e */ /* 0x000fc400020004ff */
        /* <DEDUP_REMOVED lines=9> */
[----:B------:R1:W-:Y:S01]  /*611e0*/  STL.64 [R1+0x1f58], R14 ;  /* 0x001f580e01007387 */ /* 0x0003e20000100a00 */
[----:B------:R-:W-:-:S03]  /*611f0*/  IMAD.MOV.U32 R9, RZ, RZ, R13 ;  /* 0x000000ffff097224 */ /* 0x000fc600078e000d */
[----:B------:R-:W-:Y:S04]  /*61200*/  STL.64 [R1], R4 ;  /* 0x0000000401007387 */ /* 0x000fe80000100a00 */
[----:B0-----:R-:W2:Y:S04]  /*61210*/  LDL.LU.64 R12, [R1+0x1120] ;  /* 0x00112000010c7983 */ /* 0x001ea80000300a00 */
[----:B-1----:R-:W2:Y:S04]  /*61220*/  LDL.LU.64 R14, [R1+0x1128] ;  /* 0x00112800010e7983 */ /* 0x002ea80000300a00 */
[----:B------:R-:W-:Y:S04]  /*61230*/  STL.64 [R1+0x5ef8], R10 ;  /* 0x005ef80a01007387 */ /* 0x000fe80000100a00 */
[----:B------:R-:W-:Y:S04]  /*61240*/  STL.64 [R1+0x5ef0], R8 ;  /* 0x005ef00801007387 */ /* 0x000fe80000100a00 */
[----:B------:R-:W0:Y:S01]  /*61250*/  LDSM.16.M88.4 R8, [R7+0x7800] ;  /* 0x007800000708783b */ /* 0x000e220000000200 */
[----:B----4-:R-:W-:Y:S03]  /*61260*/  HMMA.16816.F32 R20, R16, R4, R20 ;  /* 0x000000041014723c */ /* 0x010fe60000001814 */
[----:B0-----:R0:W-:Y:S01]  /*61270*/  STL.64 [R1+0x1f60], R8 ;  /* 0x001f600801007387 */ /* 0x0011e20000100a00 */
[----:B------:R-:W-:-:S03]  /*61280*/  IMAD.MOV.U32 R2, RZ, RZ, R8 ;  /* 0x000000ffff027224 */ /* 0x000fc600078e0008 */
[----:B------:R1:W-:Y:S01]  /*61290*/  STL.64 [R1+0x1f68], R10 ;  /* 0x001f680a01007387 */ /* 0x0003e20000100a00 */
[----:B------:R-:W-:-:S03]  /*612a0*/  IMAD.MOV.U32 R3, RZ, RZ, R9 ;  /* 0x000000ffff037224 */ /* 0x000fc600078e0009 */
[----:B0-----:R-:W3:Y:S04]  /*612b0*/  LDL.LU.64 R8, [R1+0x410] ;  /* 0x0004100001087983 */ /* 0x001ee80000300a00 */
[----:B-1----:R-:W3:Y:S08]  /*612c0*/  LDL.LU.64 R10, [R1+0x418] ;  /* 0x00041800010a7983 */ /* 0x002ef00000300a00 */
[----:B------:R-:W-:Y:S04]  /*612d0*/  STL.64 [R1+0x3d0], R20 ;  /* 0x0003d01401007387 */ /* 0x000fe80000100a00 */
[----:B------:R-:W-:Y:S04]  /*612e0*/  STL.64 [R1+0x3d8], R22 ;  /* 0x0003d81601007387 */ /* 0x000fe80000100a00 */
[----:B------:R-:W0:Y:S04]  /*612f0*/  LDSM.16.M88.4 R20, [R7+0x7c00] ;  /* 0x007c00000714783b */ /* 0x000e280000000200 */
[----:B------:R-:W4:Y:S04]  /*61300*/  LDL.LU R4, [R1+0x17c8] ;  /* 0x0017c80001047983 */ /* 0x000f280000300800 */
[----:B------:R-:W4:Y:S04]  /*61310*/  LDL.LU R5, [R1+0x17d0] ;  /* 0x0017d00001057983 */ /* 0x000f280000300800 */
[----:B------:R-:W3:Y:S01]  /*61320*/  LDL.LU R6, [R1+0x17d8] ;  /* 0x0017d80001067983 */ /* 0x000ee20000300800 */
[----:B------:R-:W-:-:S02]  /*61330*/  F2FP.F16.E5M2.UNPACK_B R28, R27 ;  /* 0x0000001bff1c723e */ /* 0x000fc400020004ff */
[----:B------:R-:W-:Y:S01]  /*61340*/  F2FP.F16.E5M2.UNPACK_B R27, R0 ;  /* 0x00000000ff1b723e */ /* 0x000fe200020004ff */
[----:B0-----:R-:W-:Y:S04]  /*61350*/  STL.64 [R1+0x1f70], R20 ;  /* 0x001f701401007387 */ /* 0x001fe80000100a00 */
[----:B------:R0:W-:Y:S01]  /*61360*/  STL.64 [R1+0x1f78], R22 ;  /* 0x001f781601007387 */ /* 0x0001e20000100a00 */
[----:B------:R-:W-:-:S03]  /*61370*/  IMAD.MOV.U32 R0, RZ, RZ, R21 ;  /* 0x000000ffff007224 */ /* 0x000fc600078e0015 */
[----:B0-----:R-:W4:Y:S04]  /*61380*/  LDL.LU.64 R22, [R1+0x5f28] ;  /* 0x005f280001167983 */ /* 0x001f280000300a00 */
[----:B------:R-:W4:Y:S04]  /*61390*/  LDL.LU.64 R20, [R1+0x5f20] ;  /* 0x005f200001147983 */ /* 0x000f280000300a00 */
[----:B------:R-:W3:Y:S01]  /*613a0*/  LDL.LU R7, [R1+0x17e0] ;  /* 0x0017e00001077983 */ /* 0x000ee20000300800 */
[----:B--2---:R-:W-:Y:S03]  /*613b0*/  HMMA.16816.F32 R12, R16, R28, R12 ;  /* 0x0000001c100c723c */ /* 0x004fe6000000180c */
[----:B---3--:R-:W-:-:S15]  /*613c0*/  STL.64 [R1+0x5f08], R6 ;  /* 0x005f080601007387 */ /* 0x008fde0000100a00 */
[----:B------:R-:W-:-:S05]  /*613d0*/  NOP ;  /* 0x0000000000007918 */ /* 0x000fca0000000000 */
[----:B------:R-:W-:Y:S04]  /*613e0*/  STL.64 [R1+0x3f0], R12 ;  /* 0x0003f00c01007387 */ /* 0x000fe80000100a00 */
[----:B------:R-:W-:Y:S04]  /*613f0*/  STL.64 [R1+0x3f8], R14 ;  /* 0x0003f80e01007387 */ /* 0x000fe80000100a00 */
[----:B----4-:R0:W-:Y:S04]  /*61400*/  STL.64 [R1+0x5f00], R4 ;  /* 0x005f000401007387 */ /* 0x0101e80000100a00 */
[----:B0-----:R-:W2:Y:S04]  /*61410*/  LDL.LU.64 R4, [R1+0x1130] ;  /* 0x0011300001047983 */ /* 0x001ea80000300a00 */
[----:B------:R-:W2:Y:S04]  /*61420*/  LDL.LU.64 R6, [R1+0x1138] ;  /* 0x0011380001067983 */ /* 0x000ea80000300a00 */
[----:B------:R-:W3:Y:S04]  /*61430*/  LDL.LU.64 R12, [R1+0x430] ;  /* 0x00043000010c7983 */ /* 0x000ee80000300a00 */
[----:B------:R-:W3:Y:S01]  /*61440*/  LDL.LU.64 R14, [R1+0x438] ;  /* 0x00043800010e7983 */ /* 0x000ee20000300a00 */
[----:B------:R-:W-:-:S02]  /*61450*/  F2FP.F16.E5M2.UNPACK_B R26, R26 ;  /* 0x0000001aff1a723e */ /* 0x000fc400020004ff */
[----:B------:R-:W-:Y:S02]  /*61460*/  F2FP.F16.E5M2.UNPACK_B R24, R24 ;  /* 0x00000018ff18723e */ /* 0x000fe400020004ff */
[----:B------:R-:W-:Y:S02]  /*61470*/  F2FP.F16.E5M2.UNPACK_B R25, R25 ;  /* 0x00000019ff19723e */ /* 0x000fe400020004ff */
[----:B------:R-:W-:Y:S02]  /*61480*/  F2FP.F16.E5M2.UNPACK_B R22, R22 ;  /* 0x00000016ff16723e */ /* 0x000fe400020004ff */
[----:B------:R-:W-:-:S03]  /*61490*/  F2FP.F16.E5M2.UNPACK_B R23, R23 ;  /* 0x00000017ff17723e */ /* 0x000fc600020004ff */
[C---:B------:R-:W-:Y:S06]  /*614a0*/  HMMA.16816.F32 R8, R16.reuse, R24, R8 ;  /* 0x000000181008723c */ /* 0x040fec0000001808 */
[C---:B--2---:R-:W-:Y:S06]  /*614b0*/  HMMA.16816.F32 R4, R16.reuse, R26, R4 ;  /* 0x0000001a1004723c */ /* 0x044fec0000001804 */
[----:B---3--:R-:W-:-:S15]  /*614c0*/  HMMA.16816.F32 R12, R16, R22, R12 ;  /* 0x00000016100c723c */ /* 0x008fde000000180c */
[----:B------:R-:W-:-:S02]  /*614d0*/  NOP ;  /* 0x0000000000007918 */ /* 0x000fc40000000000 */
[----:B------:R0:W-:Y:S04]  /*614e0*/  STL.64 [R1+0x420], R4 ;  /* 0x0004200401007387 */ /* 0x0001e80000100a00 */
[----:B------:R1:W-:Y:S04]  /*614f0*/  STL.64 [R1+0x428], R6 ;  /* 0x0004280601007387 */ /* 0x0003e80000100a00 */
[----:B0-----:R-:W2:Y:S04]  /*61500*/  LDL.LU.64 R4, [R1+0x1140] ;  /* 0x0011400001047983 */ /* 0x001ea80000300a00 */
[----:B-1----:R-:W2:Y:S04]  /*61510*/  LDL.LU.64 R6, [R1+0x1148] ;  /* 0x0011480001067983 */ /* 0x002ea80000300a00 */
[----:B------:R0:W-:Y:S04]  /*61520*/  STL.64 [R1+0x440], R8 ;  /* 0x0004400801007387 */ /* 0x0001e80000100a00 */
[----:B------:R1:W-:Y:S04]  /*61530*/  STL.64 [R1+0x448], R10 ;  /* 0x0004480a01007387 */ /* 0x0003e80000100a00 */
[----:B0-----:R-:W3:Y:S04]  /*61540*/  LDL.LU.64 R8, [R1+0x1150] ;  /* 0x0011500001087983 */ /* 0x001ee80000300a00 */
[----:B-1----:R-:W3:Y:S04]  /*61550*/  LDL.LU.64 R10, [R1+0x1158] ;  /* 0x00115800010a7983 */ /* 0x002ee80000300a00 */
[----:B------:R0:W-:Y:S04]  /*61560*/  STL.64 [R1+0x5dd8], R26 ;  /* 0x005dd81a01007387 */ /* 0x0001e80000100a00 */
[----:B0-----:R-:W4:Y:S04]  /*61570*/  LDL.LU R26, [R1+0x17dc] ;  /* 0x0017dc00011a7983 */ /* 0x001f280000300800 */
[----:B------:R-:W4:Y:S04]  /*61580*/  LDL.LU R27, [R1+0x17e4] ;  /* 0x0017e400011b7983 */ /* 0x000f280000300800 */
[----:B------:R0:W-:Y:S04]  /*61590*/  STL.64 [R1+0x5dd0], R24 ;  /* 0x005dd01801007387 */ /* 0x0001e80000100a00 */
[----:B0-----:R-:W4:Y:S04]  /*615a0*/  LDL.LU R24, [R1+0x17cc] ;  /* 0x0017cc0001187983 */ /* 0x001f280000300800 */
[----:B------:R-:W4:Y:S04]  /*615b0*/  LDL.LU R25, [R1+0x17d4] ;  /* 0x0017d40001197983 */ /* 0x000f280000300800 */
[----:B------:R-:W-:Y:S04]  /*615c0*/  STL.64 [R1+0x470], R12 ;  /* 0x0004700c01007387 */ /* 0x000fe80000100a00 */
[----:B------:R0:W-:Y:S04]  /*615d0*/  STL.64 [R1+0x478], R14 ;  /* 0x0004780e01007387 */ /* 0x0001e80000100a00 */
[----:B0-----:R-:W3:Y:S01]  /*615e0*/  LDL.LU.64 R14, [R1+0x5f18] ;  /* 0x005f1800010e7983 */ /* 0x001ee20000300a00 */
[----:B------:R-:W-:-:S02]  /*615f0*/  F2FP.F16.E5M2.UNPACK_B R20, R20 ;  /* 0x00000014ff14723e */ /* 0x000fc400020004ff */
[----:B------:R-:W-:Y:S01]  /*61600*/  F2FP.F16.E5M2.UNPACK_B R21, R21 ;  /* 0x00000015ff15723e */ /* 0x000fe200020004ff */
[----:B------:R-:W4:Y:S06]  /*61610*/  LDL.LU.64 R12, [R1+0x5f10] ;  /* 0x005f1000010c7983 */ /* 0x000f2c0000300a00 */
[----:B--2---:R-:W-:-:S15]  /*61620*/  HMMA.16816.F32 R4, R16, R20, R4 ;  /* 0x000000141004723c */ /* 0x004fde0000001804 */
[----:B------:R-:W-:-:S08]  /*61630*/  NOP ;  /* 0x0000000000007918 */ /* 0x000fd00000000000 */
[----:B------:R-:W-:Y:S04]  /*61640*/  STL.64 [R1+0x490], R4 ;  /* 0x0004900401007387 */ /* 0x000fe80000100a00 */
[----:B------:R0:W-:Y:S04]  /*61650*/  STL.64 [R1+0x498], R6 ;  /* 0x0004980601007387 */ /* 0x0001e80000100a00 */
[----:B0-----:R-:W2:Y:S04]  /*61660*/  LDL.LU.64 R6, [R1+0x5f08] ;  /* 0x005f080001067983 */ /* 0x001ea80000300a00 */
[----:B------:R-:W2:Y:S04]  /*61670*/  LDL.LU.64 R4, [R1+0x5f00] ;  /* 0x005f000001047983 */ /* 0x000ea80000300a00 */
[----:B------:R-:W-:Y:S04]  /*61680*/  STL.64 [R1+0x5db8], R22 ;  /* 0x005db81601007387 */ /* 0x000fe80000100a00 */
[----:B------:R0:W-:Y:S04]  /*61690*/  STL.64 [R1+0x5db0], R20 ;  /* 0x005db01401007387 */ /* 0x0001e80000100a00 */
[----:B0-----:R-:W2:Y:S04]  /*616a0*/  LDL.LU.64 R20, [R1+0x1160] ;  /* 0x0011600001147983 */ /* 0x001ea80000300a00 */
[----:B------:R-:W2:Y:S01]  /*616b0*/  LDL.LU.64 R22, [R1+0x1168] ;  /* 0x0011680001167983 */ /* 0x000ea20000300a00 */
[----:B---3--:R-:W-:-:S02]  /*616c0*/  F2FP.F16.E5M2.UNPACK_B R14, R14 ;  /* 0x0000000eff0e723e */ /* 0x008fc400020004ff */
[----:B------:R-:W-:-:S07]  /*616d0*/  F2FP.F16.E5M2.UNPACK_B R15, R15 ;  /* 0x0000000fff0f723e */ /* 0x000fce00020004ff */
[----:B------:R-:W-:-:S15]  /*616e0*/  HMMA.16816.F32 R8, R16, R14, R8 ;  /* 0x0000000e1008723c */ /* 0x000fde0000001808 */
[----:B------:R-:W-:-:S08]  /*616f0*/  NOP ;  /* 0x0000000000007918 */ /* 0x000fd00000000000 */
[----:B------:R-:W-:Y:S04]  /*61700*/  STL.64 [R1+0x4c0], R8 ;  /* 0x0004c00801007387 */ /* 0x000fe80000100a00 */
[----:B------:R0:W-:Y:S04]  /*61710*/  STL.64 [R1+0x4c8], R10 ;  /* 0x0004c80a01007387 */ /* 0x0001e80000100a00 */
[----:B0-----:R-:W3:Y:S04]  /*61720*/  LDL.LU.64 R10, [R1+0x5ef8] ;  /* 0x005ef800010a7983 */ /* 0x001ee80000300a00 */
[----:B------:R-:W3:Y:S04]  /*61730*/  LDL.LU.64 R8, [R1+0x5ef0] ;  /* 0x005ef00001087983 */ /* 0x000ee80000300a00 */
[----:B------:R0:W-:Y:S04]  /*61740*/  STL.64 [R1+0x5d98], R14 ;  /* 0x005d980e01007387 */ /* 0x0001e80000100a00 */
[----:B0-----:R-:W3:Y:S01]  /*61750*/  LDL R15, [R1+0x1f70] ;  /* 0x001f7000010f7983 */ /* 0x001ee20000100800 */
[----:B----4-:R-:W-:-:S02]  /*61760*/  F2FP.F16.E5M2.UNPACK_B R12, R12 ;  /* 0x0000000cff0c723e */ /* 0x010fc400020004ff */
[----:B------:R-:W-:-:S07]  /*61770*/  F2FP.F16.E5M2.UNPACK_B R13, R13 ;  /* 0x0000000dff0d723e */ /* 0x000fce00020004ff */
[----:B--2---:R-:W-:Y:S01]  /*61780*/  HMMA.16816.F32 R20, R16, R12, R20 ;  /* 0x0000000c1014723c */ /* 0x004fe20000001814 */
[----:B------:R-:W-:Y:S02]  /*61790*/  IMAD R4, R4, 0x100, R24 ;  /* 0x0000010004047824 */ /* 0x000fe400078e0218 */
[----:B------:R-:W-:Y:S02]  /*617a0*/  IMAD R5, R5, 0x100, R25 ;  /* 0x0000010005057824 */ /* 0x000fe400078e0219 */
[----:B------:R-:W-:Y:S02]  /*617b0*/  IMAD R6, R6, 0x100, R26 ;  /* 0x0000010006067824 */ /* 0x000fe400078e021a */
[----:B------:R-:W-:-:S15]  /*617c0*/  IMAD R7, R7, 0x100, R27 ;  /* 0x0000010007077824 */ /* 0x000fde00078e021b */
[----:B------:R-:W-:-:S01]  /*617d0*/  NOP ;  /* 0x0000000000007918 */ /* 0x000fc20000000000 */
[----:B------:R-:W-:Y:S04]  /*617e0*/  STL.64 [R1+0x4e0], R20 ;  /* 0x0004e01401007387 */ /* 0x000fe80000100a00 */
[----:B------:R-:W-:Y:S04]  /*617f0*/  STL.64 [R1+0x4e8], R22 ;  /* 0x0004e81601007387 */ /* 0x000fe80000100a00 */
[----:B------:R0:W-:Y:S04]  /*61800*/  STL.64 [R1+0x5d90], R12 ;  /* 0x005d900c01007387 */ /* 0x0001e80000100a00 */
[----:B---3--:R1:W-:Y:S04]  /*61810*/  STL [R1+0x5eec], R15 ;  /* 0x005eec0f01007387 */ /* 0x0083e80000100800 */
[----:B0-----:R-:W2:Y:S04]  /*61820*/  LDL.LU.64 R12, [R1+0x1170] ;  /* 0x00117000010c7983 */ /* 0x001ea80000300a00 */
[----:B-1----:R-:W2:Y:S04]  /*61830*/  LDL.LU.64 R14, [R1+0x1178] ;  /* 0x00117800010e7983 */ /* 0x002ea80000300a00 */
[----:B------:R-:W3:Y:S04]  /*61840*/  LDL.LU.64 R24, [R1+0x10f0] ;  /* 0x0010f00001187983 */ /* 0x000ee80000300a00 */
[----:B------:R-:W4:Y:S01]  /*61850*/  LDL.LU.64 R26, [R1+0x10f8] ;  /* 0x0010f800011a7983 */ /* 0x000f220000300a00 */
[----:B------:R-:W-:-:S02]  /*61860*/  F2FP.F16.E5M2.UNPACK_B R10, R10 ;  /* 0x0000000aff0a723e */ /* 0x000fc400020004ff */
[----:B------:R-:W-:Y:S02]  /*61870*/  F2FP.F16.E5M2.UNPACK_B R11, R11 ;  /* 0x0000000bff0b723e */ /* 0x000fe400020004ff */
[----:B------:R-:W-:Y:S02]  /*61880*/  F2FP.F16.E5M2.UNPACK_B R8, R8 ;  /* 0x00000008ff08723e */ /* 0x000fe400020004ff */
[----:B------:R-:W-:Y:S01]  /*61890*/  F2FP.F16.E5M2.UNPACK_B R9, R9 ;  /* 0x00000009ff09723e */ /* 0x000fe200020004ff */
[----:B----4-:R-:W-:Y:S04]  /*618a0*/  STL.64 [R1+0x5ee0], R26 ;  /* 0x005ee01a01007387 */ /* 0x010fe80000100a00 */
[----:B---3--:R0:W-:Y:S04]  /*618b0*/  STL.64 [R1+0x5ed8], R24 ;  /* 0x005ed81801007387 */ /* 0x0081e80000100a00 */
[----:B0-----:R-:W3:Y:S04]  /*618c0*/  LDL.LU.64 R24, [R1+0x1180] ;  /* 0x0011800001187983 */ /* 0x001ee80000300a00 */
[----:B------:R-:W3:Y:S01]  /*618d0*/  LDL.LU.64 R26, [R1+0x1188] ;  /* 0x00118800011a7983 */ /* 0x000ee20000300a00 */
[----:B--2---:R-:W-:Y:S03]  /*618e0*/  HMMA.16816.F32 R12, R16, R10, R12 ;  /* 0x0000000a100c723c */ /* 0x004fe6000000180c */
[----:B------:R-:W2:Y:S04]  /*618f0*/  LDL.LU.64 R20, [R1+0x1010] ;  /* 0x0010100001147983 */ /* 0x000ea80000300a00 */
[----:B------:R-:W2:-:S15]  /*61900*/  LDL.LU.64 R22, [R1+0x1018] ;  /* 0x0010180001167983 */ /* 0x000e9e0000300a00 */
[----:B------:R-:W-:-:S01]  /*61910*/  NOP ;  /* 0x0000000000007918 */ /* 0x000fc20000000000 */
[----:B------:R-:W-:Y:S04]  /*61920*/  STL.64 [R1+0x530], R12 ;  /* 0x0005300c01007387 */ /* 0x000fe80000100a00 */
[----:B------:R0:W-:Y:S04]  /*61930*/  STL.64 [R1+0x538], R14 ;  /* 0x0005380e01007387 */ /* 0x0001e80000100a00 */
[----:B0-----:R-:W4:Y:S01]  /*61940*/  LDL.LU R15, [R1+0x5eec] ;  /* 0x005eec00010f7983 */ /* 0x001f220000300800 */
[----:B------:R-:W-:-:S03]  /*61950*/  F2FP.F16.E5M2.UNPACK_B R13, R0 ;  /* 0x00000000ff0d723e */ /* 0x000fc600020004ff */
[----:B------:R-:W2:Y:S01]  /*61960*/  LDL.LU R0, [R1+0x5ee8] ;  /* 0x005ee80001007983 */ /* 0x000ea20000300800 */
[----:B---3--:R-:W-:-:S15]  /*61970*/  HMMA.16816.F32 R24, R16, R8, R24 ;  /* 0x000000081018723c */ /* 0x008fde0000001818 */
[----:B------:R-:W-:-:S08]  /*61980*/  NOP ;  /* 0x0000000000007918 */ /* 0x000fd00000000000 */
[----:B------:R-:W-:Y:S04]  /*61990*/  STL.64 [R1+0x1180], R24 ;  /* 0x0011801801007387 */ /* 0x000fe80000100a00 */
[----:B------:R0:W-:Y:S04]  /*619a0*/  STL.64 [R1+0x1188], R26 ;  /* 0x0011881a01007387 */ /* 0x0001e80000100a00 */
[----:B0-----:R-:W3:Y:S04]  /*619b0*/  LDL.LU.64 R26, [R1+0x5ee0] ;  /* 0x005ee000011a7983 */ /* 0x001ee80000300a00 */
[----:B------:R-:W3:Y:S01]  /*619c0*/  LDL.LU.64 R24, [R1+0x5ed8] ;  /* 0x005ed80001187983 */ /* 0x000ee20000300a00 */
[----:B------:R-:W-:-:S02]  /*619d0*/  F2FP.F16.E5M2.UNPACK_B R2, R2 ;  /* 0x00000002ff02723e */ /* 0x000fc400020004ff */
[----:B------:R-:W-:Y:S02]  /*619e0*/  F2FP.F16.E5M2.UNPACK_B R3, R3 ;  /* 0x00000003ff03723e */ /* 0x000fe400020004ff */
[----:B----4-:R-:W-:Y:S01]  /*619f0*/  F2FP.F16.E5M2.UNPACK_B R12, R15 ;  /* 0x0000000fff0c723e */ /* 0x010fe200020004ff */
[----:B------:R-:W-:Y:S04]  /*61a00*/  STL.64 [R1+0x5d78], R10 ;  /* 0x005d780a01007387 */ /* 0x000fe80000100a00 */
[----:B------:R-:W-:Y:S04]  /*61a10*/  STL [R1+0xa8], R12 ;  /* 0x0000a80c01007387 */ /* 0x000fe80000100800 */
[----:B------:R-:W-:Y:S04]  /*61a20*/  STL.64 [R1+0x5d70], R8 ;  /* 0x005d700801007387 */ /* 0x000fe80000100a00 */
[----:B------:R2:W-:Y:S02]  /*61a30*/  STL [R1+0xac], R13 ;  /* 0x0000ac0d01007387 */ /* 0x0005e40000100800 */
[C---:B--2---:R-:W-:Y:S02]  /*61a40*/  HMMA.16816.F32 R12, R16.reuse, R12, R20 ;  /* 0x0000000c100c723c */ /* 0x044fe40000001814 */
[----:B------:R-:W-:Y:S04]  /*61a50*/  STL [R1+0x5d4c], R2 ;  /* 0x005d4c0201007387 */ /* 0x000fe80000100800 */
[----:B------:R-:W-:Y:S01]  /*61a60*/  STL [R1+0x5d48], R3 ;  /* 0x005d480301007387 */ /* 0x000fe20000100800 */
[----:B---3--:R-:W-:-:S15]  /*61a70*/  HMMA.16816.F32 R8, R16, R2, R24 ;  /* 0x000000021008723c */ /* 0x008fde0000001818 */
[----:B------:R-:W-:-:S08]  /*61a80*/  NOP ;  /* 0x0000000000007918 */ /* 0x000fd00000000000 */
[----:B------:R0:W-:Y:S04]  /*61a90*/  STL.64 [R1+0x1170], R8 ;  /* 0x0011700801007387 */ /* 0x0001e80000100a00 */
[----:B------:R1:W-:Y:S04]  /*61aa0*/  STL.64 [R1+0x1178], R10 ;  /* 0x0011780a01007387 */ /* 0x0003e80000100a00 */
[----:B0-----:R-:W2:Y:S04]  /*61ab0*/  LDL R8, [R1+0x80] ;  /* 0x0000800001087983 */ /* 0x001ea80000100800 */
[----:B------:R-:W-:Y:S04]  /*61ac0*/  STL.64 [R1+0x1090], R12 ;  /* 0x0010900c01007387 */ /* 0x000fe80000100a00 */
[----:B------:R-:W-:Y:S04]  /*61ad0*/  STL.64 [R1+0x1098], R14 ;  /* 0x0010980e01007387 */ /* 0x000fe80000100a00 */
[----:B------:R-:W2:Y:S01]  /*61ae0*/  LDL R9, [R1+0x84] ;  /* 0x0000840001097983 */ /* 0x000ea20000100800 */
[----:B------:R-:W-:-:S03]  /*61af0*/  IMAD.MOV.U32 R24, RZ, RZ, R0 ;  /* 0x000000ffff187224 */ /* 0x000fc600078e0000 */
[----:B--2---:R-:W-:Y:S04]  /*61b00*/  STL.64 [R1+0x5eb8], R8 ;  /* 0x005eb80801007387 */ /* 0x004fe80000100a00 */
[----:B------:R-:W2:Y:S04]  /*61b10*/  LDL R26, [R1+0x48] ;  /* 0x00004800011a7983 */ /* 0x000ea80000100800 */
[----:B------:R-:W2:Y:S04]  /*61b20*/  LDL R27, [R1+0x4c] ;  /* 0x00004c00011b7983 */ /* 0x000ea80000100800 */
[----:B------:R-:W3:Y:S04]  /*61b30*/  LDL R16, [R1+0x88] ;  /* 0x0000880001107983 */ /* 0x000ee80000100800 */
[----:B------:R-:W3:Y:S04]  /*61b40*/  LDL R17, [R1+0x8c] ;  /* 0x00008c0001117983 */ /* 0x000ee80000100800 */
[----:B------:R-:W4:Y:S04]  /*61b50*/  LDL.LU R0, [R1+0x5ed4] ;  /* 0x005ed40001007983 */ /* 0x000f280000300800 */
[----:B------:R-:W3:Y:S04]  /*61b60*/  LDL R25, [R1+0x54] ;  /* 0x0000540001197983 */ /* 0x000ee80000100800 */
[----:B-1----:R-:W3:Y:S04]  /*61b70*/  LDL R10, [R1+0xa0] ;  /* 0x0000a000010a7983 */ /* 0x002ee80000100800 */
[----:B------:R-:W3:Y:S04]  /*61b80*/  LDL R11, [R1+0xa4] ;  /* 0x0000a400010b7983 */ /* 0x000ee80000100800 */
[----:B--2---:R0:W-:Y:S04]  /*61b90*/  STL.64 [R1+0x5e30], R26 ;  /* 0x005e301a01007387 */ /* 0x0041e80000100a00 */
[----:B0-----:R-:W2:Y:S04]  /*61ba0*/  LDL.64 R26, [R1+0x58] ;  /* 0x00005800011a7983 */ /* 0x001ea80000100a00 */
[----:B--2---:R0:W-:Y:S04]  /*61bb0*/  STL.64 [R1+0x5e60], R26 ;  /* 0x005e601a01007387 */ /* 0x0041e80000100a00 */
[----:B0-----:R-:W2:Y:S01]  /*61bc0*/  LDL R26, [R1+0x60] ;  /* 0x00006000011a7983 */ /* 0x001ea20000100800 */
[----:B----4-:R-:W-:-:S03]  /*61bd0*/  IMAD.MOV.U32 R27, RZ, RZ, R0 ;  /* 0x000000ffff1b7224 */ /* 0x010fc600078e0000 */
[----:B------:R-:W4:Y:S04]  /*61be0*/  LDL.LU R0, [R1+0x5ed0] ;  /* 0x005ed00001007983 */ /* 0x000f280000300800 */
[----:B------:R-:W3:Y:S04]  /*61bf0*/  LDL.64 R14, [R1+0x70] ;  /* 0x00007000010e7983 */ /* 0x000ee80000100a00 */
[----:B------:R-:W2:Y:S04]  /*61c00*/  LDL R12, [R1+0x78] ;  /* 0x00007800010c7983 */ /* 0x000ea80000100800 */
[----:B------:R-:W2:Y:S04]  /*61c10*/  LDL R13, [R1+0x7c] ;  /* 0x00007c00010d7983 */ /* 0x000ea80000100800 */
[----:B---3--:R0:W-:Y:S04]  /*61c20*/  STL.64 [R1+0x5e90], R14 ;  /* 0x005e900e01007387 */ /* 0x0081e80000100a00 */
[----:B0-----:R-:W3:Y:S04]  /*61c30*/  LDL R14, [R1+0x90] ;  /* 0x00009000010e7983 */ /* 0x001ee80000100800 */
[----:B------:R-:W3:Y:S04]  /*61c40*/  LDL R15, [R1+0x94] ;  /* 0x00009400010f7983 */ /* 0x000ee80000100800 */
[----:B--2---:R0:W-:Y:S04]  /*61c50*/  STL.64 [R1+0x5e88], R12 ;  /* 0x005e880c01007387 */ /* 0x0041e80000100a00 */
[----:B0-----:R-:W2:Y:S04]  /*61c60*/  LDL.64 R12, [R1+0x98] ;  /* 0x00009800010c7983 */ /* 0x001ea80000100a00 */
[----:B---3--:R-:W-:Y:S04]  /*61c70*/  STL.64 [R1+0x5ec8], R14 ;  /* 0x005ec80e01007387 */ /* 0x008fe80000100a00 */
[----:B--2---:R0:W-:Y:S04]  /*61c80*/  STL.64 [R1+0x5ec0], R12 ;  /* 0x005ec00c01007387 */ /* 0x0041e80000100a00 */
[----:B0-----:R-:W2:Y:S04]  /*61c90*/  LDL.LU.64 R12, [R1+0x1000] ;  /* 0x00100000010c7983 */ /* 0x001ea80000300a00 */
[----:B------:R-:W2:Y:S04]  /*61ca0*/  LDL.LU.64 R14, [R1+0x1008] ;  /* 0x00100800010e7983 */ /* 0x000ea80000300a00 */
[----:B------:R0:W-:Y:S04]  /*61cb0*/  STL.64 [R1+0x5e58], R24 ;  /* 0x005e581801007387 */ /* 0x0001e80000100a00 */
[----:B------:R1:W-:Y:S04]  /*61cc0*/  STL.64 [R1+0x5e78], R26 ;  /* 0x005e781a01007387 */ /* 0x0003e80000100a00 */
[----:B0-----:R-:W3:Y:S04]  /*61cd0*/  LDL.LU.64 R24, [R1+0xfc0] ;  /* 0x000fc00001187983 */ /* 0x001ee80000300a00 */
[----:B-1----:R-:W4:Y:S04]  /*61ce0*/  LDL.LU.64 R26, [R1+0xfc8] ;  /* 0x000fc800011a7983 */ /* 0x002f280000300a00 */
[----:B----4-:R-:W-:Y:S04]  /*61cf0*/  STL.64 [R1+0x5ea0], R26 ;  /* 0x005ea01a01007387 */ /* 0x010fe80000100a00 */
[----:B---3--:R0:W-:Y:S04]  /*61d00*/  STL.64 [R1+0x5e98], R24 ;  /* 0x005e981801007387 */ /* 0x0081e80000100a00 */
[----:B0-----:R-:W3:Y:S04]  /*61d10*/  LDL.LU.64 R24, [R1+0xfe0] ;  /* 0x000fe00001187983 */ /* 0x001ee80000300a00 */
[----:B------:R-:W4:Y:S04]  /*61d20*/  LDL.LU.64 R26, [R1+0xfe8] ;  /* 0x000fe800011a7983 */ /* 0x000f280000300a00 */
[----:B----4-:R-:W-:Y:S04]  /*61d30*/  STL.64 [R1+0x5eb0], R26 ;  /* 0x005eb01a01007387 */ /* 0x010fe80000100a00 */
[----:B---3--:R0:W-:Y:S04]  /*61d40*/  STL.64 [R1+0x5ea8], R24 ;  /* 0x005ea81801007387 */ /* 0x0081e80000100a00 */
[----:B0-----:R-:W3:Y:S04]  /*61d50*/  LDL.LU.64 R24, [R1+0xff0] ;  /* 0x000ff00001187983 */ /* 0x001ee80000300a00 */
[----:B------:R-:W3:Y:S04]  /*61d60*/  LDL.LU.64 R26, [R1+0xff8] ;  /* 0x000ff800011a7983 */ /* 0x000ee80000300a00 */
[----:B------:R-:W4:Y:S01]  /*61d70*/  LDL.64 R18, [R1+0x40] ;  /* 0x0000400001127983 */ /* 0x000f220000100a00 */
[----:B------:R-:W-:-:S02]  /*61d80*/  F2FP.F16.E5M2.UNPACK_B R4, R4 ;  /* 0x00000004ff04723e */ /* 0x000fc400020004ff */
[----:B------:R-:W-:Y:S02]  /*61d90*/  F2FP.F16.E5M2.UNPACK_B R5, R5 ;  /* 0x00000005ff05723e */ /* 0x000fe400020004ff */
[----:B------:R-:W-:Y:S02]  /*61da0*/  F2FP.F16.E5M2.UNPACK_B R6, R6 ;  /* 0x00000006ff06723e */ /* 0x000fe400020004ff */
[----:B------:R-:W-:Y:S01]  /*61db0*/  F2FP.F16.E5M2.UNPACK_B R7, R7 ;  /* 0x00000007ff07723e */ /* 0x000fe200020004ff */
[----:B----4-:R-:W-:Y:S04]  /*61dc0*/  STL.64 [R1+0x5e28], R18 ;  /* 0x005e281201007387 */ /* 0x010fe80000100a00 */
[----:B------:R-:W4:Y:S04]  /*61dd0*/  LDL.64 R22, [R1+0x30] ;  /* 0x0000300001167983 */ /* 0x000f280000100a00 */
[----:B------:R-:W3:Y:S01]  /*61de0*/  LDL.64 R20, [R1+0x38] ;  /* 0x0000380001147983 */ /* 0x000ee20000100a00 */
[C---:B--2---:R-:W-:Y:S03]  /*61df0*/  HMMA.16816.F32 R8, R4.reuse, R10, R12 ;  /* 0x0000000a0408723c */ /* 0x044fe6000000180c */
[----:B----4-:R-:W-:Y:S04]  /*61e00*/  STL.64 [R1+0x5e20], R22 ;  /* 0x005e201601007387 */ /* 0x010fe80000100a00 */
[----:B---3--:R0:W-:Y:S04]  /*61e10*/  STL.64 [R1+0x5e18], R20 ;  /* 0x005e181401007387 */ /* 0x0081e80000100a00 */
[----:B0-----:R-:W2:Y:S04]  /*61e20*/  LDL.LU.64 R20, [R1+0xfd0] ;  /* 0x000fd00001147983 */ /* 0x001ea80000300a00 */
[----:B------:R-:W2:Y:S04]  /*61e30*/  LDL.LU.64 R22, [R1+0xfd8] ;  /* 0x000fd80001167983 */ /* 0x000ea80000300a00 */
[----:B------:R-:W3:Y:S04]  /*61e40*/  LDL.LU.64 R14, [R1+0x5ec8] ;  /* 0x005ec800010e7983 */ /* 0x000ee80000300a00 */
[----:B------:R-:W4:Y:S04]  /*61e50*/  LDL.LU.64 R12, [R1+0x5ec0] ;  /* 0x005ec000010c7983 */ /* 0x000f280000300a00 */
[----:B------:R0:W-:Y:S04]  /*61e60*/  STL.64 [R1+0x1080], R8 ;  /* 0x0010800801007387 */ /* 0x0001e80000100a00 */
[----:B------:R1:W-:Y:S04]  /*61e70*/  STL.64 [R1+0x1088], R10 ;  /* 0x0010880a01007387 */ /* 0x0003e80000100a00 */
[----:B0-----:R-:W2:Y:S04]  /*61e80*/  LDL.LU.64 R8, [R1+0x5eb8] ;  /* 0x005eb80001087983 */ /* 0x001ea80000300a00 */
[----:B-1----:R-:W3:Y:S01]  /*61e90*/  LDL R10, [R1+0x68] ;  /* 0x00006800010a7983 */ /* 0x002ee20000100800 */
[----:B------:R-:W-:Y:S01]  /*61ea0*/  IMAD.MOV.U32 R11, RZ, RZ, R0 ;  /* 0x000000ffff0b7224 */ /* 0x000fe200078e0000 */
[----:B----4-:R-:W-:Y:S04]  /*61eb0*/  HMMA.16816.F32 R24, R4, R12, R24 ;  /* 0x0000000c0418723c */ /* 0x010fe80000001818 */
[----:B---3--:R-:W-:-:S15]  /*61ec0*/  STL.64 [R1+0x5e80], R10 ;  /* 0x005e800a01007387 */ /* 0x008fde0000100a00 */
[----:B------:R-:W-:-:S04]  /*61ed0*/  NOP ;  /* 0x0000000000007918 */ /* 0x000fc80000000000 */
[----:B------:R-:W-:Y:S04]  /*61ee0*/  STL.64 [R1+0x1070], R24 ;  /* 0x0010701801007387 */ /* 0x000fe80000100a00 */
[----:B------:R0:W-:Y:S04]  /*61ef0*/  STL.64 [R1+0x1078], R26 ;  /* 0x0010781a01007387 */ /* 0x0001e80000100a00 */
[----:B0-----:R-:W3:Y:S04]  /*61f00*/  LDL.LU.64 R26, [R1+0x5eb0] ;  /* 0x005eb000011a7983 */ /* 0x001ee80000300a00 */
[----:B------:R-:W3:Y:S01]  /*61f10*/  LDL.LU.64 R24, [R1+0x5ea8] ;  /* 0x005ea80001187983 */ /* 0x000ee20000300a00 */
[----:B------:R-:W-:-:S02]  /*61f20*/  IMAD.MOV.U32 R2, RZ, RZ, R12 ;  /* 0x000000ffff027224 */ /* 0x000fc400078e000c */
[----:B------:R-:W-:-:S03]  /*61f30*/  IMAD.MOV.U32 R3, RZ, RZ, R13 ;  /* 0x000000ffff037224 */ /* 0x000fc600078e000d */
[----:B------:R-:W-:Y:S04]  /*61f40*/  STL [R1+0x5d54], R2 ;  /* 0x005d540201007387 */ /* 0x000fe80000100800 */
[----:B------:R-:W-:Y:S01]  /*61f50*/  STL [R1+0x5d50], R3 ;  /* 0x005d500301007387 */ /* 0x000fe20000100800 */
[C---:B---3--:R-:W-:Y:S03]  /*61f60*/  HMMA.16816.F32 R12, R4.reuse, R14, R24 ;  /* 0x0000000e040c723c */ /* 0x048fe60000001818 */
[----:B------:R-:W3:Y:S04]  /*61f70*/  LDL.LU.64 R26, [R1+0x5ea0] ;  /* 0x005ea000011a7983 */ /* 0x000ee80000300a00 */
[----:B------:R-:W3:Y:S01]  /*61f80*/  LDL.LU.64 R24, [R1+0x5e98] ;  /* 0x005e980001187983 */ /* 0x000ee20000300a00 */
[----:B--2---:R-:W-:-:S15]  /*61f90*/  HMMA.16816.F32 R16, R4, R16, R20 ;  /* 0x000000100410723c */ /* 0x004fde0000001814 */
[----:B------:R-:W-:Y:S04]  /*61fa0*/  STL.64 [R1+0x1060], R12 ;  /* 0x0010600c01007387 */ /* 0x000fe80000100a00 */
[----:B------:R0:W-:Y:S04]  /*61fb0*/  STL.64 [R1+0x1068], R14 ;  /* 0x0010680e01007387 */ /* 0x0001e80000100a00 */
[----:B0-----:R-:W2:Y:S04]  /*61fc0*/  LDL.LU.64 R14, [R1+0x5e90] ;  /* 0x005e9000010e7983 */ /* 0x001ea80000300a00 */
[----:B------:R-:W4:Y:S04]  /*61fd0*/  LDL.LU.64 R12, [R1+0x5e88] ;  /* 0x005e8800010c7983 */ /* 0x000f280000300a00 */
[----:B------:R-:W4:Y:S04]  /*61fe0*/  LDL.LU.64 R20, [R1+0xfb0] ;  /* 0x000fb00001147983 */ /* 0x000f280000300a00 */
[----:B------:R-:W-:Y:S04]  /*61ff0*/  STL.64 [R1+0x1050], R16 ;  /* 0x0010501001007387 */ /* 0x000fe80000100a00 */
[----:B------:R-:W-:Y:S04]  /*62000*/  STL.64 [R1+0x1058], R18 ;  /* 0x0010581201007387 */ /* 0x000fe80000100a00 */
[----:B------:R-:W4:Y:S01]  /*62010*/  LDL.LU.64 R22, [R1+0xfb8] ;  /* 0x000fb80001167983 */ /* 0x000f220000300a00 */
[----:B---3--:R-:W-:-:S15]  /*62020*/  HMMA.16816.F32 R8, R4, R8, R24 ;  /* 0x000000080408723c */ /* 0x008fde0000001818 */
[----:B------:R-:W-:-:S08]  /*62030*/  NOP ;  /* 0x0000000000007918 */ /* 0x000fd00000000000 */
[----:B------:R0:W-:Y:S04]  /*62040*/  STL.64 [R1+0x1040], R8 ;  /* 0x0010400801007387 */ /* 0x0001e80000100a00 */
[----:B------:R1:W-:Y:S04]  /*62050*/  STL.64 [R1+0x1048], R10 ;  /* 0x0010480a01007387 */ /* 0x0003e80000100a00 */
[----:B0-----:R-:W2:Y:S04]  /*62060*/  LDL.LU.64 R8, [R1+0xfa0] ;  /* 0x000fa00001087983 */ /* 0x001ea80000300a00 */
[----:B-1----:R-:W2:Y:S04]  /*62070*/  LDL.LU.64 R10, [R1+0xfa8] ;  /* 0x000fa800010a7983 */ /* 0x002ea80000300a00 */
[----:B------:R-:W3:Y:S04]  /*62080*/  LDL.LU.64 R24, [R1+0xf90] ;  /* 0x000f900001187983 */ /* 0x000ee80000300a00 */
[----:B------:R-:W3:Y:S04]  /*62090*/  LDL.LU.64 R26, [R1+0xf98] ;  /* 0x000f9800011a7983 */ /* 0x000ee80000300a00 */
[----:B------:R-:W4:Y:S04]  /*620a0*/  LDL.LU.64 R16, [R1+0xf50] ;  /* 0x000f500001107983 */ /* 0x000f280000300a00 */
[----:B------:R-:W2:Y:S04]  /*620b0*/  LDL.LU.64 R18, [R1+0xf58] ;  /* 0x000f580001127983 */ /* 0x000ea80000300a00 */
[----:B--2---:R-:W-:Y:S04]  /*620c0*/  STL.64 [R1+0x5e40], R18 ;  /* 0x005e401201007387 */ /* 0x004fe80000100a00 */
[----:B----4-:R0:W-:Y:S04]  /*620d0*/  STL.64 [R1+0x5e38], R16 ;  /* 0x005e381001007387 */ /* 0x0101e80000100a00 */
[----:B0-----:R-:W2:Y:S04]  /*620e0*/  LDL.LU.64 R16, [R1+0xf60] ;  /* 0x000f600001107983 */ /* 0x001ea80000300a00 */
[----:B------:R-:W4:Y:S01]  /*620f0*/  LDL.LU.64 R18, [R1+0xf68] ;  /* 0x000f680001127983 */ /* 0x000f220000300a00 */
[C---:B------:R-:W-:Y:S06]  /*62100*/  HMMA.16816.F32 R20, R4.reuse, R12, R20 ;  /* 0x0000000c0414723c */ /* 0x040fec0000001814 */
[----:B------:R-:W-:Y:S01]  /*62110*/  HMMA.16816.F32 R8, R4, R14, R8 ;  /* 0x0000000e0408723c */ /* 0x000fe20000001808 */
[----:B----4-:R-:W-:Y:S04]  /*62120*/  STL.64 [R1+0x5e50], R18 ;  /* 0x005e501201007387 */ /* 0x010fe80000100a00 */
[----:B--2---:R0:W-:Y:S04]  /*62130*/  STL.64 [R1+0x5e48], R16 ;  /* 0x005e481001007387 */ /* 0x0041e80000100a00 */
[----:B0-----:R-:W2:Y:S04]  /*62140*/  LDL.LU.64 R16, [R1+0xf70] ;  /* 0x000f700001107983 */ /* 0x001ea80000300a00 */
[----:B------:R-:W4:Y:S04]  /*62150*/  LDL.LU.64 R18, [R1+0xf78] ;  /* 0x000f780001127983 */ /* 0x000f280000300a00 */
[----:B----4-:R-:W-:Y:S04]  /*62160*/  STL.64 [R1+0x5e70], R18 ;  /* 0x005e701201007387 */ /* 0x010fe80000100a00 */
[----:B--2---:R0:W-:Y:S04]  /*62170*/  STL.64 [R1+0x5e68], R16 ;  /* 0x005e681001007387 */ /* 0x0041e80000100a00 */
[----:B0-----:R-:W2:Y:S04]  /*62180*/  LDL.LU.64 R16, [R1+0xf80] ;  /* 0x000f800001107983 */ /* 0x001ea80000300a00 */
[----:B------:R-:W2:Y:S04]  /*62190*/  LDL.LU.64 R18, [R1+0xf88] ;  /* 0x000f880001127983 */ /* 0x000ea80000300a00 */
[----:B------:R0:W-:Y:S04]  /*621a0*/  STL.64 [R1+0x1030], R20 ;  /* 0x0010301401007387 */ /* 0x0001e80000100a00 */
[----:B------:R1:W-:Y:S04]  /*621b0*/  STL.64 [R1+0x1038], R22 ;  /* 0x0010381601007387 */ /* 0x0003e80000100a00 */
[----:B0-----:R-:W4:Y:S04]  /*621c0*/  LDL.LU.64 R20, [R1+0xf40] ;  /* 0x000f400001147983 */ /* 0x001f280000300a00 */
[----:B-1----:R-:W4:Y:S04]  /*621d0*/  LDL.LU.64 R22, [R1+0xf48] ;  /* 0x000f480001167983 */ /* 0x002f280000300a00 */
[----:B------:R-:W-:Y:S04]  /*621e0*/  STL.64 [R1+0x1020], R8 ;  /* 0x0010200801007387 */ /* 0x000fe80000100a00 */
[----:B------:R0:W-:Y:S04]  /*621f0*/  STL.64 [R1+0x1028], R10 ;  /* 0x0010280a01007387 */ /* 0x0001e80000100a00 */
[----:B0-----:R-:W3:Y:S01]  /*62200*/  LDL.LU.64 R10, [R1+0x5e80] ;  /* 0x005e8000010a7983 */ /* 0x001ee20000300a00 */
[----:B------:R-:W-:-:S03]  /*62210*/  IMAD.MOV.U32 R0, RZ, RZ, R15 ;  /* 0x000000ffff007224 */ /* 0x000fc600078e000f */
[----:B------:R-:W4:Y:S04]  /*62220*/  LDL.LU.64 R12, [R1+0xf30] ;  /* 0x000f3000010c7983 */ /* 0x000f280000300a00 */
[----:B------:R-:W4:Y:S04]  /*62230*/  LDL.LU.64 R14, [R1+0xf38] ;  /* 0x000f3800010e7983 */ /* 0x000f280000300a00 */
[----:B------:R-:W-:Y:S01]  /*62240*/  STL [R1+0x5cf8], R0 ;  /* 0x005cf80001007387 */ /* 0x000fe20000100800 */
[----:B---3--:R-:W-:Y:S03]  /*62250*/  HMMA.16816.F32 R8, R4, R10, R24 ;  /* 0x0000000a0408723c */ /* 0x008fe60000001818 */
[----:B------:R-:W2:-:S15]  /*62260*/  LDL.LU.64 R26, [R1+0x5e78] ;  /* 0x005e7800011a7983 */ /* 0x000e9e0000300a00 */
[----:B------:R-:W-:-:S05]  /*62270*/  NOP ;  /* 0x0000000000007918 */ /* 0x000fca0000000000 */
[----:B------:R0:W-:Y:S04]  /*62280*/  STL.64 [R1+0x1010], R8 ;  /* 0x0010100801007387 */ /* 0x0001e80000100a00 */
[----:B------:R1:W-:Y:S04]  /*62290*/  STL.64 [R1+0x1018], R10 ;  /* 0x0010180a01007387 */ /* 0x0003e80000100a00 */
[----:B0-----:R-:W3:Y:S04]  /*622a0*/  LDL.LU.64 R8, [R1+0xf20] ;  /* 0x000f200001087983 */ /* 0x001ee80000300a00 */
[----:B-1----:R-:W3:Y:S01]  /*622b0*/  LDL.LU.64 R10, [R1+0xf28] ;  /* 0x000f2800010a7983 */ /* 0x002ee20000300a00 */
[----:B--2---:R-:W-:Y:S03]  /*622c0*/  HMMA.16816.F32 R24, R4, R26, R16 ;  /* 0x0000001a0418723c */ /* 0x004fe60000001810 */
[----:B------:R-:W2:Y:S04]  /*622d0*/  LDL.LU.64 R18, [R1+0x5e70] ;  /* 0x005e700001127983 */ /* 0x000ea80000300a00 */
[----:B------:R-:W2:-:S15]  /*622e0*/  LDL.LU.64 R16, [R1+0x5e68] ;  /* 0x005e680001107983 */ /* 0x000e9e0000300a00 */
[----:B------:R-:W-:-:S01]  /*622f0*/  NOP ;  /* 0x0000000000007918 */ /* 0x000fc20000000000 */
[----:B------:R-:W-:Y:S04]  /*62300*/  STL.64 [R1+0x1000], R24 ;  /* 0x0010001801007387 */ /* 0x000fe80000100a00 */
[----:B------:R0:W-:Y:S04]  /*62310*/  STL.64 [R1+0x1008], R26 ;  /* 0x0010081a01007387 */ /* 0x0001e80000100a00 */
[----:B0-----:R-:W2:Y:S04]  /*62320*/  LDL.LU.64 R26, [R1+0x5e60] ;  /* 0x005e6000011a7983 */ /* 0x001ea80000300a00 */
[----:B------:R-:W4:Y:S01]  /*62330*/  LDL.LU.64 R24, [R1+0x5e58] ;  /* 0x005e580001187983 */ /* 0x000f220000300a00 */
[----:B--2---:R-:W-:-:S15]  /*62340*/  HMMA.16816.F32 R16, R4, R26, R16 ;  /* 0x0000001a0410723c */ /* 0x004fde0000001810 */
[----:B------:R-:W-:-:S08]  /*62350*/  NOP ;  /* 0x0000000000007918 */ /* 0x000fd00000000000 */
[----:B------:R-:W-:Y:S04]  /*62360*/  STL.64 [R1+0xff0], R16 ;  /* 0x000ff01001007387 */ /* 0x000fe80000100a00 */
[----:B------:R0:W-:Y:S04]  /*62370*/  STL.64 [R1+0xff8], R18 ;  /* 0x000ff81201007387 */ /* 0x0001e80000100a00 */
[----:B0-----:R-:W4:Y:S04]  /*62380*/  LDL.LU.64 R18, [R1+0x5e50] ;  /* 0x005e500001127983 */ /* 0x001f280000300a00 */
[----:B------:R-:W4:Y:S01]  /*62390*/  LDL.LU.64 R16, [R1+0x5e48] ;  /* 0x005e480001107983 */ /* 0x000f220000300a00 */
[----:B------:R-:W-:-:S05]  /*623a0*/  IMAD.MOV.U32 R0, RZ, RZ, R27 ;  /* 0x000000ffff007224 */ /* 0x000fca00078e001b */
[----:B------:R-:W-:Y:S01]  /*623b0*/  STL [R1+0x5d58], R0 ;  /* 0x005d580001007387 */ /* 0x000fe20000100800 */
[----:B----4-:R-:W-:Y:S03]  /*623c0*/  HMMA.16816.F32 R24, R4, R24, R16 ;  /* 0x000000180418723c */ /* 0x010fe60000001810 */
[----:B------:R-:W2:Y:S04]  /*623d0*/  LDL.LU.64 R18, [R1+0x5e40] ;  /* 0x005e400001127983 */ /* 0x000ea80000300a00 */
[----:B------:R-:W2:-:S15]  /*623e0*/  LDL.LU.64 R16, [R1+0x5e38] ;  /* 0x005e380001107983 */ /* 0x000e9e0000300a00 */
[----:B------:R-:W-:-:S01]  /*623f0*/  NOP ;  /* 0x0000000000007918 */ /* 0x000fc20000000000 */
[----:B------:R-:W-:Y:S04]  /*62400*/  STL.64 [R1+0xfe0], R24 ;  /* 0x000fe01801007387 */ /* 0x000fe80000100a00 */
[----:B------:R0:W-:Y:S04]  /*62410*/  STL.64 [R1+0xfe8], R26 ;  /* 0x000fe81a01007387 */ /* 0x0001e80000100a00 */
[----:B0-----:R-:W2:Y:S02]  /*62420*/  LDL.LU.64 R26, [R1+0x5e30] ;  /* 0x005e3000011a7983 */ /* 0x001ea40000300a00 */
[----:B--2---:R-:W-:Y:S02]  /*62430*/  HMMA.16816.F32 R24, R4, R26, R16 ;  /* 0x0000001a0418723c */ /* 0x004fe40000001810 */
[----:B------:R-:W2:-:S15]  /*62440*/  LDL.LU.64 R18, [R1+0x5e28] ;  /* 0x005e280001127983 */ /* 0x000e9e0000300a00 */
[----:B------:R-:W-:-:S06]  /*62450*/  NOP ;  /* 0x0000000000007918 */ /* 0x000fcc0000000000 */
[----:B------:R0:W-:Y:S04]  /*62460*/  STL.64 [R1+0xfd0], R24 ;  /* 0x000fd01801007387 */ /* 0x0001e80000100a00 */
[----:B------:R1:W-:Y:S04]  /*62470*/  STL.64 [R1+0xfd8], R26 ;  /* 0x000fd81a01007387 */ /* 0x0003e80000100a00 */
[----:B0-----:R-:W4:Y:S04]  /*62480*/  LDL.64 R24, [R1+0x28] ;  /* 0x0000280001187983 */ /* 0x001f280000100a00 */
[----:B-1----:R-:W4:Y:S01]  /*62490*/  LDL.64 R26, [R1+0x20] ;  /* 0x00002000011a7983 */ /* 0x002f220000100a00 */
[----:B--2---:R-:W-:-:S15]  /*624a0*/  HMMA.16816.F32 R20, R4, R18, R20 ;  /* 0x000000120414723c */ /* 0x004fde0000001814 */
[----:B------:R-:W-:-:S08]  /*624b0*/  NOP ;  /* 0x0000000000007918 */ /* 0x000fd00000000000 */
[----:B------:R-:W-:Y:S04]  /*624c0*/  STL.64 [R1+0xfc0], R20 ;  /* 0x000fc01401007387 */ /* 0x000fe80000100a00 */
[----:B------:R0:W-:Y:S04]  /*624d0*/  STL.64 [R1+0xfc8], R22 ;  /* 0x000fc81601007387 */ /* 0x0001e80000100a00 */
[----:B0-----:R-:W3:Y:S04]  /*624e0*/  LDL.LU.64 R22, [R1+0x5e20] ;  /* 0x005e200001167983 */ /* 0x001ee80000300a00 */
[----:B------:R-:W2:Y:S01]  /*624f0*/  LDL.LU.64 R20, [R1+0x5e18] ;  /* 0x005e180001147983 */ /* 0x000ea20000300a00 */
[----:B------:R-:W-:-:S02]  /*62500*/  IMAD.MOV.U32 R2, RZ, RZ, R18 ;  /* 0x000000ffff027224 */ /* 0x000fc400078e0012 */
[----:B------:R-:W-:-:S03]  /*62510*/  IMAD.MOV.U32 R3, RZ, RZ, R19 ;  /* 0x000000ffff037224 */ /* 0x000fc600078e0013 */
[----:B------:R-:W-:Y:S04]  /*62520*/  STL [R1+0x5d60], R2 ;  /* 0x005d600201007387 */ /* 0x000fe80000100800 */
[----:B------:R0:W-:Y:S01]  /*62530*/  STL [R1+0x5d5c], R3 ;  /* 0x005d5c0301007387 */ /* 0x0001e20000100800 */
[C---:B--2---:R-:W-:Y:S06]  /*62540*/  HMMA.16816.F32 R12, R4.reuse, R20, R12 ;  /* 0x00000014040c723c */ /* 0x044fec000000180c */
[----:B---3--:R-:W-:Y:S01]  /*62550*/  HMMA.16816.F32 R8, R4, R22, R8 ;  /* 0x000000160408723c */ /* 0x008fe20000001808 */
[----:B------:R-:W-:-:S05]  /*62560*/  IMAD.MOV.U32 R0, RZ, RZ, R21 ;  /* 0x000000ffff007224 */ /* 0x000fca00078e0015 */
[----:B------:R-:W-:Y:S01]  /*62570*/  STL [R1+0x5d64], R0 ;  /* 0x005d640001007387 */ /* 0x000fe20000100800 */
[----:B0-----:R-:W-:-:S10]  /*62580*/  IMAD.MOV.U32 R3, RZ, RZ, R22 ;  /* 0x000000ffff037224 */ /* 0x001fd400078e0016 */
[----:B------:R0:W-:Y:S04]  /*62590*/  STL.64 [R1+0xfb0], R12 ;  /* 0x000fb00c01007387 */ /* 0x0001e80000100a00 */
[----:B------:R1:W-:Y:S04]  /*625a0*/  STL.64 [R1+0xfb8], R14 ;  /* 0x000fb80e01007387 */ /* 0x0003e80000100a00 */
[----:B------:R-:W2:Y:S04]  /*625b0*/  LDL.LU.64 R20, [R1+0xf10] ;  /* 0x000f100001147983 */ /* 0x000ea80000300a00 */
[----:B------:R3:W-:Y:S04]  /*625c0*/  STL.64 [R1+0xfa0], R8 ;  /* 0x000fa00801007387 */ /* 0x0007e80000100a00 */
[----:B------:R4:W-:Y:S04]  /*625d0*/  STL.64 [R1+0xfa8], R10 ;  /* 0x000fa80a01007387 */ /* 0x0009e80000100a00 */
[----:B------:R-:W2:Y:S04]  /*625e0*/  LDL.LU.64 R22, [R1+0xf18] ;  /* 0x000f180001167983 */ /* 0x000ea80000300a00 */
[----:B0-----:R-:W2:Y:S04]  /*625f0*/  LDL R12, [R1+0x18] ;  /* 0x00001800010c7983 */ /* 0x001ea80000100800 */
[----:B-1----:R-:W2:Y:S04]  /*62600*/  LDL R14, [R1+0x10] ;  /* 0x00001000010e7983 */ /* 0x002ea80000100800 */
[----:B------:R-:W2:Y:S04]  /*62610*/  LDL R15, [R1+0x14] ;  /* 0x00001400010f7983 */ /* 0x000ea80000100800 */
[----:B------:R-:W2:Y:S04]  /*62620*/  LDL R13, [R1+0x1c] ;  /* 0x00001c00010d7983 */ /* 0x000ea80000100800 */
[----:B---3--:R-:W3:Y:S04]  /*62630*/  LDL.LU.64 R8, [R1+0xf00] ;  /* 0x000f000001087983 */ /* 0x008ee80000300a00 */
[----:B----4-:R-:W3:Y:S04]  /*62640*/  LDL.LU.64 R10, [R1+0xf08] ;  /* 0x000f0800010a7983 */ /* 0x010ee80000300a00 */
[----:B--2---:R-:W-:Y:S04]  /*62650*/  STL.64 [R1+0x5e00], R14 ;  /* 0x005e000e01007387 */ /* 0x004fe80000100a00 */
[----:B------:R-:W2:Y:S04]  /*62660*/  LDL.LU R16, [R1+0x17e8] ;  /* 0x0017e80001107983 */ /* 0x000ea80000300800 */
[----:B------:R-:W2:Y:S04]  /*62670*/  LDL.LU R17, [R1+0x17f0] ;  /* 0x0017f00001117983 */ /* 0x000ea80000300800 */
[----:B------:R-:W4:Y:S04]  /*62680*/  LDL.LU R18, [R1+0x17f8] ;  /* 0x0017f80001127983 */ /* 0x000f280000300800 */
[----:B------:R-:W4:Y:S04]  /*62690*/  LDL.LU R19, [R1+0x1800] ;  /* 0x0018000001137983 */ /* 0x000f280000300800 */
[----:B----4-:R0:W-:Y:S04]  /*626a0*/  STL.64 [R1+0x5d88], R18 ;  /* 0x005d881201007387 */ /* 0x0101e80000100a00 */
[----:B0-----:R-:W4:Y:S04]  /*626b0*/  LDL R18, [R1] ;  /* 0x0000000001127983 */ /* 0x001f280000100800 */
[----:B------:R-:W4:Y:S04]  /*626c0*/  LDL R19, [R1+0x4] ;  /* 0x0000040001137983 */ /* 0x000f280000100800 */
[----:B--2---:R0:W-:Y:S04]  /*626d0*/  STL.64 [R1+0x5d80], R16 ;  /* 0x005d801001007387 */ /* 0x0041e80000100a00 */
[----:B0-----:R-:W2:Y:S04]  /*626e0*/  LDL R16, [R1+0x8] ;  /* 0x0000080001107983 */ /* 0x001ea80000100800 */
[----:B------:R-:W2:Y:S01]  /*626f0*/  LDL R17, [R1+0xc] ;  /* 0x00000c0001117983 */ /* 0x000ea20000100800 */
[C---:B---3--:R-:W-:Y:S03]  /*62700*/  HMMA.16816.F32 R8, R4.reuse, R26, R8 ;  /* 0x0000001a0408723c */ /* 0x048fe60000001808 */
[----:B----4-:R-:W-:Y:S04]  /*62710*/  STL.64 [R1+0x5de0], R18 ;  /* 0x005de01201007387 */ /* 0x010fe80000100a00 */
[----:B--2---:R0:W-:Y:S02]  /*62720*/  STL.64 [R1+0x5df8], R16 ;  /* 0x005df81001007387 */ /* 0x0041e40000100a00 */
[----:B0-----:R-:W-:Y:S02]  /*62730*/  HMMA.16816.F32 R16, R4, R24, R20 ;  /* 0x000000180410723c */ /* 0x001fe40000001814 */
[----:B------:R-:W-:-:S15]  /*62740*/  STL [R1+0x5d68], R3 ;  /* 0x005d680301007387 */ /* 0x000fde0000100800 */
[----:B------:R-:W-:-:S06]  /*62750*/  NOP ;  /* 0x0000000000007918 */ /* 0x000fcc0000000000 */
[----:B------:R0:W-:Y:S04]  /*62760*/  STL.64 [R1+0xf90], R16 ;  /* 0x000f901001007387 */ /* 0x0001e80000100a00 */
[----:B------:R1:W-:Y:S04]  /*62770*/  STL.64 [R1+0xf98], R18 ;  /* 0x000f981201007387 */ /* 0x0003e80000100a00 */
[----:B0-----:R-:W2:Y:S04]  /*62780*/  LDL.LU.64 R16, [R1+0xee0] ;  /* 0x000ee00001107983 */ /* 0x001ea80000300a00 */
[----:B------:R-:W-:Y:S04]  /*62790*/  STL.64 [R1+0xf80], R8 ;  /* 0x000f800801007387 */ /* 0x000fe80000100a00 */
[----:B------:R-:W-:Y:S04]  /*627a0*/  STL.64 [R1+0xf88], R10 ;  /* 0x000f880a01007387 */ /* 0x000fe80000100a00 */
[----:B-1----:R-:W3:Y:S01]  /*627b0*/  LDL.LU.64 R18, [R1+0xee8] ;  /* 0x000ee80001127983 */ /* 0x002ee20000300a00 */
[----:B------:R-:W-:-:S02]  /*627c0*/  IMAD.MOV.U32 R0, RZ, RZ, R24 ;  /* 0x000000ffff007224 */ /* 0x000fc400078e0018 */
[----:B------:R-:W-:Y:S02]  /*627d0*/  IMAD.MOV.U32 R2, RZ, RZ, R25 ;  /* 0x000000ffff027224 */ /* 0x000fe400078e0019 */
[----:B------:R-:W-:Y:S01]  /*627e0*/  IMAD.MOV.U32 R3, RZ, RZ, R27 ;  /* 0x000000ffff037224 */ /* 0x000fe200078e001b */
[----:B---3--:R-:W-:Y:S04]  /*627f0*/  STL.64 [R1+0x5e10], R18 ;  /* 0x005e101201007387 */ /* 0x008fe80000100a00 */
[----:B--2---:R0:W-:Y:S04]  /*62800*/  STL.64 [R1+0x5e08], R16 ;  /* 0x005e081001007387 */ /* 0x0041e80000100a00 */
[----:B0-----:R-:W2:Y:S04]  /*62810*/  LDL.LU.64 R16, [R1+0xef0] ;  /* 0x000ef00001107983 */ /* 0x001ea80000300a00 */
[----:B------:R-:W2:Y:S04]  /*62820*/  LDL.LU.64 R18, [R1+0xef8] ;  /* 0x000ef80001127983 */ /* 0x000ea80000300a00 */
[----:B------:R-:W3:Y:S04]  /*62830*/  LDL.LU.64 R24, [R1+0xec0] ;  /* 0x000ec00001187983 */ /* 0x000ee80000300a00 */
[----:B------:R-:W4:Y:S04]  /*62840*/  LDL.LU.64 R26, [R1+0xec8] ;  /* 0x000ec800011a7983 */ /* 0x000f280000300a00 */
[----:B----4-:R-:W-:Y:S04]  /*62850*/  STL.64 [R1+0x5df0], R26 ;  /* 0x005df01a01007387 */ /* 0x010fe80000100a00 */
[----:B---3--:R0:W-:Y:S04]  /*62860*/  STL.64 [R1+0x5de8], R24 ;  /* 0x005de81801007387 */ /* 0x0081e80000100a00 */
[----:B0-----:R-:W3:Y:S04]  /*62870*/  LDL.LU.64 R24, [R1+0xed0] ;  /* 0x000ed00001187983 */ /* 0x001ee80000300a00 */
[----:B------:R-:W3:Y:S04]  /*62880*/  LDL.LU.64 R26, [R1+0xed8] ;  /* 0x000ed800011a7983 */ /* 0x000ee80000300a00 */
[----:B------:R-:W4:Y:S04]  /*62890*/  LDL.LU.64 R8, [R1+0xeb0] ;  /* 0x000eb00001087983 */ /* 0x000f280000300a00 */
[----:B------:R-:W4:Y:S04]  /*628a0*/  LDL.LU.64 R10, [R1+0xeb8] ;  /* 0x000eb800010a7983 */ /* 0x000f280000300a00 */
[----:B------:R-:W3:Y:S04]  /*628b0*/  LDL.LU.64 R20, [R1+0xe90] ;  /* 0x000e900001147983 */ /* 0x000ee80000300a00 */
[----:B------:R-:W4:Y:S01]  /*628c0*/  LDL.LU.64 R22, [R1+0xe98] ;  /* 0x000e980001167983 */ /* 0x000f220000300a00 */
[C---:B--2---:R-:W-:Y:S03]  /*628d0*/  HMMA.16816.F32 R12, R4.reuse, R12, R16 ;  /* 0x0000000c040c723c */ /* 0x044fe60000001810 */
[----:B----4-:R-:W-:Y:S04]  /*628e0*/  STL.64 [R1+0x5dc8], R22 ;  /* 0x005dc81601007387 */ /* 0x010fe80000100a00 */
[----:B---3--:R0:W-:Y:S04]  /*628f0*/  STL.64 [R1+0x5dc0], R20 ;  /* 0x005dc01401007387 */ /* 0x0081e80000100a00 */
[----:B0-----:R-:W2:Y:S04]  /*62900*/  LDL.LU.64 R20, [R1+0xea0] ;  /* 0x000ea00001147983 */ /* 0x001ea80000300a00 */
[----:B------:R-:W2:Y:S04]  /*62910*/  LDL.LU.64 R22, [R1+0xea8] ;  /* 0x000ea80001167983 */ /* 0x000ea80000300a00 */
[----:B------:R-:W3:Y:S04]  /*62920*/  LDL.LU.64 R18, [R1+0x5e10] ;  /* 0x005e100001127983 */ /* 0x000ee80000300a00 */
[----:B------:R-:W3:Y:S04]  /*62930*/  LDL.LU.64 R16, [R1+0x5e08] ;  /* 0x005e080001107983 */ /* 0x000ee80000300a00 */
[----:B------:R-:W-:Y:S04]  /*62940*/  STL.64 [R1+0xf70], R12 ;  /* 0x000f700c01007387 */ /* 0x000fe80000100a00 */
[----:B------:R0:W-:Y:S04]  /*62950*/  STL.64 [R1+0xf78], R14 ;  /* 0x000f780e01007387 */ /* 0x0001e80000100a00 */
[----:B0-----:R-:W3:Y:S02]  /*62960*/  LDL.LU.64 R14, [R1+0x5e00] ;  /* 0x005e0000010e7983 */ /* 0x001ee40000300a00 */
[----:B---3--:R-:W-:Y:S02]  /*62970*/  HMMA.16816.F32 R12, R4, R14, R16 ;  /* 0x0000000e040c723c */ /* 0x008fe40000001810 */
[----:B------:R-:W3:-:S15]  /*62980*/  LDL.LU.64 R16, [R1+0x5df8] ;  /* 0x005df80001107983 */ /* 0x000ede0000300a00 */
[----:B------:R-:W-:-:S06]  /*62990*/  NOP ;  /* 0x0000000000007918 */ /* 0x000fcc0000000000 */
[----:B------:R0:W-:Y:S04]  /*629a0*/  STL.64 [R1+0xf60], R12 ;  /* 0x000f600c01007387 */ /* 0x0001e80000100a00 */
[----:B------:R1:W-:Y:S04]  /*629b0*/  STL.64 [R1+0xf68], R14 ;  /* 0x000f680e01007387 */ /* 0x0003e80000100a00 */
[----:B0-----:R-:W4:Y:S04]  /*629c0*/  LDL.LU.64 R12, [R1+0xe70] ;  /* 0x000e7000010c7983 */ /* 0x001f280000300a00 */
[----:B-1----:R-:W2:Y:S01]  /*629d0*/  LDL.LU.64 R14, [R1+0xe78] ;  /* 0x000e7800010e7983 */ /* 0x002ea20000300a00 */
[C---:B---3--:R-:W-:Y:S03]  /*629e0*/  HMMA.16816.F32 R16, R4.reuse, R16, R24 ;  /* 0x000000100410723c */ /* 0x048fe60000001818 */
[----:B--2---:R-:W-:Y:S04]  /*629f0*/  STL.64 [R1+0x5da8], R14 ;  /* 0x005da80e01007387 */ /* 0x004fe80000100a00 */
[----:B----4-:R0:W-:Y:S04]  /*62a00*/  STL.64 [R1+0x5da0], R12 ;  /* 0x005da00c01007387 */ /* 0x0101e80000100a00 */
[----:B0-----:R-:W2:Y:S04]  /*62a10*/  LDL.LU.64 R12, [R1+0xe80] ;  /* 0x000e8000010c7983 */ /* 0x001ea80000300a00 */
[----:B------:R-:W2:Y:S04]  /*62a20*/  LDL.LU.64 R14, [R1+0xe88] ;  /* 0x000e8800010e7983 */ /* 0x000ea80000300a00 */
[----:B------:R-:W3:Y:S04]  /*62a30*/  LDL.LU.64 R26, [R1+0x5df0] ;  /* 0x005df000011a7983 */ /* 0x000ee80000300a00 */
[----:B------:R-:W3:Y:S04]  /*62a40*/  LDL.LU.64 R24, [R1+0x5de8] ;  /* 0x005de80001187983 */ /* 0x000ee80000300a00 */
[----:B------:R-:W-:Y:S04]  /*62a50*/  STL.64 [R1+0xf50], R16 ;  /* 0x000f501001007387 */ /* 0x000fe80000100a00 */
[----:B------:R0:W-:Y:S04]  /*62a60*/  STL.64 [R1+0xf58], R18 ;  /* 0x000f581201007387 */ /* 0x0001e80000100a00 */
[----:B0-----:R-:W3:Y:S01]  /*62a70*/  LDL.LU.64 R18, [R1+0x5de0] ;  /* 0x005de00001127983 */ /* 0x001ee20000300a00 */
[C---:B------:R-:W-:Y:S06]  /*62a80*/  HMMA.16816.F32 R8, R4.reuse, R28, R8 ;  /* 0x0000001c0408723c */ /* 0x040fec0000001808 */
[----:B---3--:R-:W-:Y:S01]  /*62a90*/  HMMA.16816.F32 R16, R4, R18, R24 ;  /* 0x000000120410723c */ /* 0x008fe20000001818 */
[----:B------:R-:W3:Y:S04]  /*62aa0*/  LDL.LU.64 R26, [R1+0x5dd8] ;  /* 0x005dd800011a7983 */ /* 0x000ee80000300a00 */
[----:B------:R-:W4:-:S15]  /*62ab0*/  LDL.LU.64 R24, [R1+0x5dd0] ;  /* 0x005dd00001187983 */ /* 0x000f1e0000300a00 */
[----:B------:R-:W-:-:S03]  /*62ac0*/  NOP ;  /* 0x0000000000007918 */ /* 0x000fc60000000000 */
[----:B------:R0:W-:Y:S04]  /*62ad0*/  STL.64 [R1+0xf40], R16 ;  /* 0x000f401001007387 */ /* 0x0001e80000100a00 */
[----:B------:R1:W-:Y:S04]  /*62ae0*/  STL.64 [R1+0xf48], R18 ;  /* 0x000f481201007387 */ /* 0x0003e80000100a00 */
[----:B0-----:R-:W2:Y:S04]  /*62af0*/  LDL.LU.64 R16, [R1+0xe60] ;  /* 0x000e600001107983 */ /* 0x001ea80000300a00 */
[----:B-1----:R-:W2:Y:S04]  /*62b00*/  LDL.LU.64 R18, [R1+0xe68] ;  /* 0x000e680001127983 */ /* 0x002ea80000300a00 */
[----:B------:R0:W-:Y:S04]  /*62b10*/  STL.64 [R1+0xf30], R8 ;  /* 0x000f300801007387 */ /* 0x0001e80000100a00 */
[----:B------:R1:W-:Y:S04]  /*62b20*/  STL.64 [R1+0xf38], R10 ;  /* 0x000f380a01007387 */ /* 0x0003e80000100a00 */
[----:B0-----:R-:W2:Y:S04]  /*62b30*/  LDL.LU.64 R8, [R1+0xe50] ;  /* 0x000e500001087983 */ /* 0x001ea80000300a00 */
[----:B-1----:R-:W2:Y:S01]  /*62b40*/  LDL.LU.64 R10, [R1+0xe58] ;  /* 0x000e5800010a7983 */ /* 0x002ea20000300a00 */
[----:B---3--:R-:W-:-:S15]  /*62b50*/  HMMA.16816.F32 R20, R4, R26, R20 ;  /* 0x0000001a0414723c */ /* 0x008fde0000001814 */
[----:B------:R-:W-:-:S08]  /*62b60*/  NOP ;  /* 0x0000000000007918 */ /* 0x000fd00000000000 */
[----:B------:R-:W-:Y:S04]  /*62b70*/  STL.64 [R1+0xf20], R20 ;  /* 0x000f201401007387 */ /* 0x000fe80000100a00 */
[----:B------:R0:W-:Y:S04]  /*62b80*/  STL.64 [R1+0xf28], R22 ;  /* 0x000f281601007387 */ /* 0x0001e80000100a00 */
[----:B0-----:R-:W4:Y:S04]  /*62b90*/  LDL.LU.64 R22, [R1+0x5dc8] ;  /* 0x005dc80001167983 */ /* 0x001f280000300a00 */
[----:B------:R-:W4:Y:S02]  /*62ba0*/  LDL.LU.64 R20, [R1+0x5dc0] ;  /* 0x005dc00001147983 */ /* 0x000f240000300a00 */
[----:B----4-:R-:W-:-:S15]  /*62bb0*/  HMMA.16816.F32 R20, R4, R24, R20 ;  /* 0x000000180414723c */ /* 0x010fde0000001814 */
[----:B------:R-:W-:-:S08]  /*62bc0*/  NOP ;  /* 0x0000000000007918 */ /* 0x000fd00000000000 */
[----:B------:R-:W-:Y:S04]  /*62bd0*/  STL.64 [R1+0xf10], R20 ;  /* 0x000f101401007387 */ /* 0x000fe80000100a00 */
[----:B------:R0:W-:Y:S04]  /*62be0*/  STL.64 [R1+0xf18], R22 ;  /* 0x000f181601007387 */ /* 0x0001e80000100a00 */
[----:B0-----:R-:W2:Y:S04]  /*62bf0*/  LDL.LU.64 R22, [R1+0x5db8] ;  /* 0x005db80001167983 */ /* 0x001ea80000300a00 */
[----:B------:R-:W3:Y:S04]  /*62c00*/  LDL.LU.64 R20, [R1+0x5db0] ;  /* 0x005db00001147983 */ /* 0x000ee80000300a00 */
[----:B------:R0:W-:Y:S04]  /*62c10*/  STL.64 [R1+0x5bc8], R26 ;  /* 0x005bc81a01007387 */ /* 0x0001e80000100a00 */
[----:B0-----:R-:W4:Y:S04]  /*62c20*/  LDL.LU R26, [R1+0x17fc] ;  /* 0x0017fc00011a7983 */ /* 0x001f280000300800 */
[----:B------:R-:W4:Y:S04]  /*62c30*/  LDL.LU R27, [R1+0x1804] ;  /* 0x00180400011b7983 */ /* 0x000f280000300800 */
[----:B------:R0:W-:Y:S04]  /*62c40*/  STL.64 [R1+0x5bc0], R24 ;  /* 0x005bc01801007387 */ /* 0x0001e80000100a00 */
[----:B0-----:R-:W4:Y:S04]  /*62c50*/  LDL.LU R24, [R1+0x17ec] ;  /* 0x0017ec0001187983 */ /* 0x001f280000300800 */
[----:B------:R-:W4:Y:S01]  /*62c60*/  LDL.LU R25, [R1+0x17f4] ;  /* 0x0017f40001197983 */ /* 0x000f220000300800 */
[----:B--2---:R-:W-:-:S15]  /*62c70*/  HMMA.16816.F32 R12, R4, R22, R12 ;  /* 0x00000016040c723c */ /* 0x004fde000000180c */
[----:B------:R-:W-:-:S08]  /*62c80*/  NOP ;  /* 0x0000000000007918 */ /* 0x000fd00000000000 */
[----:B------:R-:W-:Y:S04]  /*62c90*/  STL.64 [R1+0xf00], R12 ;  /* 0x000f000c01007387 */ /* 0x000fe80000100a00 */
[----:B------:R0:W-:Y:S04]  /*62ca0*/  STL.64 [R1+0xf08], R14 ;  /* 0x000f080e01007387 */ /* 0x0001e80000100a00 */
[----:B0-----:R-:W3:Y:S04]  /*62cb0*/  LDL.LU.64 R14, [R1+0x5da8] ;  /* 0x005da800010e7983 */ /* 0x001ee80000300a00 */
[----:B------:R-:W3:Y:S02]  /*62cc0*/  LDL.LU.64 R12, [R1+0x5da0] ;  /* 0x005da000010c7983 */ /* 0x000ee40000300a00 */
[----:B---3--:R-:W-:-:S15]  /*62cd0*/  HMMA.16816.F32 R12, R4, R20, R12 ;  /* 0x00000014040c723c */ /* 0x008fde000000180c */
[----:B------:R-:W-:-:S08]  /*62ce0*/  NOP ;  /* 0x0000000000007918 */ /* 0x000fd00000000000 */
[----:B------:R-:W-:Y:S04]  /*62cf0*/  STL.64 [R1+0xef0], R12 ;  /* 0x000ef00c01007387 */ /* 0x000fe80000100a00 */
[----:B------:R0:W-:Y:S04]  /*62d00*/  STL.64 [R1+0xef8], R14 ;  /* 0x000ef80e01007387 */ /* 0x0001e80000100a00 */
[----:B0-----:R-:W2:Y:S04]  /*62d10*/  LDL.LU.64 R14, [R1+0x5d98] ;  /* 0x005d9800010e7983 */ /* 0x001ea80000300a00 */
[----:B------:R-:W3:Y:S04]  /*62d20*/  LDL.LU.64 R12, [R1+0x5d90] ;  /* 0x005d9000010c7983 */ /* 0x000ee80000300a00 */
[----:B------:R-:W-:Y:S04]  /*62d30*/  STL [R1+0x5ba8], R21 ;  /* 0x005ba81501007387 */ /* 0x000fe80000100800 */
[----:B------:R-:W-:Y:S04]  /*62d40*/  STL.64 [R1+0x5d40], R22 ;  /* 0x005d401601007387 */ /* 0x000fe80000100a00 */
[----:B------:R0:W-:Y:S04]  /*62d50*/  STL [R1+0x5d38], R20 ;  /* 0x005d381401007387 */ /* 0x0001e80000100800 */
[----:B0-----:R-:W4:Y:S04]  /*62d60*/  LDL.LU.64 R20, [R1+0x10e0] ;  /* 0x0010e00001147983 */ /* 0x001f280000300a00 */
[----:B------:R-:W4:Y:S01]  /*62d70*/  LDL.LU.64 R22, [R1+0x10e8] ;  /* 0x0010e80001167983 */ /* 0x000f220000300a00 */
[C---:B--2---:R-:W-:Y:S06]  /*62d80*/  HMMA.16816.F32 R16, R4.reuse, R14, R16 ;  /* 0x0000000e0410723c */ /* 0x044fec0000001810 */
[----:B---3--:R-:W-:-:S15]  /*62d90*/  HMMA.16816.F32 R8, R4, R12, R8 ;  /* 0x0000000c0408723c */ /* 0x008fde0000001808 */
[----:B------:R-:W-:-:S02]  /*62da0*/  NOP ;  /* 0x0000000000007918 */ /* 0x000fc40000000000 */
[----:B------:R-:W-:Y:S04]  /*62db0*/  STL.64 [R1+0xee0], R16 ;  /* 0x000ee01001007387 */ /* 0x000fe80000100a00 */
[----:B------:R0:W-:Y:S04]  /*62dc0*/  STL.64 [R1+0xee8], R18 ;  /* 0x000ee81201007387 */ /* 0x0001e80000100a00 */
[----:B0-----:R-:W4:Y:S04]  /*62dd0*/  LDL.LU.64 R18, [R1+0x5d88] ;  /* 0x005d880001127983 */ /* 0x001f280000300a00 */
[----:B------:R-:W2:Y:S04]  /*62de0*/  LDL.LU.64 R16, [R1+0x5d80] ;  /* 0x005d800001107983 */ /* 0x000ea80000300a00 */
[----:B------:R-:W-:Y:S04]  /*62df0*/  STL.64 [R1+0xed0], R8 ;  /* 0x000ed00801007387 */ /* 0x000fe80000100a00 */
[----:B------:R0:W-:Y:S04]  /*62e00*/  STL.64 [R1+0xed8], R10 ;  /* 0x000ed80a01007387 */ /* 0x0001e80000100a00 */
[----:B0-----:R-:W3:Y:S04]  /*62e10*/  LDL.LU.64 R10, [R1+0x5d78] ;  /* 0x005d7800010a7983 */ /* 0x001ee80000300a00 */
[----:B------:R-:W2:Y:S04]  /*62e20*/  LDL.LU.64 R8, [R1+0x5d70] ;  /* 0x005d700001087983 */ /* 0x000ea80000300a00 */
[----:B------:R-:W-:Y:S04]  /*62e30*/  STL.64 [R1+0x5ba0], R14 ;  /* 0x005ba00e01007387 */ /* 0x000fe80000100a00 */
[----:B------:R0:W-:Y:S04]  /*62e40*/  STL.64 [R1+0x5b98], R12 ;  /* 0x005b980c01007387 */ /* 0x0001e80000100a00 */
[----:B0-----:R-:W3:Y:S04]  /*62e50*/  LDL.LU.64 R12, [R1+0xe40] ;  /* 0x000e4000010c7983 */ /* 0x001ee80000300a00 */
[----:B------:R-:W3:Y:S01]  /*62e60*/  LDL.LU.64 R14, [R1+0xe48] ;  /* 0x000e4800010e7983 */ /* 0x000ee20000300a00 */
[----:B----4-:R-:W-:-:S02]  /*62e70*/  IMAD R18, R18, 0x100, R26 ;  /* 0x0000010012127824 */ /* 0x010fc400078e021a */
[----:B------:R-:W-:Y:S02]  /*62e80*/  IMAD R19, R19, 0x100, R27 ;  /* 0x0000010013137824 */ /* 0x000fe400078e021b */
[----:B------:R-:W-:Y:S01]  /*62e90*/  IMAD.MOV.U32 R27, RZ, RZ, R3 ;  /* 0x000000ffff1b7224 */ /* 0x000fe200078e0003 */
[----:B---3--:R-:W-:Y:S06]  /*62ea0*/  HMMA.16816.F32 R12, R4, R10, R12 ;  /* 0x0000000a040c723c */ /* 0x008fec000000180c */
[----:B------:R-:W-:Y:S04]  /*62eb0*/  STL [R1+0x5b84], R10 ;  /* 0x005b840a01007387 */ /* 0x000fe80000100800 */
[----:B------:R-:W-:-:S13]  /*62ec0*/  STL [R1+0x5b80], R11 ;  /* 0x005b800b01007387 */ /* 0x000fda0000100800 */
[----:B------:R-:W-:Y:S04]  /*62ed0*/  STL.64 [R1+0xec0], R12 ;  /* 0x000ec00c01007387 */ /* 0x000fe80000100a00 */
[----:B------:R2:W-:Y:S04]  /*62ee0*/  STL.64 [R1+0xec8], R14 ;  /* 0x000ec80e01007387 */ /* 0x0005e80000100a00 */
[----:B------:R-:W3:Y:S04]  /*62ef0*/  LDL R26, [R1+0x20] ;  /* 0x00002000011a7983 */ /* 0x000ee80000100800 */
[----:B------:R-:W4:Y:S01]  /*62f00*/  LDL.LU R3, [R1+0x5d68] ;  /* 0x005d680001037983 */ /* 0x000f220000300800 */
[----:B--2---:R-:W-:Y:S01]  /*62f10*/  HMMA.16816.F32 R12, R4, R8, R20 ;  /* 0x00000008040c723c */ /* 0x004fe20000001814 */
[----:B------:R-:W-:-:S02]  /*62f20*/  IMAD R16, R16, 0x100, R24 ;  /* 0x0000010010107824 */ /* 0x000fc400078e0218 */
[----:B------:R-:W-:Y:S02]  /*62f30*/  IMAD.MOV.U32 R24, RZ, RZ, R0 ;  /* 0x000000ffff187224 */ /* 0x000fe400078e0000 */
[----:B------:R-:W-:Y:S01]  /*62f40*/  IMAD R17, R17, 0x100, R25 ;  /* 0x0000010011117824 */ /* 0x000fe200078e0219 */
[----:B------:R-:W2:Y:S01]  /*62f50*/  LDL.LU R0, [R1+0x5d64] ;  /* 0x005d640001007983 */ /* 0x000ea20000300800 */
[----:B------:R-:W-:-:S15]  /*62f60*/  IMAD.MOV.U32 R25, RZ, RZ, R2 ;  /* 0x000000ffff197224 */ /* 0x000fde00078e0002 */
[----:B------:R-:W-:-:S01]  /*62f70*/  NOP ;  /* 0x0000000000007918 */ /* 0x000fc20000000000 */
[----:B------:R-:W-:Y:S04]  /*62f80*/  STL.64 [R1+0x1160], R12 ;  /* 0x0011600c01007387 */ /* 0x000fe80000100a00 */
[----:B------:R4:W-:Y:S04]  /*62f90*/  STL.64 [R1+0x1168], R14 ;  /* 0x0011680e01007387 */ /* 0x0009e80000100a00 */
[----:B------:R-:W2:Y:S04]  /*62fa0*/  LDL.LU R2, [R1+0x5d60] ;  /* 0x005d600001027983 */ /* 0x000ea80000300800 */
[----:B------:R-:W2:Y:S04]  /*62fb0*/  LDL R10, [R1+0x80] ;  /* 0x00008000010a7983 */ /* 0x000ea80000100800 */
[----:B------:R-:W2:Y:S04]  /*62fc0*/  LDL R11, [R1+0x84] ;  /* 0x00008400010b7983 */ /* 0x000ea80000100800 */
[----:B---3--:R-:W-:Y:S04]  /*62fd0*/  STL.64 [R1+0x5c30], R26 ;  /* 0x005c301a01007387 */ /* 0x008fe80000100a00 */
[----:B------:R0:W-:Y:S01]  /*62fe0*/  STL.64 [R1+0x5c28], R24 ;  /* 0x005c281801007387 */ /* 0x0001e20000100a00 */
[----:B----4-:R-:W-:-:S03]  /*62ff0*/  IMAD.MOV.U32 R14, RZ, RZ, R3 ;  /* 0x000000ffff0e7224 */ /* 0x010fc600078e0003 */
[----:B------:R-:W3:Y:S04]  /*63000*/  LDL.LU R3, [R1+0x5d5c] ;  /* 0x005d5c0001037983 */ /* 0x000ee80000300800 */
[----:B------:R-:W4:Y:S04]  /*63010*/  LDL R15, [R1+0x34] ;  /* 0x00003400010f7983 */ /* 0x000f280000100800 */
[----:B------:R-:W3:Y:S01]  /*63020*/  LDL R12, [R1+0x38] ;  /* 0x00003800010c7983 */ /* 0x000ee20000100800 */
[----:B--2---:R-:W-:-:S03]  /*63030*/  IMAD.MOV.U32 R13, RZ, RZ, R0 ;  /* 0x000000ffff0d7224 */ /* 0x004fc600078e0000 */
[----:B------:R-:W2:Y:S04]  /*63040*/  LDL.LU R0, [R1+0x5d58] ;  /* 0x005d580001007983 */ /* 0x000ea80000300800 */
[----:B0-----:R-:W2:Y:S04]  /*63050*/  LDL.LU.64 R24, [R1+0x10d0] ;  /* 0x0010d00001187983 */ /* 0x001ea80000300a00 */
[----:B------:R-:W2:Y:S04]  /*63060*/  LDL.LU.64 R26, [R1+0x10d8] ;  /* 0x0010d800011a7983 */ /* 0x000ea80000300a00 */
[----:B----4-:R0:W-:Y:S02]  /*63070*/  STL.64 [R1+0x5c40], R14 ;  /* 0x005c400e01007387 */ /* 0x0101e40000100a00 */
[----:B0-----:R-:W-:-:S02]  /*63080*/  IMAD.MOV.U32 R14, RZ, RZ, R2 ;  /* 0x000000ffff0e7224 */ /* 0x001fc400078e0002 */
[----:B---3--:R-:W-:Y:S01]  /*63090*/  IMAD.MOV.U32 R15, RZ, RZ, R3 ;  /* 0x000000ffff0f7224 */ /* 0x008fe200078e0003 */
[----:B------:R-:W3:Y:S04]  /*630a0*/  LDL.LU R2, [R1+0x5d54] ;  /* 0x005d540001027983 */ /* 0x000ee80000300800 */
[----:B------:R-:W4:Y:S04]  /*630b0*/  LDL.LU R3, [R1+0x5d50] ;  /* 0x005d500001037983 */ /* 0x000f280000300800 */
[----:B------:R-:W-:Y:S04]  /*630c0*/  STL.64 [R1+0x5c38], R12 ;  /* 0x005c380c01007387 */ /* 0x000fe80000100a00 */
[----:B------:R0:W-:Y:S04]  /*630d0*/  STL [R1+0x5b6c], R8 ;  /* 0x005b6c0801007387 */ /* 0x0001e80000100800 */
[----:B------:R1:W-:Y:S04]  /*630e0*/  STL [R1+0x5b68], R9 ;  /* 0x005b680901007387 */ /* 0x0003e80000100800 */
[----:B0-----:R-:W2:Y:S04]  /*630f0*/  LDL R8, [R1+0x88] ;  /* 0x0000880001087983 */ /* 0x001ea80000100800 */
[----:B-1----:R-:W2:Y:S04]  /*63100*/  LDL R9, [R1+0x8c] ;  /* 0x00008c0001097983 */ /* 0x002ea80000100800 */
[----:B------:R3:W-:Y:S02]  /*63110*/  STL.64 [R1+0x5d08], R10 ;  /* 0x005d080a01007387 */ /* 0x0007e40000100a00 */
[----:B---3--:R-:W-:-:S02]  /*63120*/  IMAD.MOV.U32 R10, RZ, RZ, R2 ;  /* 0x000000ffff0a7224 */ /* 0x008fc400078e0002 */
[----:B----4-:R-:W-:Y:S01]  /*63130*/  IMAD.MOV.U32 R11, RZ, RZ, R3 ;  /* 0x000000ffff0b7224 */ /* 0x010fe200078e0003 */
[----:B------:R-:W3:Y:S04]  /*63140*/  LDL.LU R2, [R1+0x5d4c] ;  /* 0x005d4c0001027983 */ /* 0x000ee80000300800 */
[----:B------:R-:W3:Y:S04]  /*63150*/  LDL.LU R3, [R1+0x5d48] ;  /* 0x005d480001037983 */ /* 0x000ee80000300800 */
[----:B--2---:R0:W-:Y:S04]  /*63160*/  STL.64 [R1+0x5d00], R8 ;  /* 0x005d000801007387 */ /* 0x0041e80000100a00 */
[----:B0-----:R-:W2:Y:S04]  /*63170*/  LDL R8, [R1+0xa0] ;  /* 0x0000a00001087983 */ /* 0x001ea80000100800 */
[----:B------:R-:W2:Y:S04]  /*63180*/  LDL R9, [R1+0xa4] ;  /* 0x0000a40001097983 */ /* 0x000ea80000100800 */
[----:B------:R-:W4:Y:S04]  /*63190*/  LDL.LU.64 R20, [R1+0xe30] ;  /* 0x000e300001147983 */ /* 0x000f280000300a00 */
[----:B------:R-:W4:Y:S04]  /*631a0*/  LDL.LU.64 R22, [R1+0xe38] ;  /* 0x000e380001167983 */ /* 0x000f280000300a00 */
[----:B------:R0:W-:Y:S04]  /*631b0*/  STL.64 [R1+0x5d20], R10 ;  /* 0x005d200a01007387 */ /* 0x0001e80000100a00 */
[----:B0-----:R-:W4:Y:S01]  /*631c0*/  LDL.64 R10, [R1+0xa8] ;  /* 0x0000a800010a7983 */ /* 0x001f220000100a00 */
[----:B---3--:R-:W-:-:S15]  /*631d0*/  HMMA.16816.F32 R24, R4, R2, R24 ;  /* 0x000000020418723c */ /* 0x008fde0000001818 */
[----:B------:R-:W-:-:S08]  /*631e0*/  NOP ;  /* 0x0000000000007918 */ /* 0x000fd00000000000 */
[----:B------:R0:W-:Y:S04]  /*631f0*/  STL.64 [R1+0x1150], R24 ;  /* 0x0011501801007387 */ /* 0x0001e80000100a00 */
[----:B------:R1:W-:Y:S04]  /*63200*/  STL.64 [R1+0x1158], R26 ;  /* 0x0011581a01007387 */ /* 0x0003e80000100a00 */
[----:B0-----:R-:W3:Y:S04]  /*63210*/  LDL.LU.64 R24, [R1+0xde0] ;  /* 0x000de00001187983 */ /* 0x001ee80000300a00 */
[----:B-1----:R-:W2:Y:S04]  /*63220*/  LDL.LU.64 R26, [R1+0xde8] ;  /* 0x000de800011a7983 */ /* 0x002ea80000300a00 */
[----:B--2---:R-:W-:Y:S04]  /*63230*/  STL.64 [R1+0x5d18], R26 ;  /* 0x005d181a01007387 */ /* 0x004fe80000100a00 */
[----:B---3--:R0:W-:Y:S04]  /*63240*/  STL.64 [R1+0x5d10], R24 ;  /* 0x005d101801007387 */ /* 0x0081e80000100a00 */
[----:B0-----:R-:W2:Y:S04]  /*63250*/  LDL.LU.64 R24, [R1+0xe10] ;  /* 0x000e100001187983 */ /* 0x001ea80000300a00 */
[----:B------:R-:W3:Y:S01]  /*63260*/  LDL.LU.64 R26, [R1+0xe18] ;  /* 0x000e1800011a7983 */ /* 0x000ee20000300a00 */
[----:B----4-:R-:W-:Y:S03]  /*63270*/  HMMA.16816.F32 R4, R4, R10, R20 ;  /* 0x0000000a0404723c */ /* 0x010fe60000001814 */
[----:B---3--:R-:W-:Y:S04]  /*63280*/  STL.64 [R1+0x5d30], R26 ;  /* 0x005d301a01007387 */ /* 0x008fe80000100a00 */
[----:B--2---:R0:W-:Y:S04]  /*63290*/  STL.64 [R1+0x5d28], R24 ;  /* 0x005d281801007387 */ /* 0x0041e80000100a00 */
[----:B0-----:R-:W2:Y:S04]  /*632a0*/  LDL.LU.64 R24, [R1+0xe20] ;  /* 0x000e200001187983 */ /* 0x001ea80000300a00 */
[----:B------:R-:W2:Y:S04]  /*632b0*/  LDL.LU.64 R26, [R1+0xe28] ;  /* 0x000e2800011a7983 */ /* 0x000ea80000300a00 */
[----:B------:R-:W3:Y:S04]  /*632c0*/  LDL.64 R12, [R1+0x48] ;  /* 0x00004800010c7983 */ /* 0x000ee80000100a00 */
[----:B------:R-:W-:Y:S01]  /*632d0*/  STL.64 [R1+0x5c70], R14 ;  /* 0x005c700e01007387 */ /* 0x000fe20000100a00 */
[----:B------:R-:W-:-:S02]  /*632e0*/  F2FP.F16.E5M2.UNPACK_B R16, R16 ;  /* 0x00000010ff10723e */ /* 0x000fc400020004ff */
[----:B------:R-:W-:Y:S02]  /*632f0*/  F2FP.F16.E5M2.UNPACK_B R17, R17 ;  /* 0x00000011ff11723e */ /* 0x000fe400020004ff */
[----:B------:R-:W-:Y:S02]  /*63300*/  F2FP.F16.E5M2.UNPACK_B R18, R18 ;  /* 0x00000012ff12723e */ /* 0x000fe400020004ff */
[----:B------:R-:W-:Y:S01]  /*63310*/  F2FP.F16.E5M2.UNPACK_B R19, R19 ;  /* 0x00000013ff13723e */ /* 0x000fe200020004ff */
[----:B------:R-:W-:Y:S01]  /*63320*/  IMAD.MOV.U32 R21, RZ, RZ, R10 ;  /* 0x000000ffff157224 */ /* 0x000fe200078e000a */
[----:B---3--:R0:W-:Y:S04]  /*63330*/  STL.64 [R1+0x5c68], R12 ;  /* 0x005c680c01007387 */ /* 0x0081e80000100a00 */
[----:B0-----:R-:W3:Y:S04]  /*63340*/  LDL R12, [R1+0x90] ;  /* 0x00009000010c7983 */ /* 0x001ee80000100800 */
[----:B------:R-:W3:Y:S04]  /*63350*/  LDL R13, [R1+0x94] ;  /* 0x00009400010d7983 */ /* 0x000ee80000100800 */
[----:B------:R-:W4:Y:S04]  /*63360*/  LDL.LU.64 R22, [R1+0x5d40] ;  /* 0x005d400001167983 */ /* 0x000f280000300a00 */
[----:B------:R-:W3:Y:S04]  /*63370*/  LDL.LU R20, [R1+0x5d38] ;  /* 0x005d380001147983 */ /* 0x000ee80000300800 */
[----:B------:R0:W-:Y:S04]  /*63380*/  STL.64 [R1+0xeb0], R4 ;  /* 0x000eb00401007387 */ /* 0x0001e80000100a00 */
[----:B------:R1:W-:Y:S04]  /*63390*/  STL.64 [R1+0xeb8], R6 ;  /* 0x000eb80601007387 */ /* 0x0003e80000100a00 */
[----:B0-----:R-:W3:Y:S04]  /*633a0*/  LDL.LU.64 R4, [R1+0xdf0] ;  /* 0x000df00001047983 */ /* 0x001ee80000300a00 */
[----:B-1----:R-:W3:Y:S04]  /*633b0*/  LDL.LU.64 R6, [R1+0xdf8] ;  /* 0x000df80001067983 */ /* 0x002ee80000300a00 */
[----:B------:R-:W4:Y:S04]  /*633c0*/  LDL R14, [R1+0x50] ;  /* 0x00005000010e7983 */ /* 0x000f280000100800 */
[----:B------:R-:W4:Y:S01]  /*633d0*/  LDL R15, [R1+0x54] ;  /* 0x00005400010f7983 */ /* 0x000f220000100800 */
[C---:B--2---:R-:W-:Y:S03]  /*633e0*/  HMMA.16816.F32 R8, R16.reuse, R8, R24 ;  /* 0x000000081008723c */ /* 0x044fe60000001818 */
[----:B----4-:R-:W-:Y:S04]  /*633f0*/  STL.64 [R1+0x5c88], R14 ;  /* 0x005c880e01007387 */ /* 0x010fe80000100a00 */
[----:B------:R-:W-:Y:S04]  /*63400*/  STL.64 [R1+0x5bb8], R22 ;  /* 0x005bb81601007387 */ /* 0x000fe80000100a00 */
        /* <DEDUP_REMOVED lines=8> */
[C---:B---3--:R-:W-:Y:S02]  /*63490*/  HMMA.16816.F32 R8, R16.reuse, R10, R24 ;  /* 0x0000000a1008723c */ /* 0x048fe40000001818 */
[----:B------:R-:W3:Y:S04]  /*634a0*/  LDL.LU.64 R26, [R1+0x5d18] ;  /* 0x005d1800011a7983 */ /* 0x000ee80000300a00 */
[----:B------:R-:W3:Y:S01]  /*634b0*/  LDL.LU.64 R24, [R1+0x5d10] ;  /* 0x005d100001187983 */ /* 0x000ee20000300a00 */
[----:B--2---:R-:W-:-:S15]  /*634c0*/  HMMA.16816.F32 R20, R16, R12, R20 ;  /* 0x0000000c1014723c */ /* 0x004fde0000001814 */
[----:B------:R-:W-:-:S01]  /*634d0*/  NOP ;  /* 0x0000000000007918 */ /* 0x000fc20000000000 */
[----:B------:R-:W-:Y:S04]  /*634e0*/  STL.64 [R1+0xe90], R8 ;  /* 0x000e900801007387 */ /* 0x000fe80000100a00 */
[----:B------:R0:W-:Y:S04]  /*634f0*/  STL.64 [R1+0xe98], R10 ;  /* 0x000e980a01007387 */ /* 0x0001e80000100a00 */
[----:B0-----:R-:W3:Y:S04]  /*63500*/  LDL.LU.64 R10, [R1+0x5d08] ;  /* 0x005d0800010a7983 */ /* 0x001ee80000300a00 */
[----:B------:R-:W2:Y:S04]  /*63510*/  LDL.LU.64 R8, [R1+0x5d00] ;  /* 0x005d000001087983 */ /* 0x000ea80000300a00 */
[----:B------:R-:W4:Y:S04]  /*63520*/  LDL R12, [R1+0x58] ;  /* 0x00005800010c7983 */ /* 0x000f280000100800 */
[----:B------:R-:W-:Y:S04]  /*63530*/  STL.64 [R1+0xe80], R20 ;  /* 0x000e801401007387 */ /* 0x000fe80000100a00 */
[----:B------:R-:W-:Y:S01]  /*63540*/  STL.64 [R1+0xe88], R22 ;  /* 0x000e881601007387 */ /* 0x000fe20000100a00 */
[----:B------:R-:W-:-:S03]  /*63550*/  IMAD.MOV.U32 R13, RZ, RZ, R0 ;  /* 0x000000ffff0d7224 */ /* 0x000fc600078e0000 */
[----:B------:R-:W4:Y:S04]  /*63560*/  LDL.LU R0, [R1+0x5cf8] ;  /* 0x005cf80001007983 */ /* 0x000f280000300800 */
[----:B------:R-:W3:Y:S01]  /*63570*/  LDL.64 R14, [R1+0x60] ;  /* 0x00006000010e7983 */ /* 0x000ee20000100a00 */
[----:B--2---:R-:W-:Y:S03]  /*63580*/  HMMA.16816.F32 R4, R16, R8, R4 ;  /* 0x000000081004723c */ /* 0x004fe60000001804 */
[----:B---3--:R-:W-:-:S15]  /*63590*/  STL.64 [R1+0x5cb8], R14 ;  /* 0x005cb80e01007387 */ /* 0x008fde0000100a00 */
[----:B------:R-:W-:-:S05]  /*635a0*/  NOP ;  /* 0x0000000000007918 */ /* 0x000fca0000000000 */
[----:B------:R-:W-:Y:S04]  /*635b0*/  STL.64 [R1+0xe70], R4 ;  /* 0x000e700401007387 */ /* 0x000fe80000100a00 */
[----:B------:R0:W-:Y:S02]  /*635c0*/  STL.64 [R1+0xe78], R6 ;  /* 0x000e780601007387 */ /* 0x0001e40000100a00 */
[----:B0-----:R-:W-:Y:S02]  /*635d0*/  HMMA.16816.F32 R4, R16, R10, R24 ;  /* 0x0000000a1004723c */ /* 0x001fe40000001818 */
[----:B----4-:R0:W-:Y:S04]  /*635e0*/  STL.64 [R1+0x5cb0], R12 ;  /* 0x005cb00c01007387 */ /* 0x0101e80000100a00 */
[----:B------:R-:W2:-:S15]  /*635f0*/  LDL R14, [R1+0x68] ;  /* 0x00006800010e7983 */ /* 0x000e9e0000100800 */
[----:B------:R-:W-:-:S02]  /*63600*/  NOP ;  /* 0x0000000000007918 */ /* 0x000fc40000000000 */
[----:B------:R-:W-:Y:S04]  /*63610*/  STL.64 [R1+0xe60], R4 ;  /* 0x000e600401007387 */ /* 0x000fe80000100a00 */
[----:B------:R-:W-:Y:S04]  /*63620*/  STL.64 [R1+0xe68], R6 ;  /* 0x000e680601007387 */ /* 0x000fe80000100a00 */
[----:B------:R-:W2:Y:S04]  /*63630*/  LDL R15, [R1+0x6c] ;  /* 0x00006c00010f7983 */ /* 0x000ea80000100800 */
[----:B0-----:R-:W3:Y:S04]  /*63640*/  LDL R12, [R1+0x70] ;  /* 0x00007000010c7983 */ /* 0x001ee80000100800 */
[----:B--2---:R0:W-:Y:S04]  /*63650*/  STL.64 [R1+0x5cd0], R14 ;  /* 0x005cd00e01007387 */ /* 0x0041e80000100a00 */
[----:B0-----:R-:W2:Y:S04]  /*63660*/  LDL.64 R14, [R1+0x78] ;  /* 0x00007800010e7983 */ /* 0x001ea80000100a00 */
[----:B------:R-:W4:Y:S04]  /*63670*/  LDL.LU.64 R24, [R1+0xd50] ;  /* 0x000d500001187983 */ /* 0x000f280000300a00 */
[----:B------:R-:W3:Y:S04]  /*63680*/  LDL.LU.64 R26, [R1+0xd58] ;  /* 0x000d5800011a7983 */ /* 0x000ee80000300a00 */
[----:B---3--:R-:W-:Y:S04]  /*63690*/  STL.64 [R1+0x5c50], R26 ;  /* 0x005c501a01007387 */ /* 0x008fe80000100a00 */
[----:B----4-:R0:W-:Y:S04]  /*636a0*/  STL.64 [R1+0x5c48], R24 ;  /* 0x005c481801007387 */ /* 0x0101e80000100a00 */
[----:B0-----:R-:W3:Y:S04]  /*636b0*/  LDL.LU.64 R24, [R1+0xd60] ;  /* 0x000d600001187983 */ /* 0x001ee80000300a00 */
[----:B------:R-:W4:Y:S04]  /*636c0*/  LDL.LU.64 R26, [R1+0xd68] ;  /* 0x000d6800011a7983 */ /* 0x000f280000300a00 */
[----:B----4-:R-:W-:Y:S04]  /*636d0*/  STL.64 [R1+0x5c60], R26 ;  /* 0x005c601a01007387 */ /* 0x010fe80000100a00 */
[----:B---3--:R0:W-:Y:S04]  /*636e0*/  STL.64 [R1+0x5c58], R24 ;  /* 0x005c581801007387 */ /* 0x0081e80000100a00 */
        /* <DEDUP_REMOVED lines=24> */
[----:B0-----:R-:W2:Y:S04]  /*63870*/  LDL.LU.64 R24, [R1+0xdd0] ;  /* 0x000dd00001187983 */ /* 0x001ea80000300a00 */
[----:B------:R-:W2:Y:S04]  /*63880*/  LDL.LU.64 R26, [R1+0xdd8] ;  /* 0x000dd800011a7983 */ /* 0x000ea80000300a00 */
[----:B------:R-:W3:Y:S04]  /*63890*/  LDL.LU.64 R20, [R1+0xd40] ;  /* 0x000d400001147983 */ /* 0x000ee80000300a00 */
[----:B------:R-:W3:Y:S04]  /*638a0*/  LDL.LU.64 R22, [R1+0xd48] ;  /* 0x000d480001167983 */ /* 0x000ee80000300a00 */
[----:B------:R-:W4:Y:S04]  /*638b0*/  LDL.LU.64 R8, [R1+0xd30] ;  /* 0x000d300001087983 */ /* 0x000f280000300a00 */
[----:B------:R-:W4:Y:S04]  /*638c0*/  LDL.LU.64 R10, [R1+0xd38] ;  /* 0x000d3800010a7983 */ /* 0x000f280000300a00 */
[----:B------:R-:W4:Y:S04]  /*638d0*/  LDL.LU.64 R4, [R1+0xd20] ;  /* 0x000d200001047983 */ /* 0x000f280000300a00 */
[----:B------:R-:W4:Y:S01]  /*638e0*/  LDL.LU.64 R6, [R1+0xd28] ;  /* 0x000d280001067983 */ /* 0x000f220000300a00 */
[----:B--2---:R-:W-:-:S15]  /*638f0*/  HMMA.16816.F32 R24, R16, R14, R24 ;  /* 0x0000000e1018723c */ /* 0x004fde0000001818 */
[----:B------:R-:W-:-:S08]  /*63900*/  NOP ;  /* 0x0000000000007918 */ /* 0x000fd00000000000 */
[----:B------:R-:W-:Y:S04]  /*63910*/  STL.64 [R1+0xe50], R24 ;  /* 0x000e501801007387 */ /* 0x000fe80000100a00 */
[----:B------:R0:W-:Y:S04]  /*63920*/  STL.64 [R1+0xe58], R26 ;  /* 0x000e581a01007387 */ /* 0x0001e80000100a00 */
[----:B0-----:R-:W2:Y:S04]  /*63930*/  LDL.LU.64 R26, [R1+0x5cf0] ;  /* 0x005cf000011a7983 */ /* 0x001ea80000300a00 */
[----:B------:R-:W2:Y:S01]  /*63940*/  LDL.LU.64 R24, [R1+0x5ce8] ;  /* 0x005ce80001187983 */ /* 0x000ea20000300a00 */
[----:B------:R-:W-:-:S02]  /*63950*/  IMAD.MOV.U32 R13, RZ, RZ, R0 ;  /* 0x000000ffff0d7224 */ /* 0x000fc400078e0000 */
[----:B------:R-:W-:-:S05]  /*63960*/  IMAD.MOV.U32 R0, RZ, RZ, R15 ;  /* 0x000000ffff007224 */ /* 0x000fca00078e000f */
[----:B------:R-:W-:Y:S01]  /*63970*/  STL [R1+0x5b58], R0 ;  /* 0x005b580001007387 */ /* 0x000fe20000100800 */
[----:B--2---:R-:W-:Y:S03]  /*63980*/  HMMA.16816.F32 R12, R16, R12, R24 ;  /* 0x0000000c100c723c */ /* 0x004fe60000001818 */
[----:B------:R-:W2:Y:S04]  /*63990*/  LDL.LU.64 R26, [R1+0x5ce0] ;  /* 0x005ce000011a7983 */ /* 0x000ea80000300a00 */
[----:B------:R-:W2:-:S15]  /*639a0*/  LDL.LU.64 R24, [R1+0x5cd8] ;  /* 0x005cd80001187983 */ /* 0x000e9e0000300a00 */
[----:B------:R-:W-:-:S01]  /*639b0*/  NOP ;  /* 0x0000000000007918 */ /* 0x000fc20000000000 */
[----:B------:R-:W-:Y:S04]  /*639c0*/  STL.64 [R1+0xe40], R12 ;  /* 0x000e400c01007387 */ /* 0x000fe80000100a00 */
[----:B------:R0:W-:Y:S04]  /*639d0*/  STL.64 [R1+0xe48], R14 ;  /* 0x000e480e01007387 */ /* 0x0001e80000100a00 */
[----:B0-----:R-:W2:Y:S02]  /*639e0*/  LDL.LU.64 R14, [R1+0x5cd0] ;  /* 0x005cd000010e7983 */ /* 0x001ea40000300a00 */
[----:B--2---:R-:W-:Y:S02]  /*639f0*/  HMMA.16816.F32 R12, R16, R14, R24 ;  /* 0x0000000e100c723c */ /* 0x004fe40000001818 */
[----:B------:R-:W2:Y:S04]  /*63a00*/  LDL.LU.64 R26, [R1+0x5cc8] ;  /* 0x005cc800011a7983 */ /* 0x000ea80000300a00 */
[----:B------:R-:W2:-:S15]  /*63a10*/  LDL.LU.64 R24, [R1+0x5cc0] ;  /* 0x005cc00001187983 */ /* 0x000e9e0000300a00 */
[----:B------:R-:W-:-:S02]  /*63a20*/  NOP ;  /* 0x0000000000007918 */ /* 0x000fc40000000000 */
[----:B------:R-:W-:Y:S04]  /*63a30*/  STL.64 [R1+0xe30], R12 ;  /* 0x000e300c01007387 */ /* 0x000fe80000100a00 */
[----:B------:R0:W-:Y:S04]  /*63a40*/  STL.64 [R1+0xe38], R14 ;  /* 0x000e380e01007387 */ /* 0x0001e80000100a00 */
[----:B0-----:R-:W2:Y:S04]  /*63a50*/  LDL.LU.64 R14, [R1+0x5cb8] ;  /* 0x005cb800010e7983 */ /* 0x001ea80000300a00 */
[----:B------:R-:W3:Y:S01]  /*63a60*/  LDL.LU.64 R12, [R1+0x5cb0] ;  /* 0x005cb000010c7983 */ /* 0x000ee20000300a00 */
[----:B--2---:R-:W-:-:S15]  /*63a70*/  HMMA.16816.F32 R24, R16, R14, R24 ;  /* 0x0000000e1018723c */ /* 0x004fde0000001818 */
[----:B------:R-:W-:-:S08]  /*63a80*/  NOP ;  /* 0x0000000000007918 */ /* 0x000fd00000000000 */
[----:B------:R-:W-:Y:S04]  /*63a90*/  STL.64 [R1+0xe20], R24 ;  /* 0x000e201801007387 */ /* 0x000fe80000100a00 */
[----:B------:R0:W-:Y:S04]  /*63aa0*/  STL.64 [R1+0xe28], R26 ;  /* 0x000e281a01007387 */ /* 0x0001e80000100a00 */
[----:B0-----:R-:W3:Y:S04]  /*63ab0*/  LDL.LU.64 R26, [R1+0x5ca8] ;  /* 0x005ca800011a7983 */ /* 0x001ee80000300a00 */
[----:B------:R-:W3:Y:S01]  /*63ac0*/  LDL.LU.64 R24, [R1+0x5ca0] ;  /* 0x005ca00001187983 */ /* 0x000ee20000300a00 */
[----:B------:R-:W-:-:S05]  /*63ad0*/  IMAD.MOV.U32 R0, RZ, RZ, R15 ;  /* 0x000000ffff007224 */ /* 0x000fca00078e000f */
[----:B------:R-:W-:Y:S01]  /*63ae0*/  STL [R1+0x5b5c], R0 ;  /* 0x005b5c0001007387 */ /* 0x000fe20000100800 */
[----:B---3--:R-:W-:Y:S03]  /*63af0*/  HMMA.16816.F32 R12, R16, R12, R24 ;  /* 0x0000000c100c723c */ /* 0x008fe60000001818 */
        /* <DEDUP_REMOVED lines=12> */
[----:B0-----:R-:W3:Y:S04]  /*63bc0*/  LDL.LU.64 R14, [R1+0x5c70] ;  /* 0x005c7000010e7983 */ /* 0x001ee80000300a00 */
[----:B------:R-:W2:Y:S02]  /*63bd0*/  LDL.LU.64 R12, [R1+0x5c68] ;  /* 0x005c6800010c7983 */ /* 0x000ea40000300a00 */
[----:B--2---:R-:W-:-:S15]  /*63be0*/  HMMA.16816.F32 R24, R16, R12, R24 ;  /* 0x0000000c1018723c */ /* 0x004fde0000001818 */
[----:B------:R-:W-:-:S08]  /*63bf0*/  NOP ;  /* 0x0000000000007918 */ /* 0x000fd00000000000 */
[----:B------:R-:W-:Y:S04]  /*63c00*/  STL.64 [R1+0xdf0], R24 ;  /* 0x000df01801007387 */ /* 0x000fe80000100a00 */
[----:B------:R0:W-:Y:S04]  /*63c10*/  STL.64 [R1+0xdf8], R26 ;  /* 0x000df81a01007387 */ /* 0x0001e80000100a00 */
[----:B0-----:R-:W3:Y:S04]  /*63c20*/  LDL.LU.64 R26, [R1+0x5c60] ;  /* 0x005c6000011a7983 */ /* 0x001ee80000300a00 */
[----:B------:R-:W3:Y:S01]  /*63c30*/  LDL.LU.64 R24, [R1+0x5c58] ;  /* 0x005c580001187983 */ /* 0x000ee20000300a00 */
[----:B------:R-:W-:-:S02]  /*63c40*/  IMAD.MOV.U32 R0, RZ, RZ, R13 ;  /* 0x000000ffff007224 */ /* 0x000fc400078e000d */
[----:B---3--:R-:W-:Y:S01]  /*63c50*/  HMMA.16816.F32 R12, R16, R14, R24 ;  /* 0x0000000e100c723c */ /* 0x008fe20000001818 */
[----:B------:R-:W2:Y:S04]  /*63c60*/  LDL.LU.64 R26, [R1+0x5c50] ;  /* 0x005c5000011a7983 */ /* 0x000ea80000300a00 */
[----:B------:R-:W2:-:S15]  /*63c70*/  LDL.LU.64 R24, [R1+0x5c48] ;  /* 0x005c480001187983 */ /* 0x000e9e0000300a00 */
[----:B------:R-:W-:-:S03]  /*63c80*/  NOP ;  /* 0x0000000000007918 */ /* 0x000fc60000000000 */
        /* <DEDUP_REMOVED lines=8> */
[----:B0-----:R-:W2:Y:S04]  /*63d10*/  LDL.LU.64 R26, [R1+0x5c30] ;  /* 0x005c3000011a7983 */ /* 0x001ea80000300a00 */
[----:B------:R-:W4:Y:S01]  /*63d20*/  LDL.LU.64 R24, [R1+0x5c28] ;  /* 0x005c280001187983 */ /* 0x000f220000300a00 */
[----:B---3--:R-:W-:-:S15]  /*63d30*/  HMMA.16816.F32 R12, R16, R14, R20 ;  /* 0x0000000e100c723c */ /* 0x008fde0000001814 */
[----:B------:R-:W-:-:S08]  /*63d40*/  NOP ;  /* 0x0000000000007918 */ /* 0x000fd00000000000 */
[----:B------:R-:W-:Y:S04]  /*63d50*/  STL.64 [R1+0xdc0], R12 ;  /* 0x000dc00c01007387 */ /* 0x000fe80000100a00 */
[----:B------:R0:W-:Y:S04]  /*63d60*/  STL.64 [R1+0xdc8], R14 ;  /* 0x000dc80e01007387 */ /* 0x0001e80000100a00 */
[----:B0-----:R-:W3:Y:S01]  /*63d70*/  LDL R14, [R1+0x18] ;  /* 0x00001800010e7983 */ /* 0x001ee20000100800 */
[C---:B----4-:R-:W-:Y:S06]  /*63d80*/  HMMA.16816.F32 R8, R16.reuse, R24, R8 ;  /* 0x000000181008723c */ /* 0x050fec0000001808 */
[----:B--2---:R-:W-:-:S15]  /*63d90*/  HMMA.16816.F32 R4, R16, R26, R4 ;  /* 0x0000001a1004723c */ /* 0x004fde0000001804 */
[----:B------:R-:W-:-:S02]  /*63da0*/  NOP ;  /* 0x0000000000007918 */ /* 0x000fc40000000000 */
[----:B------:R-:W-:Y:S04]  /*63db0*/  STL.64 [R1+0xdb0], R8 ;  /* 0x000db00801007387 */ /* 0x000fe80000100a00 */
[----:B------:R-:W-:Y:S04]  /*63dc0*/  STL.64 [R1+0xdb8], R10 ;  /* 0x000db80a01007387 */ /* 0x000fe80000100a00 */
[----:B------:R-:W-:Y:S04]  /*63dd0*/  STL.64 [R1+0xda0], R4 ;  /* 0x000da00401007387 */ /* 0x000fe80000100a00 */
[----:B------:R-:W-:Y:S04]  /*63de0*/  STL.64 [R1+0xda8], R6 ;  /* 0x000da80601007387 */ /* 0x000fe80000100a00 */
[----:B------:R-:W3:Y:S04]  /*63df0*/  LDL R15, [R1+0x1c] ;  /* 0x00001c00010f7983 */ /* 0x000ee80000100800 */
[----:B------:R-:W2:Y:S04]  /*63e00*/  LDL.LU.64 R24, [R1+0xcd0] ;  /* 0x000cd00001187983 */ /* 0x000ea80000300a00 */
[----:B------:R-:W4:Y:S04]  /*63e10*/  LDL.LU.64 R26, [R1+0xcd8] ;  /* 0x000cd800011a7983 */ /* 0x000f280000300a00 */
[----:B----4-:R0:W-:Y:S04]  /*63e20*/  STL.64 [R1+0x5bd8], R26 ;  /* 0x005bd81a01007387 */ /* 0x0101e80000100a00 */
[----:B0-----:R-:W4:Y:S04]  /*63e30*/  LDL R26, [R1] ;  /* 0x00000000011a7983 */ /* 0x001f280000100800 */
[----:B------:R-:W4:Y:S04]  /*63e40*/  LDL R27, [R1+0x4] ;  /* 0x00000400011b7983 */ /* 0x000f280000100800 */
[----:B--2---:R0:W-:Y:S04]  /*63e50*/  STL.64 [R1+0x5bd0], R24 ;  /* 0x005bd01801007387 */ /* 0x0041e80000100a00 */
[----:B0-----:R-:W2:Y:S04]  /*63e60*/  LDL R24, [R1+0x8] ;  /* 0x0000080001187983 */ /* 0x001ea80000100800 */
[----:B------:R-:W2:Y:S04]  /*63e70*/  LDL R25, [R1+0xc] ;  /* 0x00000c0001197983 */ /* 0x000ea80000100800 */
[----:B----4-:R0:W-:Y:S04]  /*63e80*/  STL.64 [R1+0x5bf0], R26 ;  /* 0x005bf01a01007387 */ /* 0x0101e80000100a00 */
[----:B0-----:R-:W4:Y:S04]  /*63e90*/  LDL R26, [R1+0x10] ;  /* 0x00001000011a7983 */ /* 0x001f280000100800 */
[----:B------:R-:W4:Y:S04]  /*63ea0*/  LDL R27, [R1+0x14] ;  /* 0x00001400011b7983 */ /* 0x000f280000100800 */
[----:B--2---:R0:W-:Y:S04]  /*63eb0*/  STL.64 [R1+0x5c08], R24 ;  /* 0x005c081801007387 */ /* 0x0041e80000100a00 */
[----:B----4-:R1:W-:Y:S04]  /*63ec0*/  STL.64 [R1+0x5c20], R26 ;  /* 0x005c201a01007387 */ /* 0x0103e80000100a00 */
[----:B0-----:R-:W3:Y:S04]  /*63ed0*/  LDL.LU.64 R24, [R1+0xd10] ;  /* 0x000d100001187983 */ /* 0x001ee80000300a00 */
[----:B-1----:R-:W3:Y:S04]  /*63ee0*/  LDL.LU.64 R26, [R1+0xd18] ;  /* 0x000d1800011a7983 */ /* 0x002ee80000300a00 */
[----:B------:R-:W2:Y:S04]  /*63ef0*/  LDL.LU.64 R20, [R1+0xcc0] ;  /* 0x000cc00001147983 */ /* 0x000ea80000300a00 */
[----:B------:R-:W4:Y:S04]  /*63f00*/  LDL.LU.64 R22, [R1+0xcc8] ;  /* 0x000cc80001167983 */ /* 0x000f280000300a00 */
[----:B----4-:R-:W-:Y:S04]  /*63f10*/  STL.64 [R1+0x5be8], R22 ;  /* 0x005be81601007387 */ /* 0x010fe80000100a00 */
[----:B--2---:R0:W-:Y:S04]  /*63f20*/  STL.64 [R1+0x5be0], R20 ;  /* 0x005be01401007387 */ /* 0x0041e80000100a00 */
[----:B0-----:R-:W2:Y:S04]  /*63f30*/  LDL.LU.64 R20, [R1+0xce0] ;  /* 0x000ce00001147983 */ /* 0x001ea80000300a00 */
[----:B------:R-:W4:Y:S01]  /*63f40*/  LDL.LU.64 R22, [R1+0xce8] ;  /* 0x000ce80001167983 */ /* 0x000f220000300a00 */
[C---:B---3--:R-:W-:Y:S03]  /*63f50*/  HMMA.16816.F32 R12, R16.reuse, R14, R24 ;  /* 0x0000000e100c723c */ /* 0x048fe60000001818 */
[----:B----4-:R-:W-:Y:S04]  /*63f60*/  STL.64 [R1+0x5c00], R22 ;  /* 0x005c001601007387 */ /* 0x010fe80000100a00 */
[----:B--2---:R0:W-:Y:S04]  /*63f70*/  STL.64 [R1+0x5bf8], R20 ;  /* 0x005bf81401007387 */ /* 0x0041e80000100a00 */
[----:B0-----:R-:W2:Y:S04]  /*63f80*/  LDL.LU.64 R20, [R1+0xcf0] ;  /* 0x000cf00001147983 */ /* 0x001ea80000300a00 */
[----:B------:R-:W3:Y:S04]  /*63f90*/  LDL.LU.64 R22, [R1+0xcf8] ;  /* 0x000cf80001167983 */ /* 0x000ee80000300a00 */
[----:B---3--:R-:W-:Y:S04]  /*63fa0*/  STL.64 [R1+0x5c18], R22 ;  /* 0x005c181601007387 */ /* 0x008fe80000100a00 */
[----:B--2---:R0:W-:Y:S04]  /*63fb0*/  STL.64 [R1+0x5c10], R20 ;  /* 0x005c101401007387 */ /* 0x0041e80000100a00 */
[----:B0-----:R-:W2:Y:S04]  /*63fc0*/  LDL.LU.64 R20, [R1+0xd00] ;  /* 0x000d000001147983 */ /* 0x001ea80000300a00 */
[----:B------:R-:W2:Y:S04]  /*63fd0*/  LDL.LU.64 R22, [R1+0xd08] ;  /* 0x000d080001167983 */ /* 0x000ea80000300a00 */
[----:B------:R-:W3:Y:S04]  /*63fe0*/  LDL.LU R8, [R1+0x181c] ;  /* 0x00181c0001087983 */ /* 0x000ee80000300800 */
[----:B------:R-:W4:Y:S04]  /*63ff0*/  LDL.LU R6, [R1+0x1818] ;  /* 0x0018180001067983 */ /* 0x000f280000300800 */
[----:B------:R-:W3:Y:S04]  /*64000*/  LDL.LU R9, [R1+0x1824] ;  /* 0x0018240001097983 */ /* 0x000ee80000300800 */
[----:B------:R-:W4:Y:S04]  /*64010*/  LDL.LU R7, [R1+0x1820] ;  /* 0x0018200001077983 */ /* 0x000f280000300800 */
[----:B------:R-:W2:Y:S04]  /*64020*/  LDL.LU.64 R26, [R1+0x5c20] ;  /* 0x005c2000011a7983 */ /* 0x000ea80000300a00 */
[----:B------:R0:W-:Y:S04]  /*64030*/  STL.64 [R1+0xd90], R12 ;  /* 0x000d900c01007387 */ /* 0x0001e80000100a00 */
[----:B------:R1:W-:Y:S04]  /*64040*/  STL.64 [R1+0xd98], R14 ;  /* 0x000d980e01007387 */ /* 0x0003e80000100a00 */
[----:B0-----:R-:W4:Y:S04]  /*64050*/  LDL.LU.64 R12, [R1+0xca0] ;  /* 0x000ca000010c7983 */ /* 0x001f280000300a00 */
[----:B-1----:R-:W4:Y:S04]  /*64060*/  LDL.LU.64 R14, [R1+0xca8] ;  /* 0x000ca800010e7983 */ /* 0x002f280000300a00 */
[----:B------:R-:W3:Y:S04]  /*64070*/  LDL.LU R10, [R1+0x180c] ;  /* 0x00180c00010a7983 */ /* 0x000ee80000300800 */
[----:B------:R-:W4:Y:S04]  /*64080*/  LDL.LU R4, [R1+0x1808] ;  /* 0x0018080001047983 */ /* 0x000f280000300800 */
[----:B------:R-:W3:Y:S01]  /*64090*/  LDL.LU R11, [R1+0x1814] ;  /* 0x00181400010b7983 */ /* 0x000ee20000300800 */
[C---:B--2---:R-:W-:Y:S03]  /*640a0*/  HMMA.16816.F32 R24, R16.reuse, R26, R20 ;  /* 0x0000001a1018723c */ /* 0x044fe60000001814 */
[----:B---3--:R-:W-:Y:S04]  /*640b0*/  STL.64 [R1+0x5b90], R10 ;  /* 0x005b900a01007387 */ /* 0x008fe80000100a00 */
[----:B------:R0:W-:Y:S04]  /*640c0*/  STL.64 [R1+0x5b88], R8 ;  /* 0x005b880801007387 */ /* 0x0001e80000100a00 */
[----:B0-----:R-:W2:Y:S04]  /*640d0*/  LDL.LU.64 R8, [R1+0xcb0] ;  /* 0x000cb00001087983 */ /* 0x001ea80000300a00 */
[----:B------:R-:W2:Y:S04]  /*640e0*/  LDL.LU.64 R10, [R1+0xcb8] ;  /* 0x000cb800010a7983 */ /* 0x000ea80000300a00 */
[----:B------:R-:W3:Y:S04]  /*640f0*/  LDL.LU R5, [R1+0x1810] ;  /* 0x0018100001057983 */ /* 0x000ee80000300800 */
[----:B------:R-:W4:Y:S04]  /*64100*/  LDL.LU.64 R22, [R1+0x5c18] ;  /* 0x005c180001167983 */ /* 0x000f280000300a00 */
[----:B------:R-:W4:Y:S04]  /*64110*/  LDL.LU.64 R20, [R1+0x5c10] ;  /* 0x005c100001147983 */ /* 0x000f280000300a00 */
[----:B------:R0:W-:Y:S04]  /*64120*/  STL.64 [R1+0xd80], R24 ;  /* 0x000d801801007387 */ /* 0x0001e80000100a00 */
[----:B------:R4:W-:Y:S04]  /*64130*/  STL.64 [R1+0xd88], R26 ;  /* 0x000d881a01007387 */ /* 0x0009e80000100a00 */
[----:B0-----:R-:W4:Y:S02]  /*64140*/  LDL.LU.64 R24, [R1+0x5c08] ;  /* 0x005c080001187983 */ /* 0x001f240000300a00 */
[----:B----4-:R-:W-:Y:S02]  /*64150*/  HMMA.16816.F32 R24, R16, R24, R20 ;  /* 0x000000181018723c */ /* 0x010fe40000001814 */
[----:B------:R-:W4:Y:S04]  /*64160*/  LDL.LU.64 R22, [R1+0x5c00] ;  /* 0x005c000001167983 */ /* 0x000f280000300a00 */
[----:B------:R-:W4:-:S15]  /*64170*/  LDL.LU.64 R20, [R1+0x5bf8] ;  /* 0x005bf80001147983 */ /* 0x000f1e0000300a00 */
[----:B------:R-:W-:-:S02]  /*64180*/  NOP ;  /* 0x0000000000007918 */ /* 0x000fc40000000000 */
[----:B------:R-:W-:Y:S04]  /*64190*/  STL.64 [R1+0xd70], R24 ;  /* 0x000d701801007387 */ /* 0x000fe80000100a00 */
        /* <DEDUP_REMOVED lines=8> */
[----:B0-----:R-:W2:Y:S04]  /*64220*/  LDL.LU.64 R26, [R1+0x5bd8] ;  /* 0x005bd800011a7983 */ /* 0x001ea80000300a00 */
[----:B------:R-:W2:Y:S02]  /*64230*/  LDL.LU.64 R24, [R1+0x5bd0] ;  /* 0x005bd00001187983 */ /* 0x000ea40000300a00 */
[----:B--2---:R-:W-:-:S15]  /*64240*/  HMMA.16816.F32 R24, R16, R28, R24 ;  /* 0x0000001c1018723c */ /* 0x004fde0000001818 */
[----:B------:R-:W-:-:S08]  /*64250*/  NOP ;  /* 0x0000000000007918 */ /* 0x000fd00000000000 */
[----:B------:R-:W-:Y:S04]  /*64260*/  STL.64 [R1+0xd50], R24 ;  /* 0x000d501801007387 */ /* 0x000fe80000100a00 */
[----:B------:R0:W-:Y:S04]  /*64270*/  STL.64 [R1+0xd58], R26 ;  /* 0x000d581a01007387 */ /* 0x0001e80000100a00 */
[----:B0-----:R-:W4:Y:S04]  /*64280*/  LDL.LU.64 R26, [R1+0x5bc8] ;  /* 0x005bc800011a7983 */ /* 0x001f280000300a00 */
[----:B------:R-:W2:Y:S01]  /*64290*/  LDL.LU.64 R24, [R1+0x5bc0] ;  /* 0x005bc00001187983 */ /* 0x000ea20000300a00 */
[----:B----4-:R-:W-:-:S15]  /*642a0*/  HMMA.16816.F32 R20, R16, R26, R20 ;  /* 0x0000001a1014723c */ /* 0x010fde0000001814 */
[----:B------:R-:W-:-:S08]  /*642b0*/  NOP ;  /* 0x0000000000007918 */ /* 0x000fd00000000000 */
[----:B------:R-:W-:Y:S04]  /*642c0*/  STL.64 [R1+0xd40], R20 ;  /* 0x000d401401007387 */ /* 0x000fe80000100a00 */
[----:B------:R0:W-:Y:S04]  /*642d0*/  STL.64 [R1+0xd48], R22 ;  /* 0x000d481601007387 */ /* 0x0001e80000100a00 */
[----:B0-----:R-:W4:Y:S04]  /*642e0*/  LDL.LU.64 R22, [R1+0x5bb8] ;  /* 0x005bb80001167983 */ /* 0x001f280000300a00 */
[----:B------:R-:W3:Y:S01]  /*642f0*/  LDL.LU.64 R20, [R1+0x5bb0] ;  /* 0x005bb00001147983 */ /* 0x000ee20000300a00 */
[----:B--2---:R-:W-:-:S15]  /*64300*/  HMMA.16816.F32 R8, R16, R24, R8 ;  /* 0x000000181008723c */ /* 0x004fde0000001808 */
[----:B------:R-:W-:-:S08]  /*64310*/  NOP ;  /* 0x0000000000007918 */ /* 0x000fd00000000000 */
[----:B------:R0:W-:Y:S04]  /*64320*/  STL.64 [R1+0xd30], R8 ;  /* 0x000d300801007387 */ /* 0x0001e80000100a00 */
[----:B------:R1:W-:Y:S04]  /*64330*/  STL.64 [R1+0xd38], R10 ;  /* 0x000d380a01007387 */ /* 0x0003e80000100a00 */
[----:B0-----:R-:W2:Y:S04]  /*64340*/  LDL.LU.64 R8, [R1+0xc80] ;  /* 0x000c800001087983 */ /* 0x001ea80000300a00 */
[----:B-1----:R-:W2:Y:S04]  /*64350*/  LDL.LU.64 R10, [R1+0xc88] ;  /* 0x000c8800010a7983 */ /* 0x002ea80000300a00 */
[----:B------:R3:W-:Y:S02]  /*64360*/  STL.64 [R1+0x5a10], R26 ;  /* 0x005a101a01007387 */ /* 0x0007e40000100a00 */
[----:B---3--:R-:W-:-:S02]  /*64370*/  IMAD.MOV.U32 R26, RZ, RZ, R21 ;  /* 0x000000ffff1a7224 */ /* 0x008fc400078e0015 */
[----:B------:R-:W3:Y:S04]  /*64380*/  LDL.LU R21, [R1+0x5ba8] ;  /* 0x005ba80001157983 */ /* 0x000ee80000300800 */
[----:B------:R-:W2:Y:S04]  /*64390*/  LDL R27, [R1+0xac] ;  /* 0x0000ac00011b7983 */ /* 0x000ea80000100800 */
[----:B------:R0:W-:Y:S01]  /*643a0*/  STL.64 [R1+0x5a08], R24 ;  /* 0x005a081801007387 */ /* 0x0001e20000100a00 */
[----:B----4-:R-:W-:Y:S03]  /*643b0*/  HMMA.16816.F32 R12, R16, R22, R12 ;  /* 0x00000016100c723c */ /* 0x010fe6000000180c */
[----:B--2---:R1:W-:Y:S04]  /*643c0*/  STL.64 [R1+0x5b60], R26 ;  /* 0x005b601a01007387 */ /* 0x0043e80000100a00 */
[----:B0-----:R-:W3:Y:S04]  /*643d0*/  LDL.LU.64 R24, [R1+0xc90] ;  /* 0x000c900001187983 */ /* 0x001ee80000300a00 */
[----:B-1----:R-:W3:-:S12]  /*643e0*/  LDL.LU.64 R26, [R1+0xc98] ;  /* 0x000c9800011a7983 */ /* 0x002ed80000300a00 */
[----:B------:R-:W-:Y:S04]  /*643f0*/  STL.64 [R1+0xd20], R12 ;  /* 0x000d200c01007387 */ /* 0x000fe80000100a00 */
[----:B------:R0:W-:Y:S04]  /*64400*/  STL.64 [R1+0xd28], R14 ;  /* 0x000d280e01007387 */ /* 0x0001e80000100a00 */
[----:B0-----:R-:W2:Y:S04]  /*64410*/  LDL.LU.64 R14, [R1+0x5ba0] ;  /* 0x005ba000010e7983 */ /* 0x001ea80000300a00 */
[----:B------:R-:W4:Y:S01]  /*64420*/  LDL.LU.64 R12, [R1+0x5b98] ;  /* 0x005b9800010c7983 */ /* 0x000f220000300a00 */
[----:B---3--:R-:W-:-:S15]  /*64430*/  HMMA.16816.F32 R24, R16, R20, R24 ;  /* 0x000000141018723c */ /* 0x008fde0000001818 */
[----:B------:R-:W-:-:S08]  /*64440*/  NOP ;  /* 0x0000000000007918 */ /* 0x000fd00000000000 */
[----:B------:R0:W-:Y:S04]  /*64450*/  STL.64 [R1+0xd10], R24 ;  /* 0x000d101801007387 */ /* 0x0001e80000100a00 */
[----:B------:R1:W-:Y:S04]  /*64460*/  STL.64 [R1+0xd18], R26 ;  /* 0x000d181a01007387 */ /* 0x0003e80000100a00 */
[----:B0-----:R-:W3:Y:S04]  /*64470*/  LDL.LU.64 R24, [R1+0x10c0] ;  /* 0x0010c00001187983 */ /* 0x001ee80000300a00 */
[----:B-1----:R-:W4:Y:S01]  /*64480*/  LDL.LU.64 R26, [R1+0x10c8] ;  /* 0x0010c800011a7983 */ /* 0x002f220000300a00 */
[C---:B--2---:R-:W-:Y:S03]  /*64490*/  HMMA.16816.F32 R8, R16.reuse, R14, R8 ;  /* 0x0000000e1008723c */ /* 0x044fe60000001808 */
[----:B----4-:R-:W-:Y:S04]  /*644a0*/  STL.64 [R1+0x5b78], R26 ;  /* 0x005b781a01007387 */ /* 0x010fe80000100a00 */
[----:B---3--:R0:W-:Y:S04]  /*644b0*/  STL.64 [R1+0x5b70], R24 ;  /* 0x005b701801007387 */ /* 0x0081e80000100a00 */
[----:B0-----:R-:W2:Y:S04]  /*644c0*/  LDL.LU.64 R24, [R1+0xc60] ;  /* 0x000c600001187983 */ /* 0x001ea80000300a00 */
[----:B------:R-:W2:Y:S04]  /*644d0*/  LDL.LU.64 R26, [R1+0xc68] ;  /* 0x000c6800011a7983 */ /* 0x000ea80000300a00 */
[----:B------:R-:W-:Y:S04]  /*644e0*/  STL.64 [R1+0x5a20], R22 ;  /* 0x005a201601007387 */ /* 0x000fe80000100a00 */
[----:B------:R0:W-:Y:S04]  /*644f0*/  STL.64 [R1+0x5a18], R20 ;  /* 0x005a181401007387 */ /* 0x0001e80000100a00 */
[----:B0-----:R-:W3:Y:S04]  /*64500*/  LDL.LU.64 R20, [R1+0xc70] ;  /* 0x000c700001147983 */ /* 0x001ee80000300a00 */
[----:B------:R-:W3:Y:S04]  /*64510*/  LDL.LU.64 R22, [R1+0xc78] ;  /* 0x000c780001167983 */ /* 0x000ee80000300a00 */
[----:B------:R-:W-:Y:S04]  /*64520*/  STL.64 [R1+0xd00], R8 ;  /* 0x000d000801007387 */ /* 0x000fe80000100a00 */
[----:B------:R0:W-:Y:S04]  /*64530*/  STL.64 [R1+0xd08], R10 ;  /* 0x000d080a01007387 */ /* 0x0001e80000100a00 */
[----:B0-----:R-:W4:Y:S04]  /*64540*/  LDL.LU.64 R10, [R1+0x5b90] ;  /* 0x005b9000010a7983 */ /* 0x001f280000300a00 */
[----:B------:R-:W2:Y:S01]  /*64550*/  LDL.LU.64 R8, [R1+0x5b88] ;  /* 0x005b880001087983 */ /* 0x000ea20000300a00 */
[----:B---3--:R-:W-:Y:S01]  /*64560*/  HMMA.16816.F32 R20, R16, R12, R20 ;  /* 0x0000000c1014723c */ /* 0x008fe20000001814 */
[----:B----4-:R-:W-:-:S02]  /*64570*/  IMAD R4, R4, 0x100, R10 ;  /* 0x0000010004047824 */ /* 0x010fc400078e020a */
[----:B------:R-:W-:-:S15]  /*64580*/  IMAD R5, R5, 0x100, R11 ;  /* 0x0000010005057824 */ /* 0x000fde00078e020b */
[----:B------:R-:W-:-:S05]  /*64590*/  NOP ;  /* 0x0000000000007918 */ /* 0x000fca0000000000 */
[----:B------:R0:W-:Y:S04]  /*645a0*/  STL.64 [R1+0xcf0], R20 ;  /* 0x000cf01401007387 */ /* 0x0001e80000100a00 */
[----:B------:R1:W-:Y:S04]  /*645b0*/  STL.64 [R1+0xcf8], R22 ;  /* 0x000cf81601007387 */ /* 0x0003e80000100a00 */
[----:B0-----:R-:W3:Y:S04]  /*645c0*/  LDL.LU.64 R20, [R1+0xc50] ;  /* 0x000c500001147983 */ /* 0x001ee80000300a00 */
[----:B-1----:R-:W3:Y:S04]  /*645d0*/  LDL.LU.64 R22, [R1+0xc58] ;  /* 0x000c580001167983 */ /* 0x002ee80000300a00 */
[----:B------:R-:W-:Y:S04]  /*645e0*/  STL.64 [R1+0x5a00], R14 ;  /* 0x005a000e01007387 */ /* 0x000fe80000100a00 */
[----:B------:R0:W-:Y:S04]  /*645f0*/  STL.64 [R1+0x59f8], R12 ;  /* 0x0059f80c01007387 */ /* 0x0001e80000100a00 */
[----:B0-----:R-:W4:Y:S04]  /*64600*/  LDL.LU.64 R12, [R1+0x10b0] ;  /* 0x0010b000010c7983 */ /* 0x001f280000300a00 */
[----:B------:R-:W4:Y:S04]  /*64610*/  LDL.LU.64 R14, [R1+0x10b8] ;  /* 0x0010b800010e7983 */ /* 0x000f280000300a00 */
[----:B------:R-:W3:Y:S04]  /*64620*/  LDL.LU R10, [R1+0x5b84] ;  /* 0x005b8400010a7983 */ /* 0x000ee80000300800 */
[----:B------:R-:W3:Y:S01]  /*64630*/  LDL.LU R11, [R1+0x5b80] ;  /* 0x005b8000010b7983 */ /* 0x000ee20000300800 */
[----:B--2---:R-:W-:-:S02]  /*64640*/  IMAD R6, R6, 0x100, R8 ;  /* 0x0000010006067824 */ /* 0x004fc400078e0208 */
[----:B------:R-:W-:Y:S01]  /*64650*/  IMAD R7, R7, 0x100, R9 ;  /* 0x0000010007077824 */ /* 0x000fe200078e0209 */
[----:B---3--:R-:W-:-:S15]  /*64660*/  HMMA.16816.F32 R24, R16, R10, R24 ;  /* 0x0000000a1018723c */ /* 0x008fde0000001818 */
[----:B------:R-:W-:-:S08]  /*64670*/  NOP ;  /* 0x0000000000007918 */ /* 0x000fd00000000000 */
[----:B------:R-:W-:Y:S04]  /*64680*/  STL.64 [R1+0xce0], R24 ;  /* 0x000ce01801007387 */ /* 0x000fe80000100a00 */
[----:B------:R0:W-:Y:S04]  /*64690*/  STL.64 [R1+0xce8], R26 ;  /* 0x000ce81a01007387 */ /* 0x0001e80000100a00 */
[----:B0-----:R-:W2:Y:S04]  /*646a0*/  LDL.LU.64 R26, [R1+0x5b78] ;  /* 0x005b7800011a7983 */ /* 0x001ea80000300a00 */
[----:B------:R-:W2:Y:S04]  /*646b0*/  LDL.LU.64 R24, [R1+0x5b70] ;  /* 0x005b700001187983 */ /* 0x000ea80000300a00 */
[----:B------:R-:W2:Y:S04]  /*646c0*/  LDL.LU R8, [R1+0x5b6c] ;  /* 0x005b6c0001087983 */ /* 0x000ea80000300800 */
[----:B------:R-:W2:Y:S02]  /*646d0*/  LDL.LU R9, [R1+0x5b68] ;  /* 0x005b680001097983 */ /* 0x000ea40000300800 */
[----:B--2---:R-:W-:-:S15]  /*646e0*/  HMMA.16816.F32 R24, R16, R8, R24 ;  /* 0x000000081018723c */ /* 0x004fde0000001818 */
[----:B------:R-:W-:-:S08]  /*646f0*/  NOP ;  /* 0x0000000000007918 */ /* 0x000fd00000000000 */
[----:B------:R-:W-:Y:S04]  /*64700*/  STL.64 [R1+0x1140], R24 ;  /* 0x0011401801007387 */ /* 0x000fe80000100a00 */
[----:B------:R0:W-:Y:S04]  /*64710*/  STL.64 [R1+0x1148], R26 ;  /* 0x0011481a01007387 */ /* 0x0001e80000100a00 */
[----:B0-----:R-:W2:Y:S04]  /*64720*/  LDL.LU.64 R26, [R1+0x5b60] ;  /* 0x005b6000011a7983 */ /* 0x001ea80000300a00 */
[----:B------:R-:W3:Y:S04]  /*64730*/  LDL R24, [R1+0x40] ;  /* 0x0000400001187983 */ /* 0x000ee80000100800 */
[----:B------:R-:W3:Y:S04]  /*64740*/  LDL R25, [R1+0x44] ;  /* 0x0000440001197983 */ /* 0x000ee80000100800 */
[----:B------:R-:W-:Y:S04]  /*64750*/  STL.64 [R1+0x59e0], R10 ;  /* 0x0059e00a01007387 */ /* 0x000fe80000100a00 */
[----:B------:R4:W-:Y:S02]  /*64760*/  STL.64 [R1+0x59d8], R8 ;  /* 0x0059d80801007387 */ /* 0x0009e40000100a00 */
[----:B----4-:R-:W-:-:S15]  /*64770*/  HMMA.16816.F32 R8, R16, R2, R12 ;  /* 0x000000021008723c */ /* 0x010fde000000180c */
[----:B------:R-:W-:-:S08]  /*64780*/  NOP ;  /* 0x0000000000007918 */ /* 0x000fd00000000000 */
[----:B------:R-:W-:Y:S04]  /*64790*/  STL.64 [R1+0x1130], R8 ;  /* 0x0011300801007387 */ /* 0x000fe80000100a00 */
[----:B------:R0:W-:Y:S04]  /*647a0*/  STL.64 [R1+0x1138], R10 ;  /* 0x0011380a01007387 */ /* 0x0001e80000100a00 */
[----:B0-----:R-:W4:Y:S01]  /*647b0*/  LDL.64 R10, [R1+0x88] ;  /* 0x00008800010a7983 */ /* 0x001f220000100a00 */
[----:B--2---:R-:W-:Y:S03]  /*647c0*/  HMMA.16816.F32 R12, R16, R26, R20 ;  /* 0x0000001a100c723c */ /* 0x004fe60000001814 */
[----:B----4-:R0:W-:-:S15]  /*647d0*/  STL.64 [R1+0x5b20], R10 ;  /* 0x005b200a01007387 */ /* 0x0101de0000100a00 */
[----:B------:R-:W-:-:S05]  /*647e0*/  NOP ;  /* 0x0000000000007918 */ /* 0x000fca0000000000 */
[----:B------:R-:W-:Y:S04]  /*647f0*/  STL.64 [R1+0xcd0], R12 ;  /* 0x000cd00c01007387 */ /* 0x000fe80000100a00 */
[----:B------:R-:W-:Y:S04]  /*64800*/  STL.64 [R1+0xcd8], R14 ;  /* 0x000cd80e01007387 */ /* 0x000fe80000100a00 */
[----:B------:R-:W2:Y:S04]  /*64810*/  LDL R8, [R1+0x90] ;  /* 0x0000900001087983 */ /* 0x000ea80000100800 */
[----:B------:R-:W2:Y:S04]  /*64820*/  LDL R9, [R1+0x94] ;  /* 0x0000940001097983 */ /* 0x000ea80000100800 */
[----:B------:R-:W4:Y:S04]  /*64830*/  LDL R16, [R1+0x50] ;  /* 0x0000500001107983 */ /* 0x000f280000100800 */
[----:B------:R-:W4:Y:S01]  /*64840*/  LDL R17, [R1+0x54] ;  /* 0x0000540001117983 */ /* 0x000f220000100800 */
[----:B------:R-:W-:-:S03]  /*64850*/  IMAD.MOV.U32 R19, RZ, RZ, R0 ;  /* 0x000000ffff137224 */ /* 0x000fc600078e0000 */
[----:B--2---:R1:W-:Y:S04]  /*64860*/  STL.64 [R1+0x5b38], R8 ;  /* 0x005b380801007387 */ /* 0x0043e80000100a00 */
[----:B------:R-:W2:Y:S04]  /*64870*/  LDL R18, [R1+0x48] ;  /* 0x0000480001127983 */ /* 0x000ea80000100800 */
[----:B------:R-:W3:Y:S04]  /*64880*/  LDL.LU R0, [R1+0x5b5c] ;  /* 0x005b5c0001007983 */ /* 0x000ee80000300800 */
[----:B0-----:R-:W4:Y:S04]  /*64890*/  LDL R10, [R1+0x98] ;  /* 0x00009800010a7983 */ /* 0x001f280000100800 */
[----:B------:R-:W4:Y:S04]  /*648a0*/  LDL R11, [R1+0x9c] ;  /* 0x00009c00010b7983 */ /* 0x000f280000100800 */
[----:B----4-:R0:W-:Y:S04]  /*648b0*/  STL.64 [R1+0x5b50], R10 ;  /* 0x005b500a01007387 */ /* 0x0101e80000100a00 */
[----:B-1----:R-:W4:Y:S04]  /*648c0*/  LDL.LU.64 R8, [R1+0xc40] ;  /* 0x000c400001087983 */ /* 0x002f280000300a00 */
[----:B0-----:R-:W4:Y:S04]  /*648d0*/  LDL.LU.64 R10, [R1+0xc48] ;  /* 0x000c4800010a7983 */ /* 0x001f280000300a00 */
[----:B------:R-:W4:Y:S04]  /*648e0*/  LDL.64 R14, [R1+0xa0] ;  /* 0x0000a000010e7983 */ /* 0x000f280000100a00 */
[----:B------:R-:W3:Y:S04]  /*648f0*/  LDL R20, [R1+0x68] ;  /* 0x0000680001147983 */ /* 0x000ee80000100800 */
[----:B------:R-:W3:Y:S04]  /*64900*/  LDL R21, [R1+0x6c] ;  /* 0x00006c0001157983 */ /* 0x000ee80000100800 */
[----:B--2---:R0:W-:Y:S04]  /*64910*/  STL.64 [R1+0x5ac0], R18 ;  /* 0x005ac01201007387 */ /* 0x0041e80000100a00 */
[----:B------:R-:W2:Y:S04]  /*64920*/  LDL R22, [R1+0x80] ;  /* 0x0000800001167983 */ /* 0x000ea80000100800 */
[----:B------:R-:W2:Y:S04]  /*64930*/  LDL R23, [R1+0x84] ;  /* 0x0000840001177983 */ /* 0x000ea80000100800 */
[----:B0-----:R-:W4:Y:S04]  /*64940*/  LDL R18, [R1+0x58] ;  /* 0x0000580001127983 */ /* 0x001f280000100800 */
[----:B------:R-:W4:Y:S04]  /*64950*/  LDL R19, [R1+0x5c] ;  /* 0x00005c0001137983 */ /* 0x000f280000100800 */
[----:B--2---:R-:W-:Y:S04]  /*64960*/  STL.64 [R1+0x5b30], R22 ;  /* 0x005b301601007387 */ /* 0x004fe80000100a00 */
[----:B---3--:R-:W-:Y:S04]  /*64970*/  STL.64 [R1+0x5b28], R20 ;  /* 0x005b281401007387 */ /* 0x008fe80000100a00 */
[----:B------:R0:W-:Y:S04]  /*64980*/  STL.64 [R1+0x5ab8], R16 ;  /* 0x005ab81001007387 */ /* 0x0001e80000100a00 */
[----:B0-----:R-:W2:Y:S01]  /*64990*/  LDL R16, [R1+0x60] ;  /* 0x0000600001107983 */ /* 0x001ea20000100800 */
[----:B------:R-:W-:-:S03]  /*649a0*/  IMAD.MOV.U32 R17, RZ, RZ, R0 ;  /* 0x000000ffff117224 */ /* 0x000fc600078e0000 */
[----:B------:R-:W3:Y:S04]  /*649b0*/  LDL.LU R0, [R1+0x5b58] ;  /* 0x005b580001007983 */ /* 0x000ee80000300800 */
[----:B------:R-:W4:Y:S04]  /*649c0*/  LDL.LU.64 R20, [R1+0xc20] ;  /* 0x000c200001147983 */ /* 0x000f280000300a00 */
[----:B------:R-:W2:Y:S04]  /*649d0*/  LDL.LU.64 R22, [R1+0xc28] ;  /* 0x000c280001167983 */ /* 0x000ea80000300a00 */
[----:B--2---:R-:W-:Y:S04]  /*649e0*/  STL.64 [R1+0x5b48], R22 ;  /* 0x005b481601007387 */ /* 0x004fe80000100a00 */
[----:B----4-:R0:W-:Y:S04]  /*649f0*/  STL.64 [R1+0x5b40], R20 ;  /* 0x005b401401007387 */ /* 0x0101e80000100a00 */
[----:B0-----:R-:W2:Y:S04]  /*64a00*/  LDL.LU.64 R20, [R1+0xc30] ;  /* 0x000c300001147983 */ /* 0x001ea80000300a00 */
[----:B------:R-:W2:Y:S04]  /*64a10*/  LDL.LU.64 R22, [R1+0xc38] ;  /* 0x000c380001167983 */ /* 0x000ea80000300a00 */
[----:B------:R0:W-:Y:S04]  /*64a20*/  STL.64 [R1+0x5ad8], R18 ;  /* 0x005ad81201007387 */ /* 0x0001e80000100a00 */
[----:B0-----:R-:W4:Y:S04]  /*64a30*/  LDL R18, [R1+0x70] ;  /* 0x0000700001127983 */ /* 0x001f280000100800 */
[----:B------:R-:W4:Y:S04]  /*64a40*/  LDL R19, [R1+0x74] ;  /* 0x0000740001137983 */ /* 0x000f280000100800 */
[----:B------:R0:W-:Y:S04]  /*64a50*/  STL.64 [R1+0x5af0], R16 ;  /* 0x005af01001007387 */ /* 0x0001e80000100a00 */
[----:B0-----:R-:W2:Y:S01]  /*64a60*/  LDL R16, [R1+0x78] ;  /* 0x0000780001107983 */ /* 0x001ea20000100800 */
[----:B------:R-:W-:-:S02]  /*64a70*/  F2FP.F16.E5M2.UNPACK_B R4, R4 ;  /* 0x00000004ff04723e */ /* 0x000fc400020004ff */
[----:B------:R-:W-:Y:S02]  /*64a80*/  F2FP.F16.E5M2.UNPACK_B R5, R5 ;  /* 0x00000005ff05723e */ /* 0x000fe400020004ff */
[----:B------:R-:W-:Y:S02]  /*64a90*/  F2FP.F16.E5M2.UNPACK_B R6, R6 ;  /* 0x00000006ff06723e */ /* 0x000fe400020004ff */
[----:B------:R-:W-:Y:S01]  /*64aa0*/  F2FP.F16.E5M2.UNPACK_B R7, R7 ;  /* 0x00000007ff07723e */ /* 0x000fe200020004ff */
[----:B----4-:R-:W-:Y:S04]  /*64ab0*/  STL.64 [R1+0x5b08], R18 ;  /* 0x005b081201007387 */ /* 0x010fe80000100a00 */
[----:B------:R-:W4:Y:S02]  /*64ac0*/  LDL.64 R26, [R1+0x38] ;  /* 0x00003800011a7983 */ /* 0x000f240000100a00 */
[----:B------:R-:W-:Y:S02]  /*64ad0*/  HMMA.16816.F32 R8, R4, R14, R8 ;  /* 0x0000000e0408723c */ /* 0x000fe40000001808 */
[----:B----4-:R-:W-:Y:S04]  /*64ae0*/  STL.64 [R1+0x5ad0], R26 ;  /* 0x005ad01a01007387 */ /* 0x010fe80000100a00 */
[----:B------:R0:W-:Y:S04]  /*64af0*/  STL.64 [R1+0x5ac8], R24 ;  /* 0x005ac81801007387 */ /* 0x0001e80000100a00 */
[----:B0-----:R-:W4:Y:S04]  /*64b00*/  LDL.LU.64 R24, [R1+0xc10] ;  /* 0x000c100001187983 */ /* 0x001f280000300a00 */
[----:B------:R-:W4:Y:S09]  /*64b10*/  LDL.LU.64 R26, [R1+0xc18] ;  /* 0x000c1800011a7983 */ /* 0x000f320000300a00 */
[----:B------:R-:W-:Y:S04]  /*64b20*/  STL.64 [R1+0xcc0], R8 ;  /* 0x000cc00801007387 */ /* 0x000fe80000100a00 */
[----:B------:R0:W-:Y:S04]  /*64b30*/  STL.64 [R1+0xcc8], R10 ;  /* 0x000cc80a01007387 */ /* 0x0001e80000100a00 */
[----:B0-----:R-:W2:Y:S01]  /*64b40*/  LDL.LU.64 R10, [R1+0x5b50] ;  /* 0x005b5000010a7983 */ /* 0x001ea20000300a00 */
[----:B---3--:R-:W-:-:S02]  /*64b50*/  IMAD.MOV.U32 R17, RZ, RZ, R0 ;  /* 0x000000ffff117224 */ /* 0x008fc400078e0000 */
[----:B------:R-:W-:Y:S01]  /*64b60*/  IMAD.MOV.U32 R0, RZ, RZ, R15 ;  /* 0x000000ffff007224 */ /* 0x000fe200078e000f */
[----:B------:R-:W3:Y:S04]  /*64b70*/  LDL.LU.64 R12, [R1+0xc00] ;  /* 0x000c0000010c7983 */ /* 0x000ee80000300a00 */
[----:B------:R-:W3:Y:S04]  /*64b80*/  LDL.LU.64 R14, [R1+0xc08] ;  /* 0x000c0800010e7983 */ /* 0x000ee80000300a00 */
[----:B------:R-:W-:Y:S01]  /*64b90*/  STL [R1+0x59c0], R0 ;  /* 0x0059c00001007387 */ /* 0x000fe20000100800 */
[----:B--2---:R-:W-:Y:S03]  /*64ba0*/  HMMA.16816.F32 R8, R4, R10, R20 ;  /* 0x0000000a0408723c */ /* 0x004fe60000001814 */
[----:B------:R-:W2:Y:S04]  /*64bb0*/  LDL.LU.64 R22, [R1+0x5b48] ;  /* 0x005b480001167983 */ /* 0x000ea80000300a00 */
[----:B------:R-:W2:-:S15]  /*64bc0*/  LDL.LU.64 R20, [R1+0x5b40] ;  /* 0x005b400001147983 */ /* 0x000e9e0000300a00 */
[----:B------:R-:W-:-:S01]  /*64bd0*/  NOP ;  /* 0x0000000000007918 */ /* 0x000fc20000000000 */
[----:B------:R0:W-:Y:S04]  /*64be0*/  STL.64 [R1+0xcb0], R8 ;  /* 0x000cb00801007387 */ /* 0x0001e80000100a00 */
[----:B------:R2:W-:Y:S04]  /*64bf0*/  STL.64 [R1+0xcb8], R10 ;  /* 0x000cb80a01007387 */ /* 0x0005e80000100a00 */
[----:B0-----:R-:W2:Y:S02]  /*64c00*/  LDL.LU.64 R8, [R1+0x5b38] ;  /* 0x005b380001087983 */ /* 0x001ea40000300a00 */
[----:B--2---:R-:W-:Y:S02]  /*64c10*/  HMMA.16816.F32 R8, R4, R8, R20 ;  /* 0x000000080408723c */ /* 0x004fe40000001814 */
[----:B------:R-:W3:Y:S04]  /*64c20*/  LDL.LU.64 R22, [R1+0x5b30] ;  /* 0x005b300001167983 */ /* 0x000ee80000300a00 */
[----:B------:R-:W2:-:S15]  /*64c30*/  LDL.LU.64 R20, [R1+0x5b28] ;  /* 0x005b280001147983 */ /* 0x000e9e0000300a00 */
[----:B------:R-:W-:-:S02]  /*64c40*/  NOP ;  /* 0x0000000000007918 */ /* 0x000fc40000000000 */
[----:B------:R-:W-:Y:S04]  /*64c50*/  STL.64 [R1+0xca0], R8 ;  /* 0x000ca00801007387 */ /* 0x000fe80000100a00 */
[----:B------:R0:W-:Y:S04]  /*64c60*/  STL.64 [R1+0xca8], R10 ;  /* 0x000ca80a01007387 */ /* 0x0001e80000100a00 */
[----:B0-----:R-:W4:Y:S04]  /*64c70*/  LDL.LU.64 R10, [R1+0x5b20] ;  /* 0x005b2000010a7983 */ /* 0x001f280000300a00 */
[----:B------:R-:W3:Y:S01]  /*64c80*/  LDL.LU.64 R8, [R1+0xbd0] ;  /* 0x000bd00001087983 */ /* 0x000ee20000300a00 */
[----:B----4-:R-:W-:Y:S06]  /*64c90*/  HMMA.16816.F32 R24, R4, R10, R24 ;  /* 0x0000000a0418723c */ /* 0x010fec0000001818 */
[----:B------:R-:W-:-:S15]  /*64ca0*/  IMAD.MOV.U32 R0, RZ, RZ, R11 ;  /* 0x000000ffff007224 */ /* 0x000fde00078e000b */
[----:B------:R-:W-:-:S02]  /*64cb0*/  NOP ;  /* 0x0000000000007918 */ /* 0x000fc40000000000 */
[----:B------:R-:W-:Y:S04]  /*64cc0*/  STL.64 [R1+0xc90], R24 ;  /* 0x000c901801007387 */ /* 0x000fe80000100a00 */
[----:B------:R-:W-:Y:S04]  /*64cd0*/  STL.64 [R1+0xc98], R26 ;  /* 0x000c981a01007387 */ /* 0x000fe80000100a00 */
[----:B------:R-:W4:Y:S04]  /*64ce0*/  LDL.LU.64 R10, [R1+0xbd8] ;  /* 0x000bd800010a7983 */ /* 0x000f280000300a00 */
[----:B----4-:R-:W-:Y:S04]  /*64cf0*/  STL.64 [R1+0x5b00], R10 ;  /* 0x005b000a01007387 */ /* 0x010fe80000100a00 */
[----:B---3--:R0:W-:Y:S04]  /*64d00*/  STL.64 [R1+0x5af8], R8 ;  /* 0x005af80801007387 */ /* 0x0081e80000100a00 */
[----:B0-----:R-:W3:Y:S04]  /*64d10*/  LDL.LU.64 R8, [R1+0xbe0] ;  /* 0x000be00001087983 */ /* 0x001ee80000300a00 */
[----:B------:R-:W4:Y:S01]  /*64d20*/  LDL.LU.64 R10, [R1+0xbe8] ;  /* 0x000be800010a7983 */ /* 0x000f220000300a00 */
[C---:B------:R-:W-:Y:S03]  /*64d30*/  HMMA.16816.F32 R12, R4.reuse, R22, R12 ;  /* 0x00000016040c723c */ /* 0x040fe6000000180c */
[----:B----4-:R-:W-:Y:S04]  /*64d40*/  STL.64 [R1+0x5b18], R10 ;  /* 0x005b180a01007387 */ /* 0x010fe80000100a00 */
[----:B---3--:R0:W-:Y:S04]  /*64d50*/  STL.64 [R1+0x5b10], R8 ;  /* 0x005b100801007387 */ /* 0x0081e80000100a00 */
[----:B0-----:R-:W3:Y:S04]  /*64d60*/  LDL.LU.64 R8, [R1+0xbf0] ;  /* 0x000bf00001087983 */ /* 0x001ee80000300a00 */
[----:B------:R-:W3:Y:S04]  /*64d70*/  LDL.LU.64 R10, [R1+0xbf8] ;  /* 0x000bf800010a7983 */ /* 0x000ee80000300a00 */
[----:B------:R-:W-:Y:S04]  /*64d80*/  STL [R1+0x59c4], R0 ;  /* 0x0059c40001007387 */ /* 0x000fe80000100800 */
[----:B------:R-:W4:Y:S04]  /*64d90*/  LDL.LU.64 R24, [R1+0xbb0] ;  /* 0x000bb00001187983 */ /* 0x000f280000300a00 */
[----:B------:R-:W2:Y:S04]  /*64da0*/  LDL.LU.64 R26, [R1+0xbb8] ;  /* 0x000bb800011a7983 */ /* 0x000ea80000300a00 */
[----:B------:R-:W-:Y:S04]  /*64db0*/  STL.64 [R1+0xc80], R12 ;  /* 0x000c800c01007387 */ /* 0x000fe80000100a00 */
[----:B------:R-:W-:Y:S04]  /*64dc0*/  STL.64 [R1+0xc88], R14 ;  /* 0x000c880e01007387 */ /* 0x000fe80000100a00 */
[----:B--2---:R-:W-:Y:S04]  /*64dd0*/  STL.64 [R1+0x5ae8], R26 ;  /* 0x005ae81a01007387 */ /* 0x004fe80000100a00 */
[----:B----4-:R0:W-:Y:S04]  /*64de0*/  STL.64 [R1+0x5ae0], R24 ;  /* 0x005ae01801007387 */ /* 0x0101e80000100a00 */
[----:B0-----:R-:W2:Y:S04]  /*64df0*/  LDL.LU.64 R24, [R1+0xbc0] ;  /* 0x000bc00001187983 */ /* 0x001ea80000300a00 */
[----:B------:R-:W2:Y:S04]  /*64e00*/  LDL.LU.64 R26, [R1+0xbc8] ;  /* 0x000bc800011a7983 */ /* 0x000ea80000300a00 */
[----:B------:R-:W4:Y:S04]  /*64e10*/  LDL R22, [R1] ;  /* 0x0000000001167983 */ /* 0x000f280000100800 */
[----:B------:R-:W4:Y:S01]  /*64e20*/  LDL R23, [R1+0x4] ;  /* 0x0000040001177983 */ /* 0x000f220000100800 */
[C---:B---3--:R-:W-:Y:S03]  /*64e30*/  HMMA.16816.F32 R16, R4.reuse, R16, R8 ;  /* 0x000000100410723c */ /* 0x048fe60000001808 */
[----:B------:R-:W3:Y:S04]  /*64e40*/  LDL.LU.64 R12, [R1+0xb80] ;  /* 0x000b8000010c7983 */ /* 0x000ee80000300a00 */
[----:B------:R-:W3:Y:S04]  /*64e50*/  LDL.LU.64 R14, [R1+0xb88] ;  /* 0x000b8800010e7983 */ /* 0x000ee80000300a00 */
[----:B----4-:R-:W-:Y:S04]  /*64e60*/  STL.64 [R1+0x5a38], R22 ;  /* 0x005a381601007387 */ /* 0x010fe80000100a00 */
[----:B------:R-:W4:Y:S04]  /*64e70*/  LDL.LU.64 R10, [R1+0x5b18] ;  /* 0x005b1800010a7983 */ /* 0x000f280000300a00 */
[----:B------:R-:W4:Y:S04]  /*64e80*/  LDL.LU.64 R8, [R1+0x5b10] ;  /* 0x005b100001087983 */ /* 0x000f280000300a00 */
[----:B------:R-:W-:Y:S04]  /*64e90*/  STL.64 [R1+0xc70], R16 ;  /* 0x000c701001007387 */ /* 0x000fe80000100a00 */
[----:B------:R0:W-:Y:S04]  /*64ea0*/  STL.64 [R1+0xc78], R18 ;  /* 0x000c781201007387 */ /* 0x0001e80000100a00 */
[----:B0-----:R-:W4:Y:S02]  /*64eb0*/  LDL.LU.64 R18, [R1+0x5b08] ;  /* 0x005b080001127983 */ /* 0x001f240000300a00 */
[----:B----4-:R-:W-:Y:S02]  /*64ec0*/  HMMA.16816.F32 R16, R4, R18, R8 ;  /* 0x000000120410723c */ /* 0x010fe40000001808 */
[----:B------:R-:W4:Y:S04]  /*64ed0*/  LDL.LU.64 R10, [R1+0x5b00] ;  /* 0x005b0000010a7983 */ /* 0x000f280000300a00 */
[----:B------:R-:W4:-:S15]  /*64ee0*/  LDL.LU.64 R8, [R1+0x5af8] ;  /* 0x005af80001087983 */ /* 0x000f1e0000300a00 */
[----:B------:R-:W-:-:S02]  /*64ef0*/  NOP ;  /* 0x0000000000007918 */ /* 0x000fc40000000000 */
[----:B------:R0:W-:Y:S04]  /*64f00*/  STL.64 [R1+0xc60], R16 ;  /* 0x000c601001007387 */ /* 0x0001e80000100a00 */
[----:B------:R-:W-:Y:S04]  /*64f10*/  STL.64 [R1+0xc68], R18 ;  /* 0x000c681201007387 */ /* 0x000fe80000100a00 */
[----:B0-----:R-:W2:Y:S01]  /*64f20*/  LDL.LU.64 R16, [R1+0x5af0] ;  /* 0x005af00001107983 */ /* 0x001ea20000300a00 */
[----:B----4-:R-:W-:Y:S03]  /*64f30*/  HMMA.16816.F32 R20, R4, R20, R8 ;  /* 0x000000140414723c */ /* 0x010fe60000001808 */
[----:B------:R-:W4:Y:S04]  /*64f40*/  LDL.LU.64 R8, [R1+0xb70] ;  /* 0x000b700001087983 */ /* 0x000f280000300a00 */
[----:B------:R-:W4:-:S15]  /*64f50*/  LDL.LU.64 R10, [R1+0xb78] ;  /* 0x000b7800010a7983 */ /* 0x000f1e0000300a00 */
[----:B------:R-:W-:-:S01]  /*64f60*/  NOP ;  /* 0x0000000000007918 */ /* 0x000fc20000000000 */
[----:B------:R0:W-:Y:S04]  /*64f70*/  STL.64 [R1+0xc50], R20 ;  /* 0x000c501401007387 */ /* 0x0001e80000100a00 */
[----:B------:R-:W-:Y:S04]  /*64f80*/  STL.64 [R1+0xc58], R22 ;  /* 0x000c581601007387 */ /* 0x000fe80000100a00 */
[----:B0-----:R-:W3:Y:S04]  /*64f90*/  LDL R20, [R1+0x8] ;  /* 0x0000080001147983 */ /* 0x001ee80000100800 */
[----:B------:R-:W3:Y:S01]  /*64fa0*/  LDL R21, [R1+0xc] ;  /* 0x00000c0001157983 */ /* 0x000ee20000100800 */
[C---:B--2---:R-:W-:Y:S03]  /*64fb0*/  HMMA.16816.F32 R16, R4.reuse, R16, R24 ;  /* 0x000000100410723c */ /* 0x044fe60000001818 */
        /* <DEDUP_REMOVED lines=9> */
[----:B------:R-:W4:Y:S04]  /*65050*/  LDL.LU.64 R26, [R1+0x5ad0] ;  /* 0x005ad000011a7983 */ /* 0x000f280000300a00 */
[----:B------:R-:W3:-:S15]  /*65060*/  LDL.LU.64 R24, [R1+0x5ac8] ;  /* 0x005ac80001187983 */ /* 0x000ede0000300a00 */
[----:B------:R-:W-:-:S02]  /*65070*/  NOP ;  /* 0x0000000000007918 */ /* 0x000fc40000000000 */
[----:B------:R-:W-:Y:S04]  /*65080*/  STL.64 [R1+0xc30], R16 ;  /* 0x000c301001007387 */ /* 0x000fe80000100a00 */
[----:B------:R0:W-:Y:S04]  /*65090*/  STL.64 [R1+0xc38], R18 ;  /* 0x000c381201007387 */ /* 0x0001e80000100a00 */
[----:B0-----:R-:W4:Y:S04]  /*650a0*/  LDL.LU.64 R18, [R1+0x5ac0] ;  /* 0x005ac00001127983 */ /* 0x001f280000300a00 */
[----:B------:R-:W2:Y:S02]  /*650b0*/  LDL.LU.64 R16, [R1+0x5ab8] ;  /* 0x005ab80001107983 */ /* 0x000ea40000300a00 */
[----:B--2---:R-:W-:-:S15]  /*650c0*/  HMMA.16816.F32 R20, R4, R16, R20 ;  /* 0x000000100414723c */ /* 0x004fde0000001814 */
[----:B------:R-:W-:-:S08]  /*650d0*/  NOP ;  /* 0x0000000000007918 */ /* 0x000fd00000000000 */
[----:B------:R-:W-:Y:S04]  /*650e0*/  STL.64 [R1+0xc20], R20 ;  /* 0x000c201401007387 */ /* 0x000fe80000100a00 */
[----:B------:R0:W-:Y:S04]  /*650f0*/  STL.64 [R1+0xc28], R22 ;  /* 0x000c281601007387 */ /* 0x0001e80000100a00 */
[----:B0-----:R-:W2:Y:S04]  /*65100*/  LDL R22, [R1+0x10] ;  /* 0x0000100001167983 */ /* 0x001ea80000100800 */
[----:B------:R-:W2:Y:S04]  /*65110*/  LDL R23, [R1+0x14] ;  /* 0x0000140001177983 */ /* 0x000ea80000100800 */
[----:B--2---:R0:W-:Y:S04]  /*65120*/  STL.64 [R1+0x5a68], R22 ;  /* 0x005a681601007387 */ /* 0x0041e80000100a00 */
[----:B------:R-:W4:Y:S04]  /*65130*/  LDL.LU.64 R20, [R1+0xb90] ;  /* 0x000b900001147983 */ /* 0x000f280000300a00 */
[----:B0-----:R-:W4:Y:S01]  /*65140*/  LDL.LU.64 R22, [R1+0xb98] ;  /* 0x000b980001167983 */ /* 0x001f220000300a00 */
[C---:B---3--:R-:W-:Y:S06]  /*65150*/  HMMA.16816.F32 R12, R4.reuse, R24, R12 ;  /* 0x00000018040c723c */ /* 0x048fec000000180c */
[----:B----4-:R-:W-:Y:S01]  /*65160*/  HMMA.16816.F32 R16, R4, R18, R20 ;  /* 0x000000120410723c */ /* 0x010fe20000001814 */
[----:B------:R-:W2:-:S15]  /*65170*/  LDL R20, [R1+0x18] ;  /* 0x0000180001147983 */ /* 0x000e9e0000100800 */
[----:B------:R-:W-:-:S07]  /*65180*/  NOP ;  /* 0x0000000000007918 */ /* 0x000fce0000000000 */
[----:B------:R-:W-:Y:S04]  /*65190*/  STL.64 [R1+0xc10], R16 ;  /* 0x000c101001007387 */ /* 0x000fe80000100a00 */
[----:B------:R0:W-:Y:S04]  /*651a0*/  STL.64 [R1+0xc18], R18 ;  /* 0x000c181201007387 */ /* 0x0001e80000100a00 */
[----:B------:R1:W-:Y:S04]  /*651b0*/  STL.64 [R1+0xc00], R12 ;  /* 0x000c000c01007387 */ /* 0x0003e80000100a00 */
[----:B------:R3:W-:Y:S04]  /*651c0*/  STL.64 [R1+0xc08], R14 ;  /* 0x000c080e01007387 */ /* 0x0007e80000100a00 */
[----:B------:R-:W2:Y:S01]  /*651d0*/  LDL R21, [R1+0x1c] ;  /* 0x00001c0001157983 */ /* 0x000ea20000100800 */
[----:B------:R-:W-:Y:S03]  /*651e0*/  HMMA.16816.F32 R8, R4, R26, R8 ;  /* 0x0000001a0408723c */ /* 0x000fe60000001808 */
[----:B--2---:R2:W-:Y:S04]  /*651f0*/  STL.64 [R1+0x5a80], R20 ;  /* 0x005a801401007387 */ /* 0x0045e80000100a00 */
[----:B0-----:R-:W4:Y:S04]  /*65200*/  LDL.LU R18, [R1+0x1838] ;  /* 0x0018380001127983 */ /* 0x001f280000300800 */
[----:B------:R-:W4:Y:S04]  /*65210*/  LDL.LU R19, [R1+0x1840] ;  /* 0x0018400001137983 */ /* 0x000f280000300800 */
[----:B------:R-:W3:Y:S08]  /*65220*/  LDL R22, [R1+0x20] ;  /* 0x0000200001167983 */ /* 0x000ef00000100800 */
[----:B------:R-:W-:Y:S04]  /*65230*/  STL.64 [R1+0xbf0], R8 ;  /* 0x000bf00801007387 */ /* 0x000fe80000100a00 */
[----:B------:R-:W-:Y:S04]  /*65240*/  STL.64 [R1+0xbf8], R10 ;  /* 0x000bf80a01007387 */ /* 0x000fe80000100a00 */
[----:B------:R-:W3:Y:S04]  /*65250*/  LDL R23, [R1+0x24] ;  /* 0x0000240001177983 */ /* 0x000ee80000100800 */
[----:B-1----:R-:W4:Y:S04]  /*65260*/  LDL R12, [R1+0x30] ;  /* 0x00003000010c7983 */ /* 0x002f280000100800 */
[----:B------:R-:W4:Y:S04]  /*65270*/  LDL R13, [R1+0x34] ;  /* 0x00003400010d7983 */ /* 0x000f280000100800 */
[----:B---3--:R0:W-:Y:S04]  /*65280*/  STL.64 [R1+0x5a98], R22 ;  /* 0x005a981601007387 */ /* 0x0081e80000100a00 */
[----:B------:R-:W3:Y:S04]  /*65290*/  LDL R14, [R1+0x28] ;  /* 0x00002800010e7983 */ /* 0x000ee80000100800 */
[----:B------:R-:W3:Y:S04]  /*652a0*/  LDL R15, [R1+0x2c] ;  /* 0x00002c00010f7983 */ /* 0x000ee80000100800 */
[----:B---3--:R-:W-:Y:S04]  /*652b0*/  STL.64 [R1+0x5aa0], R14 ;  /* 0x005aa00e01007387 */ /* 0x008fe80000100a00 */
[----:B--2---:R-:W2:Y:S04]  /*652c0*/  LDL.LU.64 R20, [R1+0xb50] ;  /* 0x000b500001147983 */ /* 0x004ea80000300a00 */
[----:B0-----:R-:W3:Y:S01]  /*652d0*/  LDL.LU.64 R22, [R1+0xb58] ;  /* 0x000b580001167983 */ /* 0x001ee20000300a00 */
[----:B------:R-:W-:-:S03]  /*652e0*/  IMAD.MOV.U32 R0, RZ, RZ, R27 ;  /* 0x000000ffff007224 */ /* 0x000fc600078e001b */
[----:B---3--:R-:W-:Y:S04]  /*652f0*/  STL.64 [R1+0x5ab0], R22 ;  /* 0x005ab01601007387 */ /* 0x008fe80000100a00 */
[----:B--2---:R0:W-:Y:S04]  /*65300*/  STL.64 [R1+0x5aa8], R20 ;  /* 0x005aa81401007387 */ /* 0x0041e80000100a00 */
[----:B0-----:R-:W4:Y:S04]  /*65310*/  LDL.LU.64 R20, [R1+0xb60] ;  /* 0x000b600001147983 */ /* 0x001f280000300a00 */
[----:B------:R-:W4:Y:S04]  /*65320*/  LDL.LU.64 R22, [R1+0xb68] ;  /* 0x000b680001167983 */ /* 0x000f280000300a00 */
[----:B------:R-:W2:Y:S04]  /*65330*/  LDL.LU.64 R24, [R1+0xaf0] ;  /* 0x000af00001187983 */ /* 0x000ea80000300a00 */
[----:B------:R-:W3:Y:S04]  /*65340*/  LDL.LU.64 R26, [R1+0xaf8] ;  /* 0x000af800011a7983 */ /* 0x000ee80000300a00 */
[----:B---3--:R-:W-:Y:S04]  /*65350*/  STL.64 [R1+0x5a30], R26 ;  /* 0x005a301a01007387 */ /* 0x008fe80000100a00 */
[----:B--2---:R0:W-:Y:S04]  /*65360*/  STL.64 [R1+0x5a28], R24 ;  /* 0x005a281801007387 */ /* 0x0041e80000100a00 */
[----:B0-----:R-:W2:Y:S04]  /*65370*/  LDL.LU.64 R24, [R1+0xb00] ;  /* 0x000b000001187983 */ /* 0x001ea80000300a00 */
        /* <DEDUP_REMOVED lines=8> */
[----:B------:R-:W3:Y:S01]  /*65400*/  LDL.LU.64 R26, [R1+0xb28] ;  /* 0x000b2800011a7983 */ /* 0x000ee20000300a00 */
[C---:B----4-:R-:W-:Y:S03]  /*65410*/  HMMA.16816.F32 R12, R4.reuse, R12, R20 ;  /* 0x0000000c040c723c */ /* 0x050fe60000001814 */
[----:B---3--:R-:W-:Y:S04]  /*65420*/  STL.64 [R1+0x5a78], R26 ;  /* 0x005a781a01007387 */ /* 0x008fe80000100a00 */
[----:B--2---:R0:W-:Y:S04]  /*65430*/  STL.64 [R1+0x5a70], R24 ;  /* 0x005a701801007387 */ /* 0x0041e80000100a00 */
[----:B0-----:R-:W2:Y:S04]  /*65440*/  LDL.LU.64 R24, [R1+0xb30] ;  /* 0x000b300001187983 */ /* 0x001ea80000300a00 */
[----:B------:R-:W3:Y:S04]  /*65450*/  LDL.LU.64 R26, [R1+0xb38] ;  /* 0x000b3800011a7983 */ /* 0x000ee80000300a00 */
[----:B---3--:R-:W-:Y:S04]  /*65460*/  STL.64 [R1+0x5a90], R26 ;  /* 0x005a901a01007387 */ /* 0x008fe80000100a00 */
[----:B--2---:R0:W-:Y:S04]  /*65470*/  STL.64 [R1+0x5a88], R24 ;  /* 0x005a881801007387 */ /* 0x0041e80000100a00 */
[----:B0-----:R-:W2:Y:S04]  /*65480*/  LDL.LU.64 R24, [R1+0xb40] ;  /* 0x000b400001187983 */ /* 0x001ea80000300a00 */
[----:B------:R-:W2:Y:S04]  /*65490*/  LDL.LU.64 R26, [R1+0xb48] ;  /* 0x000b4800011a7983 */ /* 0x000ea80000300a00 */
[----:B------:R-:W3:Y:S04]  /*654a0*/  LDL.LU.64 R8, [R1+0x1240] ;  /* 0x0012400001087983 */ /* 0x000ee80000300a00 */
[----:B------:R-:W3:Y:S04]  /*654b0*/  LDL.LU.64 R10, [R1+0x1248] ;  /* 0x00124800010a7983 */ /* 0x000ee80000300a00 */
[----:B------:R-:W4:Y:S04]  /*654c0*/  LDL.LU R16, [R1+0x1828] ;  /* 0x0018280001107983 */ /* 0x000f280000300800 */
[----:B------:R-:W2:Y:S04]  /*654d0*/  LDL.LU.64 R22, [R1+0x5ab0] ;  /* 0x005ab00001167983 */ /* 0x000ea80000300a00 */
[----:B------:R-:W2:Y:S04]  /*654e0*/  LDL.LU.64 R20, [R1+0x5aa8] ;  /* 0x005aa80001147983 */ /* 0x000ea80000300a00 */
[----:B------:R-:W-:Y:S04]  /*654f0*/  STL.64 [R1+0xbe0], R12 ;  /* 0x000be00c01007387 */ /* 0x000fe80000100a00 */
[----:B------:R0:W-:Y:S04]  /*65500*/  STL.64 [R1+0xbe8], R14 ;  /* 0x000be80e01007387 */ /* 0x0001e80000100a00 */
[----:B0-----:R-:W2:Y:S04]  /*65510*/  LDL.LU.64 R14, [R1+0x5aa0] ;  /* 0x005aa000010e7983 */ /* 0x001ea80000300a00 */
[----:B------:R-:W4:Y:S04]  /*65520*/  LDL.LU R17, [R1+0x1830] ;  /* 0x0018300001117983 */ /* 0x000f280000300800 */
[----:B------:R-:W-:Y:S04]  /*65530*/  STL.64 [R1+0x59f0], R18 ;  /* 0x0059f01201007387 */ /* 0x000fe80000100a00 */
[----:B----4-:R0:W-:Y:S01]  /*65540*/  STL.64 [R1+0x59e8], R16 ;  /* 0x0059e81001007387 */ /* 0x0101e20000100a00 */
[----:B--2---:R-:W-:Y:S03]  /*65550*/  HMMA.16816.F32 R12, R4, R14, R20 ;  /* 0x0000000e040c723c */ /* 0x004fe60000001814 */
[----:B0-----:R-:W2:Y:S04]  /*65560*/  LDL.LU.64 R16, [R1+0x1250] ;  /* 0x0012500001107983 */ /* 0x001ea80000300a00 */
[----:B------:R-:W2:Y:S04]  /*65570*/  LDL.LU.64 R18, [R1+0x1258] ;  /* 0x0012580001127983 */ /* 0x000ea80000300a00 */
[----:B------:R-:W4:-:S12]  /*65580*/  LDL.LU.64 R22, [R1+0x5a98] ;  /* 0x005a980001167983 */ /* 0x000f180000300a00 */
[----:B------:R0:W-:Y:S04]  /*65590*/  STL.64 [R1+0xbd0], R12 ;  /* 0x000bd00c01007387 */ /* 0x0001e80000100a00 */
[----:B------:R1:W-:Y:S04]  /*655a0*/  STL.64 [R1+0xbd8], R14 ;  /* 0x000bd80e01007387 */ /* 0x0003e80000100a00 */
[----:B0-----:R-:W3:Y:S04]  /*655b0*/  LDL.LU.64 R12, [R1+0x1230] ;  /* 0x00123000010c7983 */ /* 0x001ee80000300a00 */
[----:B-1----:R-:W3:Y:S01]  /*655c0*/  LDL.LU.64 R14, [R1+0x1238] ;  /* 0x00123800010e7983 */ /* 0x002ee20000300a00 */
[----:B----4-:R-:W-:Y:S03]  /*655d0*/  HMMA.16816.F32 R20, R4, R22, R24 ;  /* 0x000000160414723c */ /* 0x010fe60000001818 */
[----:B------:R-:W4:Y:S04]  /*655e0*/  LDL.LU.64 R26, [R1+0x5a90] ;  /* 0x005a9000011a7983 */ /* 0x000f280000300a00 */
[----:B------:R-:W4:-:S15]  /*655f0*/  LDL.LU.64 R24, [R1+0x5a88] ;  /* 0x005a880001187983 */ /* 0x000f1e0000300a00 */
[----:B------:R-:W-:-:S01]  /*65600*/  NOP ;  /* 0x0000000000007918 */ /* 0x000fc20000000000 */
        /* <DEDUP_REMOVED lines=30> */
[----:B0-----:R-:W3:Y:S04]  /*657f0*/  LDL.LU.64 R22, [R1+0x5a20] ;  /* 0x005a200001167983 */ /* 0x001ee80000300a00 */
[----:B------:R-:W3:Y:S01]  /*65800*/  LDL.LU.64 R20, [R1+0x5a18] ;  /* 0x005a180001147983 */ /* 0x000ee20000300a00 */
[----:B----4-:R-:W-:-:S15]  /*65810*/  HMMA.16816.F32 R24, R4, R28, R24 ;  /* 0x0000001c0418723c */ /* 0x010fde0000001818 */
[----:B------:R-:W-:-:S08]  /*65820*/  NOP ;  /* 0x0000000000007918 */ /* 0x000fd00000000000 */
[----:B------:R-:W-:Y:S04]  /*65830*/  STL.64 [R1+0xb70], R24 ;  /* 0x000b701801007387 */ /* 0x000fe80000100a00 */
[----:B------:R0:W-:Y:S04]  /*65840*/  STL.64 [R1+0xb78], R26 ;  /* 0x000b781a01007387 */ /* 0x0001e80000100a00 */
[----:B0-----:R-:W2:Y:S04]  /*65850*/  LDL.LU.64 R26, [R1+0x5a10] ;  /* 0x005a1000011a7983 */ /* 0x001ea80000300a00 */
[----:B------:R-:W3:Y:S01]  /*65860*/  LDL.LU.64 R24, [R1+0x5a08] ;  /* 0x005a080001187983 */ /* 0x000ee20000300a00 */
        /* <DEDUP_REMOVED lines=11> */
[----:B------:R-:W-:Y:S04]  /*65920*/  STL.64 [R1+0x5858], R26 ;  /* 0x0058581a01007387 */ /* 0x000fe80000100a00 */
[----:B------:R0:W-:Y:S04]  /*65930*/  STL.64 [R1+0x5850], R24 ;  /* 0x0058501801007387 */ /* 0x0001e80000100a00 */
[----:B0-----:R-:W4:Y:S04]  /*65940*/  LDL.LU.64 R24, [R1+0x1220] ;  /* 0x0012200001187983 */ /* 0x001f280000300a00 */
[----:B------:R-:W4:Y:S01]  /*65950*/  LDL.LU.64 R26, [R1+0x1228] ;  /* 0x00122800011a7983 */ /* 0x000f220000300a00 */
[----:B------:R-:W-:-:S15]  /*65960*/  HMMA.16816.F32 R12, R4, R22, R12 ;  /* 0x00000016040c723c */ /* 0x000fde000000180c */
[----:B------:R-:W-:-:S08]  /*65970*/  NOP ;  /* 0x0000000000007918 */ /* 0x000fd00000000000 */
[----:B------:R-:W-:Y:S04]  /*65980*/  STL.64 [R1+0xb40], R12 ;  /* 0x000b400c01007387 */ /* 0x000fe80000100a00 */
[----:B------:R0:W-:Y:S04]  /*65990*/  STL.64 [R1+0xb48], R14 ;  /* 0x000b480e01007387 */ /* 0x0001e80000100a00 */
[----:B0-----:R-:W2:Y:S04]  /*659a0*/  LDL.LU.64 R14, [R1+0x5a00] ;  /* 0x005a0000010e7983 */ /* 0x001ea80000300a00 */
[----:B------:R-:W3:Y:S01]  /*659b0*/  LDL.LU.64 R12, [R1+0x59f8] ;  /* 0x0059f800010c7983 */ /* 0x000ee20000300a00 */
[----:B----4-:R-:W-:-:S15]  /*659c0*/  HMMA.16816.F32 R24, R4, R20, R24 ;  /* 0x000000140418723c */ /* 0x010fde0000001818 */
[----:B------:R-:W-:-:S08]  /*659d0*/  NOP ;  /* 0x0000000000007918 */ /* 0x000fd00000000000 */
[----:B------:R0:W-:Y:S04]  /*659e0*/  STL.64 [R1+0xb30], R24 ;  /* 0x000b301801007387 */ /* 0x0001e80000100a00 */
[----:B------:R1:W-:Y:S04]  /*659f0*/  STL.64 [R1+0xb38], R26 ;  /* 0x000b381a01007387 */ /* 0x0003e80000100a00 */
[----:B0-----:R-:W4:Y:S04]  /*65a00*/  LDL.LU.64 R24, [R1+0x12d0] ;  /* 0x0012d00001187983 */ /* 0x001f280000300a00 */
[----:B-1----:R-:W4:Y:S01]  /*65a10*/  LDL.LU.64 R26, [R1+0x12d8] ;  /* 0x0012d800011a7983 */ /* 0x002f220000300a00 */
[C---:B--2---:R-:W-:Y:S06]  /*65a20*/  HMMA.16816.F32 R16, R4.reuse, R14, R16 ;  /* 0x0000000e0410723c */ /* 0x044fec0000001810 */
[C---:B---3--:R-:W-:Y:S01]  /*65a30*/  HMMA.16816.F32 R8, R4.reuse, R12, R8 ;  /* 0x0000000c0408723c */ /* 0x048fe20000001808 */
[----:B----4-:R-:W-:Y:S04]  /*65a40*/  STL.64 [R1+0x59d0], R26 ;  /* 0x0059d01a01007387 */ /* 0x010fe80000100a00 */
[----:B------:R0:W-:Y:S04]  /*65a50*/  STL.64 [R1+0x59c8], R24 ;  /* 0x0059c81801007387 */ /* 0x0001e80000100a00 */
[----:B0-----:R-:W2:Y:S04]  /*65a60*/  LDL.LU.64 R24, [R1+0x11f0] ;  /* 0x0011f00001187983 */ /* 0x001ea80000300a00 */
[----:B------:R-:W2:Y:S04]  /*65a70*/  LDL.LU.64 R26, [R1+0x11f8] ;  /* 0x0011f800011a7983 */ /* 0x000ea80000300a00 */
[----:B------:R0:W-:Y:S04]  /*65a80*/  STL.64 [R1+0x5868], R22 ;  /* 0x0058681601007387 */ /* 0x0001e80000100a00 */
[----:B0-----:R-:W3:Y:S04]  /*65a90*/  LDL.LU R22, [R1+0x183c] ;  /* 0x00183c0001167983 */ /* 0x001ee80000300800 */
[----:B------:R-:W4:Y:S04]  /*65aa0*/  LDL.LU R23, [R1+0x1844] ;  /* 0x0018440001177983 */ /* 0x000f280000300800 */
[----:B------:R0:W-:Y:S04]  /*65ab0*/  STL.64 [R1+0x5860], R20 ;  /* 0x0058601401007387 */ /* 0x0001e80000100a00 */
[----:B0-----:R-:W4:Y:S04]  /*65ac0*/  LDL.LU R20, [R1+0x182c] ;  /* 0x00182c0001147983 */ /* 0x001f280000300800 */
[----:B------:R-:W4:Y:S04]  /*65ad0*/  LDL.LU R21, [R1+0x1834] ;  /* 0x0018340001157983 */ /* 0x000f280000300800 */
[----:B------:R-:W-:Y:S04]  /*65ae0*/  STL.64 [R1+0xb20], R16 ;  /* 0x000b201001007387 */ /* 0x000fe80000100a00 */
[----:B------:R0:W-:Y:S04]  /*65af0*/  STL.64 [R1+0xb28], R18 ;  /* 0x000b281201007387 */ /* 0x0001e80000100a00 */
[----:B0-----:R-:W3:Y:S04]  /*65b00*/  LDL.LU.64 R18, [R1+0x59f0] ;  /* 0x0059f00001127983 */ /* 0x001ee80000300a00 */
[----:B------:R-:W4:Y:S04]  /*65b10*/  LDL.LU.64 R16, [R1+0x59e8] ;  /* 0x0059e80001107983 */ /* 0x000f280000300a00 */
[----:B------:R-:W-:Y:S04]  /*65b20*/  STL.64 [R1+0xb10], R8 ;  /* 0x000b100801007387 */ /* 0x000fe80000100a00 */
[----:B------:R0:W-:Y:S04]  /*65b30*/  STL.64 [R1+0xb18], R10 ;  /* 0x000b180a01007387 */ /* 0x0001e80000100a00 */
[----:B0-----:R-:W2:Y:S04]  /*65b40*/  LDL.LU.64 R10, [R1+0x59e0] ;  /* 0x0059e000010a7983 */ /* 0x001ea80000300a00 */
[----:B------:R-:W4:Y:S04]  /*65b50*/  LDL.LU.64 R8, [R1+0x59d8] ;  /* 0x0059d80001087983 */ /* 0x000f280000300a00 */
[----:B------:R-:W-:Y:S04]  /*65b60*/  STL.64 [R1+0x5848], R14 ;  /* 0x0058480e01007387 */ /* 0x000fe80000100a00 */
[----:B------:R0:W-:Y:S04]  /*65b70*/  STL.64 [R1+0x5840], R12 ;  /* 0x0058400c01007387 */ /* 0x0001e80000100a00 */
[----:B0-----:R-:W4:Y:S04]  /*65b80*/  LDL.LU.64 R12, [R1+0x12c0] ;  /* 0x0012c000010c7983 */ /* 0x001f280000300a00 */
[----:B------:R-:W4:Y:S01]  /*65b90*/  LDL.LU.64 R14, [R1+0x12c8] ;  /* 0x0012c800010e7983 */ /* 0x000f220000300a00 */
[----:B--2---:R-:W-:-:S15]  /*65ba0*/  HMMA.16816.F32 R24, R4, R10, R24 ;  /* 0x0000000a0418723c */ /* 0x004fde0000001818 */
[----:B------:R-:W-:-:S08]  /*65bb0*/  NOP ;  /* 0x0000000000007918 */ /* 0x000fd00000000000 */
[----:B------:R-:W-:Y:S04]  /*65bc0*/  STL.64 [R1+0xb00], R24 ;  /* 0x000b001801007387 */ /* 0x000fe80000100a00 */
[----:B------:R0:W-:Y:S04]  /*65bd0*/  STL.64 [R1+0xb08], R26 ;  /* 0x000b081a01007387 */ /* 0x0001e80000100a00 */
[----:B0-----:R-:W2:Y:S04]  /*65be0*/  LDL.LU.64 R26, [R1+0x59d0] ;  /* 0x0059d000011a7983 */ /* 0x001ea80000300a00 */
[----:B------:R-:W2:Y:S01]  /*65bf0*/  LDL.LU.64 R24, [R1+0x59c8] ;  /* 0x0059c80001187983 */ /* 0x000ea20000300a00 */
[----:B---3--:R-:W-:-:S03]  /*65c00*/  IMAD R18, R18, 0x100, R22 ;  /* 0x0000010012127824 */ /* 0x008fc600078e0216 */
[----:B------:R-:W3:Y:S01]  /*65c10*/  LDL R22, [R1+0x60] ;  /* 0x0000600001167983 */ /* 0x000ee20000100800 */
[----:B----4-:R-:W-:Y:S02]  /*65c20*/  IMAD R19, R19, 0x100, R23 ;  /* 0x0000010013137824 */ /* 0x010fe400078e0217 */
[----:B------:R-:W-:Y:S02]  /*65c30*/  IMAD R16, R16, 0x100, R20 ;  /* 0x0000010010107824 */ /* 0x000fe400078e0214 */
[----:B------:R-:W-:Y:S01]  /*65c40*/  IMAD R17, R17, 0x100, R21 ;  /* 0x0000010011117824 */ /* 0x000fe200078e0215 */
[----:B--2---:R-:W-:-:S15]  /*65c50*/  HMMA.16816.F32 R24, R4, R8, R24 ;  /* 0x000000080418723c */ /* 0x004fde0000001818 */
[----:B------:R-:W-:-:S08]  /*65c60*/  NOP ;  /* 0x0000000000007918 */ /* 0x000fd00000000000 */
[----:B------:R-:W-:Y:S04]  /*65c70*/  STL.64 [R1+0x1120], R24 ;  /* 0x0011201801007387 */ /* 0x000fe80000100a00 */
[----:B------:R-:W-:Y:S04]  /*65c80*/  STL.64 [R1+0x1128], R26 ;  /* 0x0011281a01007387 */ /* 0x000fe80000100a00 */
[----:B------:R-:W3:Y:S04]  /*65c90*/  LDL R23, [R1+0x64] ;  /* 0x0000640001177983 */ /* 0x000ee80000100800 */
[----:B------:R-:W2:Y:S01]  /*65ca0*/  LDL.64 R20, [R1+0x50] ;  /* 0x0000500001147983 */ /* 0x000ea20000100a00 */
[----:B------:R-:W-:Y:S03]  /*65cb0*/  HMMA.16816.F32 R12, R4, R2, R12 ;  /* 0x00000002040c723c */ /* 0x000fe6000000180c */
[----:B---3--:R-:W-:Y:S04]  /*65cc0*/  STL.64 [R1+0x5928], R22 ;  /* 0x0059281601007387 */ /* 0x008fe80000100a00 */
[----:B--2---:R-:W-:Y:S04]  /*65cd0*/  STL.64 [R1+0x5920], R20 ;  /* 0x0059201401007387 */ /* 0x004fe80000100a00 */
[----:B------:R0:W-:Y:S04]  /*65ce0*/  STL.64 [R1+0x5828], R10 ;  /* 0x0058280a01007387 */ /* 0x0001e80000100a00 */
[----:B------:R1:W-:Y:S04]  /*65cf0*/  STL.64 [R1+0x5820], R8 ;  /* 0x0058200801007387 */ /* 0x0003e80000100a00 */
[----:B0-----:R-:W2:Y:S04]  /*65d00*/  LDL R10, [R1+0x68] ;  /* 0x00006800010a7983 */ /* 0x001ea80000100800 */
[----:B------:R-:W-:Y:S04]  /*65d10*/  STL.64 [R1+0x1110], R12 ;  /* 0x0011100c01007387 */ /* 0x000fe80000100a00 */
[----:B------:R0:W-:Y:S04]  /*65d20*/  STL.64 [R1+0x1118], R14 ;  /* 0x0011180e01007387 */ /* 0x0001e80000100a00 */
[----:B------:R-:W2:Y:S04]  /*65d30*/  LDL R11, [R1+0x6c] ;  /* 0x00006c00010b7983 */ /* 0x000ea80000100800 */
[----:B-1----:R-:W3:Y:S04]  /*65d40*/  LDL R8, [R1+0x70] ;  /* 0x0000700001087983 */ /* 0x002ee80000100800 */
[----:B------:R-:W3:Y:S04]  /*65d50*/  LDL R9, [R1+0x74] ;  /* 0x0000740001097983 */ /* 0x000ee80000100800 */
[----:B------:R-:W4:Y:S04]  /*65d60*/  LDL R22, [R1+0xa8] ;  /* 0x0000a80001167983 */ /* 0x000f280000100800 */
[----:B------:R-:W4:Y:S04]  /*65d70*/  LDL R23, [R1+0xac] ;  /* 0x0000ac0001177983 */ /* 0x000f280000100800 */
[----:B--2---:R1:W-:Y:S04]  /*65d80*/  STL.64 [R1+0x5930], R10 ;  /* 0x0059300a01007387 */ /* 0x0043e80000100a00 */
[----:B---3--:R2:W-:Y:S04]  /*65d90*/  STL.64 [R1+0x5940], R8 ;  /* 0x0059400801007387 */ /* 0x0085e80000100a00 */
[----:B0-----:R-:W3:Y:S04]  /*65da0*/  LDL R14, [R1+0x48] ;  /* 0x00004800010e7983 */ /* 0x001ee80000100800 */
[----:B------:R-:W3:Y:S04]  /*65db0*/  LDL R15, [R1+0x4c] ;  /* 0x00004c00010f7983 */ /* 0x000ee80000100800 */
[----:B-1----:R-:W4:Y:S04]  /*65dc0*/  LDL R10, [R1+0x78] ;  /* 0x00007800010a7983 */ /* 0x002f280000100800 */
[----:B------:R-:W4:Y:S01]  /*65dd0*/  LDL R11, [R1+0x7c] ;  /* 0x00007c00010b7983 */ /* 0x000f220000100800 */
[----:B------:R-:W-:-:S03]  /*65de0*/  IMAD.MOV.U32 R27, RZ, RZ, R0 ;  /* 0x000000ffff1b7224 */ /* 0x000fc600078e0000 */
[----:B----4-:R0:W-:Y:S04]  /*65df0*/  STL.64 [R1+0x5958], R10 ;  /* 0x0059580a01007387 */ /* 0x0101e80000100a00 */
[----:B---3--:R-:W-:Y:S04]  /*65e00*/  STL.64 [R1+0x58f8], R14 ;  /* 0x0058f80e01007387 */ /* 0x008fe80000100a00 */
[----:B------:R-:W3:Y:S04]  /*65e10*/  LDL R26, [R1+0x38] ;  /* 0x00003800011a7983 */ /* 0x000ee80000100800 */
[----:B------:R-:W4:Y:S04]  /*65e20*/  LDL.LU R0, [R1+0x59c4] ;  /* 0x0059c40001007983 */ /* 0x000f280000300800 */
[----:B--2---:R-:W2:Y:S04]  /*65e30*/  LDL R8, [R1+0x80] ;  /* 0x0000800001087983 */ /* 0x004ea80000100800 */
[----:B------:R-:W2:Y:S04]  /*65e40*/  LDL R9, [R1+0x84] ;  /* 0x0000840001097983 */ /* 0x000ea80000100800 */
[----:B--2---:R-:W-:Y:S04]  /*65e50*/  STL.64 [R1+0x5970], R8 ;  /* 0x0059700801007387 */ /* 0x004fe80000100a00 */
[----:B------:R-:W2:Y:S04]  /*65e60*/  LDL.64 R24, [R1+0x40] ;  /* 0x0000400001187983 */ /* 0x000ea80000100a00 */
[----:B---3--:R1:W-:Y:S04]  /*65e70*/  STL.64 [R1+0x5908], R26 ;  /* 0x0059081a01007387 */ /* 0x0083e80000100a00 */
[----:B0-----:R-:W3:Y:S01]  /*65e80*/  LDL R10, [R1+0x88] ;  /* 0x00008800010a7983 */ /* 0x001ee20000100800 */
[----:B----4-:R-:W-:-:S03]  /*65e90*/  IMAD.MOV.U32 R11, RZ, RZ, R0 ;  /* 0x000000ffff0b7224 */ /* 0x010fc600078e0000 */
[----:B-1----:R-:W4:Y:S04]  /*65ea0*/  LDL R26, [R1+0x58] ;  /* 0x00005800011a7983 */ /* 0x002f280000100800 */
[----:B------:R-:W4:Y:S04]  /*65eb0*/  LDL R27, [R1+0x5c] ;  /* 0x00005c00011b7983 */ /* 0x000f280000100800 */
[----:B------:R-:W4:Y:S04]  /*65ec0*/  LDL.LU R0, [R1+0x59c0] ;  /* 0x0059c00001007983 */ /* 0x000f280000300800 */
[----:B------:R-:W2:Y:S04]  /*65ed0*/  LDL R12, [R1+0x98] ;  /* 0x00009800010c7983 */ /* 0x000ea80000100800 */
[----:B------:R-:W2:Y:S04]  /*65ee0*/  LDL R13, [R1+0x9c] ;  /* 0x00009c00010d7983 */ /* 0x000ea80000100800 */
[----:B--2---:R-:W-:Y:S04]  /*65ef0*/  STL.64 [R1+0x59a8], R12 ;  /* 0x0059a80c01007387 */ /* 0x004fe80000100a00 */
[----:B------:R-:W2:Y:S04]  /*65f00*/  LDL R8, [R1+0x90] ;  /* 0x0000900001087983 */ /* 0x000ea80000100800 */
[----:B------:R-:W2:Y:S04]  /*65f10*/  LDL R9, [R1+0x94] ;  /* 0x0000940001097983 */ /* 0x000ea80000100800 */
[----:B------:R-:W4:Y:S04]  /*65f20*/  LDL R14, [R1+0xa0] ;  /* 0x0000a000010e7983 */ /* 0x000f280000100800 */
[----:B---3--:R-:W-:Y:S04]  /*65f30*/  STL.64 [R1+0x5988], R10 ;  /* 0x0059880a01007387 */ /* 0x008fe80000100a00 */
[----:B--2---:R0:W-:Y:S04]  /*65f40*/  STL.64 [R1+0x59a0], R8 ;  /* 0x0059a00801007387 */ /* 0x0041e80000100a00 */
[----:B0-----:R-:W2:Y:S04]  /*65f50*/  LDL.LU.64 R8, [R1+0x11e0] ;  /* 0x0011e00001087983 */ /* 0x001ea80000300a00 */
[----:B------:R-:W2:Y:S04]  /*65f60*/  LDL.LU.64 R10, [R1+0x11e8] ;  /* 0x0011e800010a7983 */ /* 0x000ea80000300a00 */
[----:B------:R-:W-:Y:S04]  /*65f70*/  STL.64 [R1+0x5900], R24 ;  /* 0x0059001801007387 */ /* 0x000fe80000100a00 */
[----:B----4-:R-:W-:Y:S01]  /*65f80*/  STL.64 [R1+0x5938], R26 ;  /* 0x0059381a01007387 */ /* 0x010fe20000100a00 */
[----:B--2---:R-:W-:-:S15]  /*65f90*/  HMMA.16816.F32 R4, R4, R22, R8 ;  /* 0x000000160404723c */ /* 0x004fde0000001808 */
[----:B------:R-:W-:-:S08]  /*65fa0*/  NOP ;  /* 0x0000000000007918 */ /* 0x000fd00000000000 */
[----:B------:R-:W-:Y:S04]  /*65fb0*/  STL.64 [R1+0xaf0], R4 ;  /* 0x000af00401007387 */ /* 0x000fe80000100a00 */
[----:B------:R-:W-:Y:S04]  /*65fc0*/  STL [R1+0xaf8], R6 ;  /* 0x000af80601007387 */ /* 0x000fe80000100800 */
[----:B------:R-:W2:Y:S04]  /*65fd0*/  LDL.LU.64 R8, [R1+0xad0] ;  /* 0x000ad00001087983 */ /* 0x000ea80000300a00 */
[----:B------:R-:W3:Y:S04]  /*65fe0*/  LDL.LU.64 R10, [R1+0xad8] ;  /* 0x000ad800010a7983 */ /* 0x000ee80000300a00 */
        /* <DEDUP_REMOVED lines=13> */
[----:B------:R-:W4:Y:S01]  /*660c0*/  LDL.LU.64 R26, [R1+0xaa8] ;  /* 0x000aa800011a7983 */ /* 0x000f220000300a00 */
[----:B------:R-:W-:-:S02]  /*660d0*/  F2FP.F16.E5M2.UNPACK_B R16, R16 ;  /* 0x00000010ff10723e */ /* 0x000fc400020004ff */
[----:B------:R-:W-:Y:S02]  /*660e0*/  F2FP.F16.E5M2.UNPACK_B R17, R17 ;  /* 0x00000011ff11723e */ /* 0x000fe400020004ff */
[----:B------:R-:W-:Y:S02]  /*660f0*/  F2FP.F16.E5M2.UNPACK_B R18, R18 ;  /* 0x00000012ff12723e */ /* 0x000fe400020004ff */
[----:B------:R-:W-:Y:S01]  /*66100*/  F2FP.F16.E5M2.UNPACK_B R19, R19 ;  /* 0x00000013ff13723e */ /* 0x000fe200020004ff */
[----:B------:R-:W-:Y:S01]  /*66110*/  IMAD.MOV.U32 R15, RZ, RZ, R0 ;  /* 0x000000ffff0f7224 */ /* 0x000fe200078e0000 */
[----:B----4-:R-:W-:Y:S04]  /*66120*/  STL.64 [R1+0x5980], R26 ;  /* 0x0059801a01007387 */ /* 0x010fe80000100a00 */
[----:B---3--:R0:W-:Y:S04]  /*66130*/  STL.64 [R1+0x5978], R24 ;  /* 0x0059781801007387 */ /* 0x0081e80000100a00 */
[----:B0-----:R-:W3:Y:S04]  /*66140*/  LDL.LU.64 R24, [R1+0xab0] ;  /* 0x000ab00001187983 */ /* 0x001ee80000300a00 */
[----:B------:R-:W4:Y:S01]  /*66150*/  LDL.LU.64 R26, [R1+0xab8] ;  /* 0x000ab800011a7983 */ /* 0x000f220000300a00 */
[----:B--2---:R-:W-:Y:S01]  /*66160*/  HMMA.16816.F32 R12, R16, R14, R8 ;  /* 0x0000000e100c723c */ /* 0x004fe20000001808 */
[----:B------:R-:W-:-:S02]  /*66170*/  IMAD.MOV.U32 R0, RZ, RZ, R7 ;  /* 0x000000ffff007224 */ /* 0x000fc400078e0007 */
        /* <DEDUP_REMOVED lines=8> */
[----:B------:R-:W-:Y:S04]  /*66200*/  STL [R1+0x49b8], R0 ;  /* 0x0049b80001007387 */ /* 0x000fe80000100800 */
[----:B------:R-:W2:Y:S04]  /*66210*/  LDL.LU.64 R10, [R1+0x59b8] ;  /* 0x0059b800010a7983 */ /* 0x000ea80000300a00 */
[----:B------:R-:W2:Y:S04]  /*66220*/  LDL.LU.64 R8, [R1+0x59b0] ;  /* 0x0059b00001087983 */ /* 0x000ea80000300a00 */
[----:B------:R0:W-:Y:S04]  /*66230*/  STL.64 [R1+0xae0], R12 ;  /* 0x000ae00c01007387 */ /* 0x0001e80000100a00 */
[----:B------:R2:W-:Y:S04]  /*66240*/  STL.64 [R1+0xae8], R14 ;  /* 0x000ae80e01007387 */ /* 0x0005e80000100a00 */
[----:B0-----:R-:W2:Y:S02]  /*66250*/  LDL.LU.64 R12, [R1+0x59a8] ;  /* 0x0059a800010c7983 */ /* 0x001ea40000300a00 */
[----:B--2---:R-:W-:Y:S02]  /*66260*/  HMMA.16816.F32 R12, R16, R12, R8 ;  /* 0x0000000c100c723c */ /* 0x004fe40000001808 */
[----:B------:R-:W2:-:S15]  /*66270*/  LDL.LU.64 R8, [R1+0x59a0] ;  /* 0x0059a00001087983 */ /* 0x000e9e0000300a00 */
[----:B------:R-:W-:-:S06]  /*66280*/  NOP ;  /* 0x0000000000007918 */ /* 0x000fcc0000000000 */
[----:B------:R0:W-:Y:S04]  /*66290*/  STL.64 [R1+0xad0], R12 ;  /* 0x000ad00c01007387 */ /* 0x0001e80000100a00 */
[----:B------:R1:W-:Y:S01]  /*662a0*/  STL [R1+0xad8], R14 ;  /* 0x000ad80e01007387 */ /* 0x0003e20000100800 */
[----:B------:R-:W-:-:S03]  /*662b0*/  IMAD.MOV.U32 R0, RZ, RZ, R15 ;  /* 0x000000ffff007224 */ /* 0x000fc600078e000f */
[----:B0-----:R-:W3:Y:S04]  /*662c0*/  LDL.LU.64 R12, [R1+0xa40] ;  /* 0x000a4000010c7983 */ /* 0x001ee80000300a00 */
[----:B-1----:R-:W4:Y:S01]  /*662d0*/  LDL.LU.64 R14, [R1+0xa48] ;  /* 0x000a4800010e7983 */ /* 0x002f220000300a00 */
[C---:B--2---:R-:W-:Y:S03]  /*662e0*/  HMMA.16816.F32 R8, R16.reuse, R8, R24 ;  /* 0x000000081008723c */ /* 0x044fe60000001818 */
[----:B----4-:R-:W-:Y:S04]  /*662f0*/  STL.64 [R1+0x5918], R14 ;  /* 0x0059180e01007387 */ /* 0x010fe80000100a00 */
[----:B---3--:R0:W-:Y:S04]  /*66300*/  STL.64 [R1+0x5910], R12 ;  /* 0x0059100c01007387 */ /* 0x0081e80000100a00 */
[----:B0-----:R-:W2:Y:S04]  /*66310*/  LDL.LU.64 R12, [R1+0xa50] ;  /* 0x000a5000010c7983 */ /* 0x001ea80000300a00 */
[----:B------:R-:W2:Y:S04]  /*66320*/  LDL.LU.64 R14, [R1+0xa58] ;  /* 0x000a5800010e7983 */ /* 0x000ea80000300a00 */
[----:B------:R-:W-:Y:S04]  /*66330*/  STL [R1+0x4c30], R0 ;  /* 0x004c300001007387 */ /* 0x000fe80000100800 */
[----:B------:R-:W3:Y:S04]  /*66340*/  LDL.LU.64 R26, [R1+0x5998] ;  /* 0x00599800011a7983 */ /* 0x000ee80000300a00 */
[----:B------:R-:W3:Y:S04]  /*66350*/  LDL.LU.64 R24, [R1+0x5990] ;  /* 0x0059900001187983 */ /* 0x000ee80000300a00 */
[----:B------:R-:W-:Y:S04]  /*66360*/  STL.64 [R1+0xac0], R8 ;  /* 0x000ac00801007387 */ /* 0x000fe80000100a00 */
[----:B------:R0:W-:Y:S04]  /*66370*/  STL.64 [R1+0xac8], R10 ;  /* 0x000ac80a01007387 */ /* 0x0001e80000100a00 */
[----:B0-----:R-:W3:Y:S02]  /*66380*/  LDL.LU.64 R10, [R1+0x5988] ;  /* 0x00598800010a7983 */ /* 0x001ee40000300a00 */
[----:B---3--:R-:W-:Y:S02]  /*66390*/  HMMA.16816.F32 R8, R16, R10, R24 ;  /* 0x0000000a1008723c */ /* 0x008fe40000001818 */
[----:B------:R-:W3:Y:S04]  /*663a0*/  LDL.LU.64 R26, [R1+0x5980] ;  /* 0x00598000011a7983 */ /* 0x000ee80000300a00 */
[----:B------:R-:W3:-:S15]  /*663b0*/  LDL.LU.64 R24, [R1+0x5978] ;  /* 0x0059780001187983 */ /* 0x000ede0000300a00 */
[----:B------:R-:W-:-:S02]  /*663c0*/  NOP ;  /* 0x0000000000007918 */ /* 0x000fc40000000000 */
[----:B------:R0:W-:Y:S04]  /*663d0*/  STL.64 [R1+0xab0], R8 ;  /* 0x000ab00801007387 */ /* 0x0001e80000100a00 */
[----:B------:R3:W-:Y:S04]  /*663e0*/  STL.64 [R1+0xab8], R10 ;  /* 0x000ab80a01007387 */ /* 0x0007e80000100a00 */
[----:B0-----:R-:W3:Y:S02]  /*663f0*/  LDL.LU.64 R8, [R1+0x5970] ;  /* 0x0059700001087983 */ /* 0x001ee40000300a00 */
[----:B---3--:R-:W-:Y:S02]  /*66400*/  HMMA.16816.F32 R8, R16, R8, R24 ;  /* 0x000000081008723c */ /* 0x008fe40000001818 */
[----:B------:R-:W3:Y:S04]  /*66410*/  LDL.LU.64 R26, [R1+0x5968] ;  /* 0x00596800011a7983 */ /* 0x000ee80000300a00 */
[----:B------:R-:W3:-:S15]  /*66420*/  LDL.LU.64 R24, [R1+0x5960] ;  /* 0x0059600001187983 */ /* 0x000ede0000300a00 */
[----:B------:R-:W-:-:S02]  /*66430*/  NOP ;  /* 0x0000000000007918 */ /* 0x000fc40000000000 */
        /* <DEDUP_REMOVED lines=11> */
[----:B------:R-:W2:-:S15]  /*664f0*/  LDL.LU.64 R26, [R1+0x5938] ;  /* 0x00593800011a7983 */ /* 0x000e9e0000300a00 */
[----:B------:R-:W-:-:S06]  /*66500*/  NOP ;  /* 0x0000000000007918 */ /* 0x000fcc0000000000 */
[----:B------:R-:W-:Y:S04]  /*66510*/  STL.64 [R1+0xa80], R8 ;  /* 0x000a800801007387 */ /* 0x000fe80000100a00 */
[----:B------:R0:W-:Y:S04]  /*66520*/  STL.64 [R1+0xa88], R10 ;  /* 0x000a880a01007387 */ /* 0x0001e80000100a00 */
[----:B0-----:R-:W3:Y:S02]  /*66530*/  LDL.LU.64 R10, [R1+0x5930] ;  /* 0x00593000010a7983 */ /* 0x001ee40000300a00 */
[----:B---3--:R-:W-:Y:S02]  /*66540*/  HMMA.16816.F32 R8, R16, R10, R20 ;  /* 0x0000000a1008723c */ /* 0x008fe40000001814 */
[----:B------:R-:W3:Y:S04]  /*66550*/  LDL.LU.64 R22, [R1+0x5928] ;  /* 0x0059280001167983 */ /* 0x000ee80000300a00 */
[----:B------:R-:W4:-:S15]  /*66560*/  LDL.LU.64 R20, [R1+0x5920] ;  /* 0x0059200001147983 */ /* 0x000f1e0000300a00 */
[----:B------:R-:W-:-:S02]  /*66570*/  NOP ;  /* 0x0000000000007918 */ /* 0x000fc40000000000 */
[----:B------:R0:W-:Y:S04]  /*66580*/  STL.64 [R1+0xa70], R8 ;  /* 0x000a700801007387 */ /* 0x0001e80000100a00 */
[----:B------:R1:W-:Y:S04]  /*66590*/  STL.64 [R1+0xa78], R10 ;  /* 0x000a780a01007387 */ /* 0x0003e80000100a00 */
[----:B0-----:R-:W4:Y:S04]  /*665a0*/  LDL.LU.64 R8, [R1+0xa20] ;  /* 0x000a200001087983 */ /* 0x001f280000300a00 */
[----:B-1----:R-:W4:Y:S01]  /*665b0*/  LDL.LU.64 R10, [R1+0xa28] ;  /* 0x000a2800010a7983 */ /* 0x002f220000300a00 */
[----:B---3--:R-:W-:-:S15]  /*665c0*/  HMMA.16816.F32 R4, R16, R22, R4 ;  /* 0x000000161004723c */ /* 0x008fde0000001804 */
[----:B------:R-:W-:-:S08]  /*665d0*/  NOP ;  /* 0x0000000000007918 */ /* 0x000fd00000000000 */
[----:B------:R0:W-:Y:S04]  /*665e0*/  STL.64 [R1+0xa60], R4 ;  /* 0x000a600401007387 */ /* 0x0001e80000100a00 */
[----:B------:R1:W-:Y:S04]  /*665f0*/  STL.64 [R1+0xa68], R6 ;  /* 0x000a680601007387 */ /* 0x0003e80000100a00 */
[----:B0-----:R-:W3:Y:S04]  /*66600*/  LDL.LU.64 R4, [R1+0xa10] ;  /* 0x000a100001047983 */ /* 0x001ee80000300a00 */
[----:B-1----:R-:W3:Y:S04]  /*66610*/  LDL.LU.64 R6, [R1+0xa18] ;  /* 0x000a180001067983 */ /* 0x002ee80000300a00 */
[----:B------:R-:W4:Y:S04]  /*66620*/  LDL R22, [R1] ;  /* 0x0000000001167983 */ /* 0x000f280000100800 */
[----:B------:R-:W4:Y:S01]  /*66630*/  LDL R23, [R1+0x4] ;  /* 0x0000040001177983 */ /* 0x000f220000100800 */
[----:B--2---:R-:W-:Y:S03]  /*66640*/  HMMA.16816.F32 R24, R16, R26, R12 ;  /* 0x0000001a1018723c */ /* 0x004fe6000000180c */
[----:B----4-:R-:W-:Y:S04]  /*66650*/  STL.64 [R1+0x5880], R22 ;  /* 0x0058801601007387 */ /* 0x010fe80000100a00 */
[----:B------:R-:W2:Y:S04]  /*66660*/  LDL.LU.64 R14, [R1+0x5918] ;  /* 0x00591800010e7983 */ /* 0x000ea80000300a00 */
[----:B------:R-:W2:-:S12]  /*66670*/  LDL.LU.64 R12, [R1+0x5910] ;  /* 0x00591000010c7983 */ /* 0x000e980000300a00 */
[----:B------:R-:W-:Y:S04]  /*66680*/  STL.64 [R1+0xa50], R24 ;  /* 0x000a501801007387 */ /* 0x000fe80000100a00 */
[----:B------:R0:W-:Y:S01]  /*66690*/  STL.64 [R1+0xa58], R26 ;  /* 0x000a581a01007387 */ /* 0x0001e20000100a00 */
[----:B------:R-:W-:-:S03]  /*666a0*/  IMAD.MOV.U32 R0, RZ, RZ, R21 ;  /* 0x000000ffff007224 */ /* 0x000fc600078e0015 */
[----:B0-----:R-:W3:Y:S04]  /*666b0*/  LDL.LU.64 R26, [R1+0x5908] ;  /* 0x00590800011a7983 */ /* 0x001ee80000300a00 */
[----:B------:R-:W4:Y:S01]  /*666c0*/  LDL.LU.64 R24, [R1+0x5900] ;  /* 0x0059000001187983 */ /* 0x000f220000300a00 */
[----:B--2---:R-:W-:-:S15]  /*666d0*/  HMMA.16816.F32 R12, R16, R20, R12 ;  /* 0x00000014100c723c */ /* 0x004fde000000180c */
[----:B------:R-:W-:-:S08]  /*666e0*/  NOP ;  /* 0x0000000000007918 */ /* 0x000fd00000000000 */
[----:B------:R-:W-:Y:S04]  /*666f0*/  STL.64 [R1+0xa40], R12 ;  /* 0x000a400c01007387 */ /* 0x000fe80000100a00 */
[----:B------:R0:W-:Y:S04]  /*66700*/  STL.64 [R1+0xa48], R14 ;  /* 0x000a480e01007387 */ /* 0x0001e80000100a00 */
[----:B0-----:R-:W2:Y:S04]  /*66710*/  LDL.LU.64 R14, [R1+0x58f8] ;  /* 0x0058f800010e7983 */ /* 0x001ea80000300a00 */
[----:B------:R-:W3:Y:S04]  /*66720*/  LDL R20, [R1+0x8] ;  /* 0x0000080001147983 */ /* 0x000ee80000100800 */
[----:B------:R-:W3:Y:S04]  /*66730*/  LDL R21, [R1+0xc] ;  /* 0x00000c0001157983 */ /* 0x000ee80000100800 */
[----:B---3--:R0:W-:Y:S04]  /*66740*/  STL.64 [R1+0x5898], R20 ;  /* 0x0058981401007387 */ /* 0x0081e80000100a00 */
[----:B0-----:R-:W2:Y:S04]  /*66750*/  LDL.LU.64 R20, [R1+0xa30] ;  /* 0x000a300001147983 */ /* 0x001ea80000300a00 */
[----:B------:R-:W2:Y:S04]  /*66760*/  LDL.LU.64 R22, [R1+0xa38] ;  /* 0x000a380001167983 */ /* 0x000ea80000300a00 */
[----:B------:R0:W-:Y:S01]  /*66770*/  STL [R1+0x5808], R0 ;  /* 0x0058080001007387 */ /* 0x0001e20000100800 */
[----:B--2---:R-:W-:Y:S03]  /*66780*/  HMMA.16816.F32 R12, R16, R14, R20 ;  /* 0x0000000e100c723c */ /* 0x004fe60000001814 */
[----:B------:R-:W2:-:S15]  /*66790*/  LDL R22, [R1+0x10] ;  /* 0x0000100001167983 */ /* 0x000e9e0000100800 */
[----:B------:R-:W-:-:S05]  /*667a0*/  NOP ;  /* 0x0000000000007918 */ /* 0x000fca0000000000 */
[----:B------:R-:W-:Y:S04]  /*667b0*/  STL.64 [R1+0xa30], R12 ;  /* 0x000a300c01007387 */ /* 0x000fe80000100a00 */
[----:B------:R1:W-:Y:S04]  /*667c0*/  STL.64 [R1+0xa38], R14 ;  /* 0x000a380e01007387 */ /* 0x0003e80000100a00 */
[----:B------:R-:W2:Y:S01]  /*667d0*/  LDL R23, [R1+0x14] ;  /* 0x0000140001177983 */ /* 0x000ea20000100800 */
[C---:B----4-:R-:W-:Y:S06]  /*667e0*/  HMMA.16816.F32 R8, R16.reuse, R24, R8 ;  /* 0x000000181008723c */ /* 0x050fec0000001808 */
[C---:B------:R-:W-:Y:S01]  /*667f0*/  HMMA.16816.F32 R4, R16.reuse, R26, R4 ;  /* 0x0000001a1004723c */ /* 0x040fe20000001804 */
[----:B0-----:R-:W-:Y:S01]  /*66800*/  IMAD.MOV.U32 R0, RZ, RZ, R25 ;  /* 0x000000ffff007224 */ /* 0x001fe200078e0019 */
[----:B--2---:R0:W-:Y:S04]  /*66810*/  STL.64 [R1+0x58b0], R22 ;  /* 0x0058b01601007387 */ /* 0x0041e80000100a00 */
[----:B------:R-:W-:Y:S11]  /*66820*/  STL [R1+0x580c], R0 ;  /* 0x00580c0001007387 */ /* 0x000ff60000100800 */
[----:B------:R-:W-:Y:S04]  /*66830*/  STL.64 [R1+0xa20], R8 ;  /* 0x000a200801007387 */ /* 0x000fe80000100a00 */
[----:B------:R-:W-:Y:S04]  /*66840*/  STL.64 [R1+0xa28], R10 ;  /* 0x000a280a01007387 */ /* 0x000fe80000100a00 */
[----:B------:R-:W2:Y:S04]  /*66850*/  LDL R20, [R1+0x18] ;  /* 0x0000180001147983 */ /* 0x000ea80000100800 */
[----:B------:R-:W-:Y:S04]  /*66860*/  STL.64 [R1+0xa10], R4 ;  /* 0x000a100401007387 */ /* 0x000fe80000100a00 */
[----:B------:R-:W-:Y:S04]  /*66870*/  STL.64 [R1+0xa18], R6 ;  /* 0x000a180601007387 */ /* 0x000fe80000100a00 */
[----:B------:R-:W2:Y:S04]  /*66880*/  LDL R21, [R1+0x1c] ;  /* 0x00001c0001157983 */ /* 0x000ea80000100800 */
[----:B-1----:R-:W3:Y:S04]  /*66890*/  LDL R14, [R1+0x28] ;  /* 0x00002800010e7983 */ /* 0x002ee80000100800 */
[----:B------:R-:W3:Y:S04]  /*668a0*/  LDL R15, [R1+0x2c] ;  /* 0x00002c00010f7983 */ /* 0x000ee80000100800 */
[----:B0-----:R-:W4:Y:S04]  /*668b0*/  LDL R22, [R1+0x20] ;  /* 0x0000200001167983 */ /* 0x001f280000100800 */
[----:B------:R-:W4:Y:S04]  /*668c0*/  LDL R23, [R1+0x24] ;  /* 0x0000240001177983 */ /* 0x000f280000100800 */
[----:B------:R-:W3:Y:S04]  /*668d0*/  LDL.64 R12, [R1+0x30] ;  /* 0x00003000010c7983 */ /* 0x000ee80000100a00 */
[----:B--2---:R0:W-:Y:S04]  /*668e0*/  STL.64 [R1+0x58c8], R20 ;  /* 0x0058c81401007387 */ /* 0x0041e80000100a00 */
[----:B----4-:R1:W-:Y:S04]  /*668f0*/  STL.64 [R1+0x58e0], R22 ;  /* 0x0058e01601007387 */ /* 0x0103e80000100a00 */
[----:B0-----:R-:W2:Y:S04]  /*66900*/  LDL.LU.64 R20, [R1+0x9f0] ;  /* 0x0009f00001147983 */ /* 0x001ea80000300a00 */
[----:B-1----:R-:W4:Y:S04]  /*66910*/  LDL.LU.64 R22, [R1+0x9f8] ;  /* 0x0009f80001167983 */ /* 0x002f280000300a00 */
[----:B----4-:R-:W-:Y:S04]  /*66920*/  STL.64 [R1+0x58f0], R22 ;  /* 0x0058f01601007387 */ /* 0x010fe80000100a00 */
[----:B--2---:R0:W-:Y:S04]  /*66930*/  STL.64 [R1+0x58e8], R20 ;  /* 0x0058e81401007387 */ /* 0x0041e80000100a00 */
[----:B0-----:R-:W3:Y:S04]  /*66940*/  LDL.LU.64 R20, [R1+0xa00] ;  /* 0x000a000001147983 */ /* 0x001ee80000300a00 */
[----:B------:R-:W3:Y:S04]  /*66950*/  LDL.LU.64 R22, [R1+0xa08] ;  /* 0x000a080001167983 */ /* 0x000ee80000300a00 */
[----:B------:R-:W2:Y:S04]  /*66960*/  LDL.LU.64 R24, [R1+0x990] ;  /* 0x0009900001187983 */ /* 0x000ea80000300a00 */
[----:B------:R-:W4:Y:S04]  /*66970*/  LDL.LU.64 R26, [R1+0x998] ;  /* 0x00099800011a7983 */ /* 0x000f280000300a00 */
[----:B----4-:R-:W-:Y:S04]  /*66980*/  STL.64 [R1+0x5878], R26 ;  /* 0x0058781a01007387 */ /* 0x010fe80000100a00 */
[----:B--2---:R0:W-:Y:S04]  /*66990*/  STL.64 [R1+0x5870], R24 ;  /* 0x0058701801007387 */ /* 0x0041e80000100a00 */
[----:B0-----:R-:W2:Y:S04]  /*669a0*/  LDL.LU.64 R24, [R1+0x9a0] ;  /* 0x0009a00001187983 */ /* 0x001ea80000300a00 */
        /* <DEDUP_REMOVED lines=12> */
[----:B------:R-:W4:Y:S01]  /*66a70*/  LDL.LU.64 R26, [R1+0x9d8] ;  /* 0x0009d800011a7983 */ /* 0x000f220000300a00 */
[----:B---3--:R-:W-:Y:S03]  /*66a80*/  HMMA.16816.F32 R20, R16, R12, R20 ;  /* 0x0000000c1014723c */ /* 0x008fe60000001814 */
[----:B----4-:R-:W-:Y:S04]  /*66a90*/  STL.64 [R1+0x58d8], R26 ;  /* 0x0058d81a01007387 */ /* 0x010fe80000100a00 */
[----:B--2---:R0:W-:Y:S04]  /*66aa0*/  STL.64 [R1+0x58d0], R24 ;  /* 0x0058d01801007387 */ /* 0x0041e80000100a00 */
[----:B0-----:R-:W2:Y:S04]  /*66ab0*/  LDL.LU.64 R24, [R1+0x9e0] ;  /* 0x0009e00001187983 */ /* 0x001ea80000300a00 */
[----:B------:R-:W2:Y:S04]  /*66ac0*/  LDL.LU.64 R26, [R1+0x9e8] ;  /* 0x0009e800011a7983 */ /* 0x000ea80000300a00 */
[----:B------:R-:W3:Y:S04]  /*66ad0*/  LDL.LU.64 R8, [R1+0x970] ;  /* 0x0009700001087983 */ /* 0x000ee80000300a00 */
[----:B------:R-:W3:Y:S04]  /*66ae0*/  LDL.LU.64 R10, [R1+0x978] ;  /* 0x00097800010a7983 */ /* 0x000ee80000300a00 */
[----:B------:R-:W4:Y:S04]  /*66af0*/  LDL.LU R4, [R1+0x1848] ;  /* 0x0018480001047983 */ /* 0x000f280000300800 */
[----:B------:R-:W4:Y:S04]  /*66b00*/  LDL.LU R5, [R1+0x1850] ;  /* 0x0018500001057983 */ /* 0x000f280000300800 */
[----:B------:R-:W2:Y:S04]  /*66b10*/  LDL.LU R6, [R1+0x1858] ;  /* 0x0018580001067983 */ /* 0x000ea80000300800 */
[----:B------:R-:W2:Y:S04]  /*66b20*/  LDL.LU R7, [R1+0x1860] ;  /* 0x0018600001077983 */ /* 0x000ea80000300800 */
[----:B--2---:R-:W-:Y:S04]  /*66b30*/  STL.64 [R1+0x5838], R6 ;  /* 0x0058380601007387 */ /* 0x004fe80000100a00 */
[----:B----4-:R0:W-:Y:S04]  /*66b40*/  STL.64 [R1+0x5830], R4 ;  /* 0x0058300401007387 */ /* 0x0101e80000100a00 */
[----:B0-----:R-:W2:Y:S04]  /*66b50*/  LDL.LU.64 R4, [R1+0x980] ;  /* 0x0009800001047983 */ /* 0x001ea80000300a00 */
[----:B------:R-:W2:Y:S04]  /*66b60*/  LDL.LU.64 R6, [R1+0x988] ;  /* 0x0009880001067983 */ /* 0x000ea80000300a00 */
[----:B------:R-:W-:Y:S04]  /*66b70*/  STL.64 [R1+0xa00], R20 ;  /* 0x000a001401007387 */ /* 0x000fe80000100a00 */
[----:B------:R0:W-:Y:S04]  /*66b80*/  STL.64 [R1+0xa08], R22 ;  /* 0x000a081601007387 */ /* 0x0001e80000100a00 */
[----:B0-----:R-:W4:Y:S04]  /*66b90*/  LDL.LU.64 R22, [R1+0x58f0] ;  /* 0x0058f00001167983 */ /* 0x001f280000300a00 */
[----:B------:R-:W4:Y:S01]  /*66ba0*/  LDL.LU.64 R20, [R1+0x58e8] ;  /* 0x0058e80001147983 */ /* 0x000f220000300a00 */
[----:B------:R-:W-:-:S02]  /*66bb0*/  IMAD.MOV.U32 R0, RZ, RZ, R13 ;  /* 0x000000ffff007224 */ /* 0x000fc400078e000d */
[----:B----4-:R-:W-:Y:S01]  /*66bc0*/  HMMA.16816.F32 R12, R16, R14, R20 ;  /* 0x0000000e100c723c */ /* 0x010fe20000001814 */
[----:B------:R-:W4:-:S15]  /*66bd0*/  LDL.LU.64 R22, [R1+0x58e0] ;  /* 0x0058e00001167983 */ /* 0x000f1e0000300a00 */
[----:B------:R-:W-:-:S07]  /*66be0*/  NOP ;  /* 0x0000000000007918 */ /* 0x000fce0000000000 */
        /* <DEDUP_REMOVED lines=83> */
[----:B0-----:R-:W3:Y:S04]  /*67120*/  LDL.LU R20, [R1+0x184c] ;  /* 0x00184c0001147983 */ /* 0x001ee80000300800 */
[----:B------:R-:W4:Y:S04]  /*67130*/  LDL.LU R21, [R1+0x1854] ;  /* 0x0018540001157983 */ /* 0x000f280000300800 */
[----:B------:R-:W-:Y:S04]  /*67140*/  STL.64 [R1+0x940], R4 ;  /* 0x0009400401007387 */ /* 0x000fe80000100a00 */
[----:B------:R0:W-:Y:S04]  /*67150*/  STL.64 [R1+0x948], R6 ;  /* 0x0009480601007387 */ /* 0x0001e80000100a00 */
[----:B0-----:R-:W4:Y:S04]  /*67160*/  LDL.LU.64 R6, [R1+0x5838] ;  /* 0x0058380001067983 */ /* 0x001f280000300a00 */
[----:B------:R-:W3:Y:S04]  /*67170*/  LDL.LU.64 R4, [R1+0x5830] ;  /* 0x0058300001047983 */ /* 0x000ee80000300a00 */
        /* <DEDUP_REMOVED lines=14> */
[----:B---3--:R-:W-:-:S02]  /*67260*/  IMAD R4, R4, 0x100, R20 ;  /* 0x0000010004047824 */ /* 0x008fc400078e0214 */
[----:B----4-:R-:W-:Y:S02]  /*67270*/  IMAD R5, R5, 0x100, R21 ;  /* 0x0000010005057824 */ /* 0x010fe400078e0215 */
[----:B------:R-:W-:Y:S02]  /*67280*/  IMAD R6, R6, 0x100, R22 ;  /* 0x0000010006067824 */ /* 0x000fe400078e0216 */
[----:B------:R-:W-:Y:S01]  /*67290*/  IMAD R7, R7, 0x100, R23 ;  /* 0x0000010007077824 */ /* 0x000fe200078e0217 */
[----:B------:R-:W-:Y:S04]  /*672a0*/  STL [R1+0x5634], R10 ;  /* 0x0056340a01007387 */ /* 0x000fe80000100800 */
[----:B------:R-:W-:Y:S01]  /*672b0*/  STL [R1+0x5630], R11 ;  /* 0x0056300b01007387 */ /* 0x000fe20000100800 */
[----:B------:R-:W-:-:S02]  /*672c0*/  F2FP.F16.E5M2.UNPACK_B R4, R4 ;  /* 0x00000004ff04723e */ /* 0x000fc400020004ff */
[----:B------:R-:W-:Y:S02]  /*672d0*/  F2FP.F16.E5M2.UNPACK_B R6, R6 ;  /* 0x00000006ff06723e */ /* 0x000fe400020004ff */
[----:B------:R-:W-:Y:S02]  /*672e0*/  F2FP.F16.E5M2.UNPACK_B R7, R7 ;  /* 0x00000007ff07723e */ /* 0x000fe400020004ff */
[----:B------:R-:W-:Y:S01]  /*672f0*/  F2FP.F16.E5M2.UNPACK_B R5, R5 ;  /* 0x00000005ff05723e */ /* 0x000fe200020004ff */
[----:B--2---:R-:W-:Y:S01]  /*67300*/  HMMA.16816.F32 R20, R16, R8, R24 ;  /* 0x000000081014723c */ /* 0x004fe20000001818 */
[----:B------:R-:W2:-:S15]  /*67310*/  LDL R24, [R1+0x28] ;  /* 0x0000280001187983 */ /* 0x000e9e0000100800 */
[----:B------:R-:W-:-:S07]  /*67320*/  NOP ;  /* 0x0000000000007918 */ /* 0x000fce0000000000 */
[----:B------:R-:W-:Y:S04]  /*67330*/  STL.64 [R1+0x1100], R20 ;  /* 0x0011001401007387 */ /* 0x000fe80000100a00 */
[----:B------:R-:W-:Y:S04]  /*67340*/  STL.64 [R1+0x1108], R22 ;  /* 0x0011081601007387 */ /* 0x000fe80000100a00 */
[----:B------:R-:W2:Y:S04]  /*67350*/  LDL R25, [R1+0x2c] ;  /* 0x00002c0001197983 */ /* 0x000ea80000100800 */
[----:B------:R-:W-:Y:S04]  /*67360*/  STL [R1+0x561c], R8 ;  /* 0x00561c0801007387 */ /* 0x000fe80000100800 */
[----:B------:R-:W-:Y:S04]  /*67370*/  STL [R1+0x5618], R9 ;  /* 0x0056180901007387 */ /* 0x000fe80000100800 */
[----:B------:R-:W-:Y:S04]  /*67380*/  STL.64 [R1+0x5800], R6 ;  /* 0x0058000601007387 */ /* 0x000fe80000100a00 */
[----:B------:R0:W-:Y:S02]  /*67390*/  STL.64 [R1+0x57f8], R4 ;  /* 0x0057f80401007387 */ /* 0x0001e40000100a00 */
[----:B0-----:R-:W-:Y:S02]  /*673a0*/  HMMA.16816.F32 R4, R16, R2, R12 ;  /* 0x000000021004723c */ /* 0x001fe4000000180c */
[----:B------:R-:W3:Y:S01]  /*673b0*/  LDL R14, [R1+0x88] ;  /* 0x00008800010e7983 */ /* 0x000ee20000100800 */
[----:B------:R-:W-:-:S15]  /*673c0*/  IMAD.MOV.U32 R23, RZ, RZ, R0 ;  /* 0x000000ffff177224 */ /* 0x000fde00078e0000 */
[----:B------:R-:W-:-:S05]  /*673d0*/  NOP ;  /* 0x0000000000007918 */ /* 0x000fca0000000000 */
[----:B------:R0:W-:Y:S04]  /*673e0*/  STL.64 [R1+0x10f0], R4 ;  /* 0x0010f00401007387 */ /* 0x0001e80000100a00 */
[----:B------:R1:W-:Y:S04]  /*673f0*/  STL.64 [R1+0x10f8], R6 ;  /* 0x0010f80601007387 */ /* 0x0003e80000100a00 */
[----:B------:R-:W3:Y:S04]  /*67400*/  LDL R15, [R1+0x8c] ;  /* 0x00008c00010f7983 */ /* 0x000ee80000100800 */
[----:B------:R-:W4:Y:S04]  /*67410*/  LDL R22, [R1+0x30] ;  /* 0x0000300001167983 */ /* 0x000f280000100800 */
[----:B------:R-:W2:Y:S04]  /*67420*/  LDL.LU R0, [R1+0x580c] ;  /* 0x00580c0001007983 */ /* 0x000ea80000300800 */
[----:B------:R-:W4:Y:S04]  /*67430*/  LDL R12, [R1+0x90] ;  /* 0x00009000010c7983 */ /* 0x000f280000100800 */
[----:B------:R-:W4:Y:S04]  /*67440*/  LDL R13, [R1+0x94] ;  /* 0x00009400010d7983 */ /* 0x000f280000100800 */
[----:B0-----:R-:W2:Y:S04]  /*67450*/  LDL.LU.64 R4, [R1+0x910] ;  /* 0x0009100001047983 */ /* 0x001ea80000300a00 */
[----:B-1----:R-:W2:Y:S04]  /*67460*/  LDL.LU.64 R6, [R1+0x918] ;  /* 0x0009180001067983 */ /* 0x002ea80000300a00 */
[----:B---3--:R-:W-:Y:S04]  /*67470*/  STL.64 [R1+0x57e0], R14 ;  /* 0x0057e00e01007387 */ /* 0x008fe80000100a00 */
[----:B----4-:R-:W-:Y:S04]  /*67480*/  STL.64 [R1+0x57d8], R12 ;  /* 0x0057d80c01007387 */ /* 0x010fe80000100a00 */
[----:B------:R-:W3:Y:S04]  /*67490*/  LDL R20, [R1+0x38] ;  /* 0x0000380001147983 */ /* 0x000ee80000100800 */
[----:B------:R-:W3:Y:S04]  /*674a0*/  LDL R21, [R1+0x3c] ;  /* 0x00003c0001157983 */ /* 0x000ee80000100800 */
[----:B------:R2:W-:Y:S02]  /*674b0*/  STL.64 [R1+0x56f8], R22 ;  /* 0x0056f81601007387 */ /* 0x0005e40000100a00 */
[----:B--2---:R-:W-:-:S02]  /*674c0*/  IMAD.MOV.U32 R23, RZ, RZ, R0 ;  /* 0x000000ffff177224 */ /* 0x004fc400078e0000 */
[----:B---3--:R0:W-:Y:S04]  /*674d0*/  STL.64 [R1+0x5710], R20 ;  /* 0x0057101401007387 */ /* 0x0081e80000100a00 */
[----:B------:R-:W2:Y:S04]  /*674e0*/  LDL R26, [R1+0x20] ;  /* 0x00002000011a7983 */ /* 0x000ea80000100800 */
[----:B------:R-:W2:Y:S04]  /*674f0*/  LDL R27, [R1+0x24] ;  /* 0x00002400011b7983 */ /* 0x000ea80000100800 */
[----:B------:R-:W3:Y:S04]  /*67500*/  LDL R22, [R1+0x40] ;  /* 0x0000400001167983 */ /* 0x000ee80000100800 */
[----:B0-----:R-:W4:Y:S04]  /*67510*/  LDL R20, [R1+0xa8] ;  /* 0x0000a80001147983 */ /* 0x001f280000100800 */
[----:B------:R-:W4:Y:S04]  /*67520*/  LDL R21, [R1+0xac] ;  /* 0x0000ac0001157983 */ /* 0x000f280000100800 */
[----:B------:R-:W2:Y:S04]  /*67530*/  LDL.LU R0, [R1+0x5808] ;  /* 0x0058080001007983 */ /* 0x000ea80000300800 */
[----:B------:R-:W3:Y:S04]  /*67540*/  LDL.LU.64 R12, [R1+0x8f0] ;  /* 0x0008f000010c7983 */ /* 0x000ee80000300a00 */
[----:B------:R-:W4:Y:S04]  /*67550*/  LDL.LU.64 R14, [R1+0x8f8] ;  /* 0x0008f800010e7983 */ /* 0x000f280000300a00 */
[----:B----4-:R-:W-:Y:S04]  /*67560*/  STL.64 [R1+0x57f0], R14 ;  /* 0x0057f00e01007387 */ /* 0x010fe80000100a00 */
[----:B---3--:R0:W-:Y:S01]  /*67570*/  STL.64 [R1+0x57e8], R12 ;  /* 0x0057e80c01007387 */ /* 0x0081e20000100a00 */
[----:B------:R-:W-:Y:S03]  /*67580*/  HMMA.16816.F32 R16, R16, R20, R4 ;  /* 0x000000141010723c */ /* 0x000fe60000001804 */
[----:B0-----:R-:W3:Y:S04]  /*67590*/  LDL.LU.64 R12, [R1+0x900] ;  /* 0x00090000010c7983 */ /* 0x001ee80000300a00 */
[----:B------:R-:W3:Y:S04]  /*675a0*/  LDL.LU.64 R14, [R1+0x908] ;  /* 0x00090800010e7983 */ /* 0x000ee80000300a00 */
[----:B------:R-:W4:Y:S04]  /*675b0*/  LDL.LU.64 R8, [R1+0x8d0] ;  /* 0x0008d00001087983 */ /* 0x000f280000300a00 */
[----:B------:R-:W4:Y:S04]  /*675c0*/  LDL.LU.64 R10, [R1+0x8d8] ;  /* 0x0008d800010a7983 */ /* 0x000f280000300a00 */
[----:B------:R0:W-:Y:S04]  /*675d0*/  STL.64 [R1+0x5728], R22 ;  /* 0x0057281601007387 */ /* 0x0001e80000100a00 */
[----:B0-----:R-:W3:Y:S04]  /*675e0*/  LDL.64 R22, [R1+0xa0] ;  /* 0x0000a00001167983 */ /* 0x001ee80000100a00 */
[----:B--2---:R-:W-:Y:S04]  /*675f0*/  STL.64 [R1+0x5708], R26 ;  /* 0x0057081a01007387 */ /* 0x004fe80000100a00 */
[----:B------:R0:W-:Y:S04]  /*67600*/  STL.64 [R1+0x5700], R24 ;  /* 0x0057001801007387 */ /* 0x0001e80000100a00 */
[----:B0-----:R-:W2:Y:S04]  /*67610*/  LDL.LU.64 R24, [R1+0x8e0] ;  /* 0x0008e00001187983 */ /* 0x001ea80000300a00 */
[----:B------:R-:W2:Y:S04]  /*67620*/  LDL.LU.64 R26, [R1+0x8e8] ;  /* 0x0008e800011a7983 */ /* 0x000ea80000300a00 */
[----:B------:R-:W-:Y:S04]  /*67630*/  STL [R1+0x563c], R2 ;  /* 0x00563c0201007387 */ /* 0x000fe80000100800 */
[----:B------:R-:W-:Y:S04]  /*67640*/  STL [R1+0x5638], R3 ;  /* 0x0056380301007387 */ /* 0x000fe80000100800 */
[----:B------:R-:W3:Y:S04]  /*67650*/  LDL.LU.64 R6, [R1+0x5800] ;  /* 0x0058000001067983 */ /* 0x000ee80000300a00 */
[----:B------:R-:W3:Y:S04]  /*67660*/  LDL.LU.64 R4, [R1+0x57f8] ;  /* 0x0057f80001047983 */ /* 0x000ee80000300a00 */
[----:B------:R-:W-:Y:S04]  /*67670*/  STL.64 [R1+0x910], R16 ;  /* 0x0009101001007387 */ /* 0x000fe80000100a00 */
[----:B------:R0:W-:Y:S04]  /*67680*/  STL.64 [R1+0x918], R18 ;  /* 0x0009181201007387 */ /* 0x0001e80000100a00 */
[----:B------:R-:W4:Y:S04]  /*67690*/  LDL R20, [R1+0x48] ;  /* 0x0000480001147983 */ /* 0x000f280000100800 */
[----:B------:R-:W4:Y:S04]  /*676a0*/  LDL R21, [R1+0x4c] ;  /* 0x00004c0001157983 */ /* 0x000f280000100800 */
[----:B0-----:R-:W2:Y:S01]  /*676b0*/  LDL.64 R18, [R1+0x98] ;  /* 0x0000980001127983 */ /* 0x001ea20000100a00 */
[----:B---3--:R-:W-:Y:S03]  /*676c0*/  HMMA.16816.F32 R12, R4, R22, R12 ;  /* 0x00000016040c723c */ /* 0x008fe6000000180c */
[----:B----4-:R-:W-:-:S15]  /*676d0*/  STL.64 [R1+0x5740], R20 ;  /* 0x0057401401007387 */ /* 0x010fde0000100a00 */
[----:B------:R-:W-:-:S05]  /*676e0*/  NOP ;  /* 0x0000000000007918 */ /* 0x000fca0000000000 */
[----:B------:R-:W-:Y:S04]  /*676f0*/  STL.64 [R1+0x900], R12 ;  /* 0x0009000c01007387 */ /* 0x000fe80000100a00 */
[----:B------:R0:W-:Y:S04]  /*67700*/  STL.64 [R1+0x908], R14 ;  /* 0x0009080e01007387 */ /* 0x0001e80000100a00 */
[----:B0-----:R-:W2:Y:S04]  /*67710*/  LDL.LU.64 R14, [R1+0x57f0] ;  /* 0x0057f000010e7983 */ /* 0x001ea80000300a00 */
[----:B------:R-:W2:Y:S01]  /*67720*/  LDL.LU.64 R12, [R1+0x57e8] ;  /* 0x0057e800010c7983 */ /* 0x000ea20000300a00 */
[----:B------:R-:W-:-:S03]  /*67730*/  IMAD.MOV.U32 R2, RZ, RZ, R22 ;  /* 0x000000ffff027224 */ /* 0x000fc600078e0016 */
[----:B------:R-:W3:Y:S01]  /*67740*/  LDL R22, [R1+0x50] ;  /* 0x0000500001167983 */ /* 0x000ee20000100800 */
[----:B--2---:R-:W-:-:S15]  /*67750*/  HMMA.16816.F32 R12, R4, R18, R12 ;  /* 0x00000012040c723c */ /* 0x004fde000000180c */
[----:B------:R-:W-:-:S08]  /*67760*/  NOP ;  /* 0x0000000000007918 */ /* 0x000fd00000000000 */
[----:B------:R-:W-:Y:S04]  /*67770*/  STL.64 [R1+0x8f0], R12 ;  /* 0x0008f00c01007387 */ /* 0x000fe80000100a00 */
[----:B------:R0:W-:Y:S04]  /*67780*/  STL.64 [R1+0x8f8], R14 ;  /* 0x0008f80e01007387 */ /* 0x0001e80000100a00 */
[----:B0-----:R-:W2:Y:S04]  /*67790*/  LDL.LU.64 R14, [R1+0x57e0] ;  /* 0x0057e000010e7983 */ /* 0x001ea80000300a00 */
[----:B------:R-:W4:Y:S04]  /*677a0*/  LDL.LU.64 R12, [R1+0x57d8] ;  /* 0x0057d800010c7983 */ /* 0x000f280000300a00 */
[----:B------:R-:W2:Y:S01]  /*677b0*/  LDL.64 R20, [R1+0x58] ;  /* 0x0000580001147983 */ /* 0x000ea20000100a00 */
[----:B------:R-:W-:-:S02]  /*677c0*/  IMAD.MOV.U32 R3, RZ, RZ, R23 ;  /* 0x000000ffff037224 */ /* 0x000fc400078e0017 */
[----:B------:R-:W-:Y:S02]  /*677d0*/  IMAD.MOV.U32 R23, RZ, RZ, R0 ;  /* 0x000000ffff177224 */ /* 0x000fe400078e0000 */
[----:B------:R-:W-:-:S03]  /*677e0*/  IMAD.MOV.U32 R0, RZ, RZ, R19 ;  /* 0x000000ffff007224 */ /* 0x000fc600078e0013 */
[----:B---3--:R0:W-:Y:S01]  /*677f0*/  STL.64 [R1+0x5770], R22 ;  /* 0x0057701601007387 */ /* 0x0081e20000100a00 */
[C---:B----4-:R-:W-:Y:S06]  /*67800*/  HMMA.16816.F32 R16, R4.reuse, R12, R24 ;  /* 0x0000000c0410723c */ /* 0x050fec0000001818 */
[C---:B--2---:R-:W-:Y:S01]  /*67810*/  HMMA.16816.F32 R8, R4.reuse, R14, R8 ;  /* 0x0000000e0408723c */ /* 0x044fe20000001808 */
[----:B------:R1:W-:Y:S04]  /*67820*/  STL.64 [R1+0x5768], R20 ;  /* 0x0057681401007387 */ /* 0x0003e80000100a00 */
[----:B------:R-:W-:Y:S04]  /*67830*/  STL [R1+0x5610], R0 ;  /* 0x0056100001007387 */ /* 0x000fe80000100800 */
[----:B0-----:R-:W2:Y:S08]  /*67840*/  LDL R22, [R1+0x60] ;  /* 0x0000600001167983 */ /* 0x001eb00000100800 */
[----:B------:R-:W-:Y:S04]  /*67850*/  STL.64 [R1+0x8e0], R16 ;  /* 0x0008e01001007387 */ /* 0x000fe80000100a00 */
[----:B------:R-:W-:Y:S04]  /*67860*/  STL.64 [R1+0x8e8], R18 ;  /* 0x0008e81201007387 */ /* 0x000fe80000100a00 */
[----:B------:R-:W-:Y:S04]  /*67870*/  STL.64 [R1+0x8d0], R8 ;  /* 0x0008d00801007387 */ /* 0x000fe80000100a00 */
[----:B------:R-:W-:Y:S04]  /*67880*/  STL.64 [R1+0x8d8], R10 ;  /* 0x0008d80a01007387 */ /* 0x000fe80000100a00 */
[----:B------:R-:W2:Y:S04]  /*67890*/  LDL R23, [R1+0x64] ;  /* 0x0000640001177983 */ /* 0x000ea80000100800 */
[----:B-1----:R-:W3:Y:S04]  /*678a0*/  LDL R20, [R1+0x68] ;  /* 0x0000680001147983 */ /* 0x002ee80000100800 */
[----:B------:R-:W3:Y:S04]  /*678b0*/  LDL R21, [R1+0x6c] ;  /* 0x00006c0001157983 */ /* 0x000ee80000100800 */
[----:B--2---:R0:W-:Y:S04]  /*678c0*/  STL.64 [R1+0x5788], R22 ;  /* 0x0057881601007387 */ /* 0x0041e80000100a00 */
[----:B0-----:R-:W2:Y:S04]  /*678d0*/  LDL R22, [R1+0x70] ;  /* 0x0000700001167983 */ /* 0x001ea80000100800 */
[----:B------:R-:W2:Y:S04]  /*678e0*/  LDL R23, [R1+0x74] ;  /* 0x0000740001177983 */ /* 0x000ea80000100800 */
[----:B---3--:R0:W-:Y:S04]  /*678f0*/  STL.64 [R1+0x57a0], R20 ;  /* 0x0057a01401007387 */ /* 0x0081e80000100a00 */
[----:B------:R-:W3:Y:S04]  /*67900*/  LDL.64 R14, [R1+0x80] ;  /* 0x00008000010e7983 */ /* 0x000ee80000100a00 */
[----:B0-----:R-:W4:Y:S04]  /*67910*/  LDL R20, [R1+0x78] ;  /* 0x0000780001147983 */ /* 0x001f280000100800 */
[----:B------:R-:W4:Y:S04]  /*67920*/  LDL R21, [R1+0x7c] ;  /* 0x00007c0001157983 */ /* 0x000f280000100800 */
[----:B--2---:R-:W-:Y:S04]  /*67930*/  STL.64 [R1+0x57b8], R22 ;  /* 0x0057b81601007387 */ /* 0x004fe80000100a00 */
[----:B----4-:R0:W-:Y:S04]  /*67940*/  STL.64 [R1+0x57d0], R20 ;  /* 0x0057d01401007387 */ /* 0x0101e80000100a00 */
        /* <DEDUP_REMOVED lines=39> */
[----:B------:R-:W4:Y:S04]  /*67bc0*/  LDL.LU.64 R8, [R1+0x810] ;  /* 0x0008100001087983 */ /* 0x000f280000300a00 */
[----:B------:R-:W4:Y:S04]  /*67bd0*/  LDL.LU.64 R10, [R1+0x818] ;  /* 0x00081800010a7983 */ /* 0x000f280000300a00 */
[----:B------:R0:W-:Y:S04]  /*67be0*/  STL.64 [R1+0x8c0], R20 ;  /* 0x0008c01401007387 */ /* 0x0001e80000100a00 */
[----:B------:R2:W-:Y:S04]  /*67bf0*/  STL.64 [R1+0x8c8], R22 ;  /* 0x0008c81601007387 */ /* 0x0005e80000100a00 */
[----:B0-----:R-:W2:Y:S01]  /*67c00*/  LDL.LU.64 R20, [R1+0x57d0] ;  /* 0x0057d00001147983 */ /* 0x001ea20000300a00 */
[----:B------:R-:W-:-:S03]  /*67c10*/  IMAD.MOV.U32 R0, RZ, RZ, R14 ;  /* 0x000000ffff007224 */ /* 0x000fc600078e000e */
[----:B------:R-:W3:Y:S04]  /*67c20*/  LDL.LU.64 R12, [R1+0x800] ;  /* 0x00080000010c7983 */ /* 0x000ee80000300a00 */
[----:B------:R-:W3:Y:S04]  /*67c30*/  LDL.LU.64 R14, [R1+0x808] ;  /* 0x00080800010e7983 */ /* 0x000ee80000300a00 */
        /* <DEDUP_REMOVED lines=12> */
[----:B------:R0:W-:Y:S04]  /*67d00*/  STL.64 [R1+0x8a0], R20 ;  /* 0x0008a01401007387 */ /* 0x0001e80000100a00 */
        /* <DEDUP_REMOVED lines=21> */
[----:B0-----:R-:W4:Y:S04]  /*67e60*/  LDL.LU.64 R26, [R1+0x5760] ;  /* 0x00576000011a7983 */ /* 0x001f280000300a00 */
[----:B------:R-:W4:Y:S01]  /*67e70*/  LDL.LU.64 R24, [R1+0x5758] ;  /* 0x0057580001187983 */ /* 0x000f220000300a00 */
[----:B------:R-:W-:-:S02]  /*67e80*/  IMAD.MOV.U32 R0, RZ, RZ, R21 ;  /* 0x000000ffff007224 */ /* 0x000fc400078e0015 */
[----:B----4-:R-:W-:Y:S01]  /*67e90*/  HMMA.16816.F32 R20, R4, R22, R24 ;  /* 0x000000160414723c */ /* 0x010fe20000001818 */
[----:B------:R-:W2:Y:S04]  /*67ea0*/  LDL.LU.64 R26, [R1+0x5750] ;  /* 0x00575000011a7983 */ /* 0x000ea80000300a00 */
[----:B------:R-:W2:-:S15]  /*67eb0*/  LDL.LU.64 R24, [R1+0x5748] ;  /* 0x0057480001187983 */ /* 0x000e9e0000300a00 */
[----:B------:R-:W-:-:S03]  /*67ec0*/  NOP ;  /* 0x0000000000007918 */ /* 0x000fc60000000000 */
        /* <DEDUP_REMOVED lines=23> */
[----:B0-----:R-:W4:Y:S01]  /*68040*/  LDL.LU.64 R22, [R1+0x56f8] ;  /* 0x0056f80001167983 */ /* 0x001f220000300a00 */
[C---:B---3--:R-:W-:Y:S06]  /*68050*/  HMMA.16816.F32 R12, R4.reuse, R26, R12 ;  /* 0x0000001a040c723c */ /* 0x048fec000000180c */
[C---:B----4-:R-:W-:Y:S06]  /*68060*/  HMMA.16816.F32 R16, R4.reuse, R22, R16 ;  /* 0x000000160410723c */ /* 0x050fec0000001810 */
[----:B--2---:R-:W-:Y:S01]  /*68070*/  HMMA.16816.F32 R20, R4, R24, R8 ;  /* 0x000000180414723c */ /* 0x004fe20000001808 */
[----:B------:R-:W2:-:S15]  /*68080*/  LDL.LU R8, [R1+0x187c] ;  /* 0x00187c0001087983 */ /* 0x000e9e0000300800 */
[----:B------:R-:W-:-:S01]  /*68090*/  NOP ;  /* 0x0000000000007918 */ /* 0x000fc20000000000 */
[----:B------:R-:W-:Y:S04]  /*680a0*/  STL.64 [R1+0x820], R16 ;  /* 0x0008201001007387 */ /* 0x000fe80000100a00 */
[----:B------:R0:W-:Y:S04]  /*680b0*/  STL.64 [R1+0x828], R18 ;  /* 0x0008281201007387 */ /* 0x0001e80000100a00 */
[----:B0-----:R-:W2:Y:S04]  /*680c0*/  LDL.LU R18, [R1+0x1878] ;  /* 0x0018780001127983 */ /* 0x001ea80000300800 */
[----:B------:R-:W-:Y:S04]  /*680d0*/  STL.64 [R1+0x810], R20 ;  /* 0x0008101401007387 */ /* 0x000fe80000100a00 */
[----:B------:R-:W-:Y:S04]  /*680e0*/  STL.64 [R1+0x818], R22 ;  /* 0x0008181601007387 */ /* 0x000fe80000100a00 */
[----:B------:R-:W3:Y:S04]  /*680f0*/  LDL.LU R9, [R1+0x1884] ;  /* 0x0018840001097983 */ /* 0x000ee80000300800 */
[----:B------:R-:W3:Y:S04]  /*68100*/  LDL.LU R19, [R1+0x1880] ;  /* 0x0018800001137983 */ /* 0x000ee80000300800 */
[----:B------:R-:W4:Y:S04]  /*68110*/  LDL.LU.64 R24, [R1+0x7b0] ;  /* 0x0007b00001187983 */ /* 0x000f280000300a00 */
[----:B------:R-:W2:Y:S04]  /*68120*/  LDL.LU.64 R26, [R1+0x7b8] ;  /* 0x0007b800011a7983 */ /* 0x000ea80000300a00 */
[----:B------:R-:W-:Y:S04]  /*68130*/  STL.64 [R1+0x800], R12 ;  /* 0x0008000c01007387 */ /* 0x000fe80000100a00 */
[----:B------:R-:W-:Y:S04]  /*68140*/  STL.64 [R1+0x808], R14 ;  /* 0x0008080e01007387 */ /* 0x000fe80000100a00 */
[----:B--2---:R0:W-:Y:S04]  /*68150*/  STL.64 [R1+0x5698], R26 ;  /* 0x0056981a01007387 */ /* 0x0041e80000100a00 */
[----:B0-----:R-:W2:Y:S04]  /*68160*/  LDL R26, [R1] ;  /* 0x00000000011a7983 */ /* 0x001ea80000100800 */
[----:B------:R-:W2:Y:S04]  /*68170*/  LDL R27, [R1+0x4] ;  /* 0x00000400011b7983 */ /* 0x000ea80000100800 */
[----:B----4-:R0:W-:Y:S04]  /*68180*/  STL.64 [R1+0x5690], R24 ;  /* 0x0056901801007387 */ /* 0x0101e80000100a00 */
[----:B0-----:R-:W4:Y:S04]  /*68190*/  LDL R24, [R1+0x8] ;  /* 0x0000080001187983 */ /* 0x001f280000100800 */
[----:B------:R-:W4:Y:S04]  /*681a0*/  LDL R25, [R1+0xc] ;  /* 0x00000c0001197983 */ /* 0x000f280000100800 */
[----:B--2---:R0:W-:Y:S04]  /*681b0*/  STL.64 [R1+0x56b0], R26 ;  /* 0x0056b01a01007387 */ /* 0x0041e80000100a00 */
[----:B0-----:R-:W2:Y:S04]  /*681c0*/  LDL R26, [R1+0x10] ;  /* 0x00001000011a7983 */ /* 0x001ea80000100800 */
[----:B------:R-:W2:Y:S04]  /*681d0*/  LDL R27, [R1+0x14] ;  /* 0x00001400011b7983 */ /* 0x000ea80000100800 */
[----:B----4-:R0:W-:Y:S04]  /*681e0*/  STL.64 [R1+0x56c8], R24 ;  /* 0x0056c81801007387 */ /* 0x0101e80000100a00 */
[----:B0-----:R-:W4:Y:S04]  /*681f0*/  LDL R24, [R1+0x18] ;  /* 0x0000180001187983 */ /* 0x001f280000100800 */
[----:B------:R-:W4:Y:S04]  /*68200*/  LDL R25, [R1+0x1c] ;  /* 0x00001c0001197983 */ /* 0x000f280000100800 */
[----:B--2---:R-:W-:Y:S04]  /*68210*/  STL.64 [R1+0x56e0], R26 ;  /* 0x0056e01a01007387 */ /* 0x004fe80000100a00 */
        /* <DEDUP_REMOVED lines=20> */
[----:B0-----:R-:W4:Y:S04]  /*68360*/  LDL.LU.64 R20, [R1+0x7f0] ;  /* 0x0007f00001147983 */ /* 0x001f280000300a00 */
[----:B------:R-:W4:Y:S04]  /*68370*/  LDL.LU.64 R22, [R1+0x7f8] ;  /* 0x0007f80001167983 */ /* 0x000f280000300a00 */
[----:B------:R-:W2:Y:S04]  /*68380*/  LDL.LU.64 R12, [R1+0x770] ;  /* 0x00077000010c7983 */ /* 0x000ea80000300a00 */
[----:B------:R-:W3:Y:S01]  /*68390*/  LDL.LU.64 R14, [R1+0x778] ;  /* 0x00077800010e7983 */ /* 0x000ee20000300a00 */
[C---:B----4-:R-:W-:Y:S03]  /*683a0*/  HMMA.16816.F32 R24, R4.reuse, R24, R20 ;  /* 0x000000180418723c */ /* 0x050fe60000001814 */
[----:B---3--:R-:W-:Y:S04]  /*683b0*/  STL.64 [R1+0x5658], R14 ;  /* 0x0056580e01007387 */ /* 0x008fe80000100a00 */
[----:B--2---:R0:W-:Y:S04]  /*683c0*/  STL.64 [R1+0x5650], R12 ;  /* 0x0056500c01007387 */ /* 0x0041e80000100a00 */
[----:B0-----:R-:W2:Y:S04]  /*683d0*/  LDL.LU.64 R12, [R1+0x780] ;  /* 0x00078000010c7983 */ /* 0x001ea80000300a00 */
[----:B------:R-:W2:Y:S04]  /*683e0*/  LDL.LU.64 R14, [R1+0x788] ;  /* 0x00078800010e7983 */ /* 0x000ea80000300a00 */
[----:B------:R-:W3:Y:S04]  /*683f0*/  LDL.LU R10, [R1+0x186c] ;  /* 0x00186c00010a7983 */ /* 0x000ee80000300800 */
[----:B------:R-:W3:Y:S04]  /*68400*/  LDL.LU R16, [R1+0x1868] ;  /* 0x0018680001107983 */ /* 0x000ee80000300800 */
[----:B------:R-:W4:Y:S04]  /*68410*/  LDL.LU R11, [R1+0x1874] ;  /* 0x00187400010b7983 */ /* 0x000f280000300800 */
[----:B------:R-:W4:Y:S04]  /*68420*/  LDL.LU R17, [R1+0x1870] ;  /* 0x0018700001117983 */ /* 0x000f280000300800 */
[----:B------:R-:W2:Y:S04]  /*68430*/  LDL.LU.64 R22, [R1+0x56f0] ;  /* 0x0056f00001167983 */ /* 0x000ea80000300a00 */
[----:B------:R-:W2:Y:S04]  /*68440*/  LDL.LU.64 R20, [R1+0x56e8] ;  /* 0x0056e80001147983 */ /* 0x000ea80000300a00 */
        /* <DEDUP_REMOVED lines=57> */
[----:B0-----:R-:W4:Y:S04]  /*687e0*/  LDL.LU.64 R14, [R1+0x5648] ;  /* 0x00564800010e7983 */ /* 0x001f280000300a00 */
[----:B------:R-:W2:Y:S04]  /*687f0*/  LDL.LU.64 R12, [R1+0x5640] ;  /* 0x00564000010c7983 */ /* 0x000ea80000300a00 */
[----:B------:R-:W-:Y:S04]  /*68800*/  STL.64 [R1+0x5520], R22 ;  /* 0x0055201601007387 */ /* 0x000fe80000100a00 */
[----:B------:R0:W-:Y:S04]  /*68810*/  STL.64 [R1+0x5518], R20 ;  /* 0x0055181401007387 */ /* 0x0001e80000100a00 */
[----:B0-----:R-:W2:Y:S04]  /*68820*/  LDL.LU.64 R20, [R1+0x750] ;  /* 0x0007500001147983 */ /* 0x001ea80000300a00 */
[----:B------:R-:W2:Y:S01]  /*68830*/  LDL.LU.64 R22, [R1+0x758] ;  /* 0x0007580001167983 */ /* 0x000ea20000300a00 */
[C---:B----4-:R-:W-:Y:S06]  /*68840*/  HMMA.16816.F32 R24, R4.reuse, R14, R24 ;  /* 0x0000000e0418723c */ /* 0x050fec0000001818 */
[----:B--2---:R-:W-:-:S15]  /*68850*/  HMMA.16816.F32 R20, R4, R12, R20 ;  /* 0x0000000c0414723c */ /* 0x004fde0000001814 */
[----:B------:R-:W-:-:S02]  /*68860*/  NOP ;  /* 0x0000000000007918 */ /* 0x000fc40000000000 */
[----:B------:R0:W-:Y:S04]  /*68870*/  STL.64 [R1+0x760], R24 ;  /* 0x0007601801007387 */ /* 0x0001e80000100a00 */
[----:B------:R-:W-:Y:S04]  /*68880*/  STL.64 [R1+0x768], R26 ;  /* 0x0007681a01007387 */ /* 0x000fe80000100a00 */
[----:B0-----:R-:W2:Y:S04]  /*68890*/  LDL R24, [R1+0xa8] ;  /* 0x0000a80001187983 */ /* 0x001ea80000100800 */
[----:B------:R-:W2:Y:S04]  /*688a0*/  LDL R25, [R1+0xac] ;  /* 0x0000ac0001197983 */ /* 0x000ea80000100800 */
[----:B------:R0:W-:Y:S04]  /*688b0*/  STL.64 [R1+0x750], R20 ;  /* 0x0007501401007387 */ /* 0x0001e80000100a00 */
[----:B------:R1:W-:Y:S04]  /*688c0*/  STL.64 [R1+0x758], R22 ;  /* 0x0007581601007387 */ /* 0x0003e80000100a00 */
[----:B0-----:R-:W3:Y:S04]  /*688d0*/  LDL.LU.64 R20, [R1+0x1280] ;  /* 0x0012800001147983 */ /* 0x001ee80000300a00 */
[----:B-1----:R-:W4:Y:S01]  /*688e0*/  LDL.LU.64 R22, [R1+0x1288] ;  /* 0x0012880001167983 */ /* 0x002f220000300a00 */
[----:B------:R-:W-:-:S02]  /*688f0*/  IMAD.MOV.U32 R26, RZ, RZ, R2 ;  /* 0x000000ffff1a7224 */ /* 0x000fc400078e0002 */
[----:B------:R-:W-:Y:S02]  /*68900*/  IMAD.MOV.U32 R27, RZ, RZ, R3 ;  /* 0x000000ffff1b7224 */ /* 0x000fe400078e0003 */
[----:B------:R-:W-:Y:S02]  /*68910*/  IMAD R16, R16, 0x100, R10 ;  /* 0x0000010010107824 */ /* 0x000fe400078e020a */
[----:B------:R-:W-:Y:S01]  /*68920*/  IMAD R17, R17, 0x100, R11 ;  /* 0x0000010011117824 */ /* 0x000fe200078e020b */
[----:B----4-:R-:W-:Y:S04]  /*68930*/  STL.64 [R1+0x5628], R22 ;  /* 0x0056281601007387 */ /* 0x010fe80000100a00 */
[----:B---3--:R0:W-:Y:S04]  /*68940*/  STL.64 [R1+0x5620], R20 ;  /* 0x0056201401007387 */ /* 0x0081e80000100a00 */
[----:B0-----:R-:W3:Y:S04]  /*68950*/  LDL.LU.64 R20, [R1+0x740] ;  /* 0x0007400001147983 */ /* 0x001ee80000300a00 */
[----:B------:R-:W3:Y:S04]  /*68960*/  LDL.LU.64 R22, [R1+0x748] ;  /* 0x0007480001167983 */ /* 0x000ee80000300a00 */
[----:B------:R-:W4:Y:S04]  /*68970*/  LDL.LU R2, [R1+0x563c] ;  /* 0x00563c0001027983 */ /* 0x000f280000300800 */
[----:B------:R-:W4:Y:S04]  /*68980*/  LDL.LU R3, [R1+0x5638] ;  /* 0x0056380001037983 */ /* 0x000f280000300800 */
[----:B------:R-:W-:Y:S04]  /*68990*/  STL.64 [R1+0x5500], R14 ;  /* 0x0055000e01007387 */ /* 0x000fe80000100a00 */
[----:B------:R0:W-:Y:S04]  /*689a0*/  STL.64 [R1+0x54f8], R12 ;  /* 0x0054f80c01007387 */ /* 0x0001e80000100a00 */
[----:B0-----:R-:W2:Y:S04]  /*689b0*/  LDL.LU.64 R12, [R1+0x1290] ;  /* 0x00129000010c7983 */ /* 0x001ea80000300a00 */
[----:B------:R-:W2:Y:S04]  /*689c0*/  LDL.LU.64 R14, [R1+0x1298] ;  /* 0x00129800010e7983 */ /* 0x000ea80000300a00 */
[----:B------:R-:W3:Y:S04]  /*689d0*/  LDL.LU R10, [R1+0x5634] ;  /* 0x00563400010a7983 */ /* 0x000ee80000300800 */
[----:B------:R-:W3:Y:S01]  /*689e0*/  LDL.LU R11, [R1+0x5630] ;  /* 0x00563000010b7983 */ /* 0x000ee20000300800 */
[----:B------:R-:W-:-:S02]  /*689f0*/  IMAD R18, R18, 0x100, R8 ;  /* 0x0000010012127824 */ /* 0x000fc400078e0208 */
[----:B------:R-:W-:Y:S01]  /*68a00*/  IMAD R19, R19, 0x100, R9 ;  /* 0x0000010013137824 */ /* 0x000fe200078e0209 */
[----:B---3--:R-:W-:-:S15]  /*68a10*/  HMMA.16816.F32 R20, R4, R10, R20 ;  /* 0x0000000a0414723c */ /* 0x008fde0000001814 */
[----:B------:R-:W-:-:S08]  /*68a20*/  NOP ;  /* 0x0000000000007918 */ /* 0x000fd00000000000 */
[----:B------:R-:W-:Y:S04]  /*68a30*/  STL.64 [R1+0x740], R20 ;  /* 0x0007401401007387 */ /* 0x000fe80000100a00 */
[----:B------:R0:W-:Y:S04]  /*68a40*/  STL.64 [R1+0x748], R22 ;  /* 0x0007481601007387 */ /* 0x0001e80000100a00 */
[----:B0-----:R-:W4:Y:S04]  /*68a50*/  LDL.LU.64 R22, [R1+0x5628] ;  /* 0x0056280001167983 */ /* 0x001f280000300a00 */
[----:B------:R-:W4:Y:S04]  /*68a60*/  LDL.LU.64 R20, [R1+0x5620] ;  /* 0x0056200001147983 */ /* 0x000f280000300a00 */
[----:B------:R-:W2:Y:S04]  /*68a70*/  LDL.LU R8, [R1+0x561c] ;  /* 0x00561c0001087983 */ /* 0x000ea80000300800 */
[----:B------:R-:W2:Y:S02]  /*68a80*/  LDL.LU R9, [R1+0x5618] ;  /* 0x0056180001097983 */ /* 0x000ea40000300800 */
[----:B--2---:R-:W-:Y:S06]  /*68a90*/  HMMA.16816.F32 R12, R4, R8, R12 ;  /* 0x00000008040c723c */ /* 0x004fec000000180c */
[----:B------:R-:W-:Y:S04]  /*68aa0*/  STL [R1+0x54cc], R8 ;  /* 0x0054cc0801007387 */ /* 0x000fe80000100800 */
[----:B------:R0:W-:-:S13]  /*68ab0*/  STL [R1+0x54c8], R9 ;  /* 0x0054c80901007387 */ /* 0x0001da0000100800 */
[----:B------:R-:W-:Y:S04]  /*68ac0*/  STL.64 [R1+0x10e0], R12 ;  /* 0x0010e00c01007387 */ /* 0x000fe80000100a00 */
[----:B------:R4:W-:Y:S04]  /*68ad0*/  STL.64 [R1+0x10e8], R14 ;  /* 0x0010e80e01007387 */ /* 0x0009e80000100a00 */
[----:B0-----:R-:W2:Y:S01]  /*68ae0*/  LDL.64 R8, [R1+0x90] ;  /* 0x0000900001087983 */ /* 0x001ea20000100a00 */
[----:B----4-:R-:W-:Y:S03]  /*68af0*/  HMMA.16816.F32 R12, R4, R2, R20 ;  /* 0x00000002040c723c */ /* 0x010fe60000001814 */
[----:B------:R-:W-:-:S15]  /*68b00*/  STL.64 [R1+0x5608], R10 ;  /* 0x0056080a01007387 */ /* 0x000fde0000100a00 */
[----:B------:R-:W-:-:S05]  /*68b10*/  NOP ;  /* 0x0000000000007918 */ /* 0x000fca0000000000 */
[----:B------:R-:W-:Y:S04]  /*68b20*/  STL.64 [R1+0x10d0], R12 ;  /* 0x0010d00c01007387 */ /* 0x000fe80000100a00 */
[----:B------:R-:W-:Y:S04]  /*68b30*/  STL.64 [R1+0x10d8], R14 ;  /* 0x0010d80e01007387 */ /* 0x000fe80000100a00 */
[----:B--2---:R0:W-:Y:S04]  /*68b40*/  STL.64 [R1+0x5600], R8 ;  /* 0x0056000801007387 */ /* 0x0041e80000100a00 */
[----:B0-----:R-:W2:Y:S04]  /*68b50*/  LDL.LU.64 R8, [R1+0x720] ;  /* 0x0007200001087983 */ /* 0x001ea80000300a00 */
[----:B------:R-:W2:Y:S04]  /*68b60*/  LDL.LU.64 R10, [R1+0x728] ;  /* 0x00072800010a7983 */ /* 0x000ea80000300a00 */
[----:B------:R-:W3:Y:S04]  /*68b70*/  LDL.64 R12, [R1+0x88] ;  /* 0x00008800010c7983 */ /* 0x000ee80000100a00 */
[----:B------:R-:W4:Y:S04]  /*68b80*/  LDL.64 R20, [R1+0x50] ;  /* 0x0000500001147983 */ /* 0x000f280000100a00 */
[----:B------:R-:W2:Y:S04]  /*68b90*/  LDL.LU.64 R22, [R1+0x48] ;  /* 0x0000480001167983 */ /* 0x000ea80000300a00 */
[----:B--2---:R-:W-:Y:S04]  /*68ba0*/  STL.64 [R1+0x55a8], R22 ;  /* 0x0055a81601007387 */ /* 0x004fe80000100a00 */
[----:B----4-:R0:W-:Y:S04]  /*68bb0*/  STL.64 [R1+0x55a0], R20 ;  /* 0x0055a01401007387 */ /* 0x0101e80000100a00 */
[----:B0-----:R-:W2:Y:S04]  /*68bc0*/  LDL.LU.64 R20, [R1+0x730] ;  /* 0x0007300001147983 */ /* 0x001ea80000300a00 */
[----:B------:R-:W2:Y:S04]  /*68bd0*/  LDL.LU.64 R22, [R1+0x738] ;  /* 0x0007380001167983 */ /* 0x000ea80000300a00 */
[----:B------:R-:W-:Y:S04]  /*68be0*/  STL [R1+0x54b4], R2 ;  /* 0x0054b40201007387 */ /* 0x000fe80000100800 */
[----:B------:R-:W-:Y:S01]  /*68bf0*/  STL [R1+0x54b0], R3 ;  /* 0x0054b00301007387 */ /* 0x000fe20000100800 */
[----:B--2---:R-:W-:Y:S03]  /*68c00*/  HMMA.16816.F32 R4, R4, R24, R20 ;  /* 0x000000180404723c */ /* 0x004fe60000001814 */
[----:B------:R-:W2:Y:S04]  /*68c10*/  LDL R22, [R1+0x58] ;  /* 0x0000580001167983 */ /* 0x000ea80000100800 */
[----:B------:R-:W-:-:S15]  /*68c20*/  IMAD.MOV.U32 R23, RZ, RZ, R0 ;  /* 0x000000ffff177224 */ /* 0x000fde00078e0000 */
[----:B------:R-:W-:-:S01]  /*68c30*/  NOP ;  /* 0x0000000000007918 */ /* 0x000fc20000000000 */
[----:B------:R-:W-:Y:S04]  /*68c40*/  STL.64 [R1+0x730], R4 ;  /* 0x0007300401007387 */ /* 0x000fe80000100a00 */
[----:B------:R0:W-:Y:S04]  /*68c50*/  STL.64 [R1+0x738], R6 ;  /* 0x0007380601007387 */ /* 0x0001e80000100a00 */
[----:B------:R-:W4:Y:S04]  /*68c60*/  LDL.LU R0, [R1+0x5614] ;  /* 0x0056140001007983 */ /* 0x000f280000300800 */
[----:B------:R-:W3:Y:S01]  /*68c70*/  LDL.64 R20, [R1+0x60] ;  /* 0x0000600001147983 */ /* 0x000ee20000100a00 */
[----:B------:R-:W-:-:S02]  /*68c80*/  F2FP.F16.E5M2.UNPACK_B R16, R16 ;  /* 0x00000010ff10723e */ /* 0x000fc400020004ff */
[----:B------:R-:W-:Y:S02]  /*68c90*/  F2FP.F16.E5M2.UNPACK_B R17, R17 ;  /* 0x00000011ff11723e */ /* 0x000fe400020004ff */
[----:B------:R-:W-:Y:S02]  /*68ca0*/  F2FP.F16.E5M2.UNPACK_B R18, R18 ;  /* 0x00000012ff12723e */ /* 0x000fe400020004ff */
[----:B------:R-:W-:-:S07]  /*68cb0*/  F2FP.F16.E5M2.UNPACK_B R19, R19 ;  /* 0x00000013ff13723e */ /* 0x000fce00020004ff */
[----:B0-----:R-:W-:Y:S01]  /*68cc0*/  HMMA.16816.F32 R4, R16, R26, R8 ;  /* 0x0000001a1004723c */ /* 0x001fe20000001808 */
[----:B--2---:R-:W-:Y:S04]  /*68cd0*/  STL.64 [R1+0x55d8], R22 ;  /* 0x0055d81601007387 */ /* 0x004fe80000100a00 */
[----:B---3--:R-:W-:Y:S04]  /*68ce0*/  STL.64 [R1+0x55d0], R20 ;  /* 0x0055d01401007387 */ /* 0x008fe80000100a00 */
[----:B------:R-:W2:Y:S04]  /*68cf0*/  LDL.64 R24, [R1+0x40] ;  /* 0x0000400001187983 */ /* 0x000ea80000100a00 */
[----:B------:R-:W3:Y:S04]  /*68d00*/  LDL.LU.64 R8, [R1+0x710] ;  /* 0x0007100001087983 */ /* 0x000ee80000300a00 */
[----:B------:R-:W3:Y:S06]  /*68d10*/  LDL.LU.64 R10, [R1+0x718] ;  /* 0x00071800010a7983 */ /* 0x000eec0000300a00 */
[----:B------:R0:W-:Y:S04]  /*68d20*/  STL.64 [R1+0x720], R4 ;  /* 0x0007200401007387 */ /* 0x0001e80000100a00 */
[----:B------:R1:W-:Y:S01]  /*68d30*/  STL.64 [R1+0x728], R6 ;  /* 0x0007280601007387 */ /* 0x0003e20000100a00 */
[----:B----4-:R-:W-:-:S03]  /*68d40*/  IMAD.MOV.U32 R14, RZ, RZ, R0 ;  /* 0x000000ffff0e7224 */ /* 0x010fc600078e0000 */
[----:B0-----:R-:W4:Y:S04]  /*68d50*/  LDL.LU.64 R4, [R1+0x6f0] ;  /* 0x0006f00001047983 */ /* 0x001f280000300a00 */
[----:B-1----:R-:W4:Y:S04]  /*68d60*/  LDL.LU.64 R6, [R1+0x6f8] ;  /* 0x0006f80001067983 */ /* 0x002f280000300a00 */
[----:B------:R-:W4:Y:S04]  /*68d70*/  LDL R2, [R1+0x68] ;  /* 0x0000680001027983 */ /* 0x000f280000100800 */
[----:B------:R-:W4:Y:S04]  /*68d80*/  LDL R3, [R1+0x6c] ;  /* 0x00006c0001037983 */ /* 0x000f280000100800 */
[----:B------:R-:W2:Y:S04]  /*68d90*/  LDL R22, [R1+0x70] ;  /* 0x0000700001167983 */ /* 0x000ea80000100800 */
[----:B------:R-:W2:Y:S04]  /*68da0*/  LDL R23, [R1+0x74] ;  /* 0x0000740001177983 */ /* 0x000ea80000100800 */
[----:B------:R-:W3:Y:S04]  /*68db0*/  LDL.LU R0, [R1+0x5610] ;  /* 0x0056100001007983 */ /* 0x000ee80000300800 */
[----:B------:R-:W4:Y:S04]  /*68dc0*/  LDL.64 R20, [R1+0x78] ;  /* 0x0000780001147983 */ /* 0x000f280000100a00 */
[----:B------:R-:W3:Y:S04]  /*68dd0*/  LDL R15, [R1+0x84] ;  /* 0x00008400010f7983 */ /* 0x000ee80000100800 */
[----:B--2---:R-:W-:Y:S04]  /*68de0*/  STL.64 [R1+0x55f8], R22 ;  /* 0x0055f81601007387 */ /* 0x004fe80000100a00 */
[----:B----4-:R0:W-:Y:S04]  /*68df0*/  STL.64 [R1+0x55f0], R20 ;  /* 0x0055f01401007387 */ /* 0x0101e80000100a00 */
[----:B0-----:R-:W2:Y:S04]  /*68e00*/  LDL.LU.64 R20, [R1+0x700] ;  /* 0x0007000001147983 */ /* 0x001ea80000300a00 */
[----:B------:R-:W2:Y:S04]  /*68e10*/  LDL.LU.64 R22, [R1+0x708] ;  /* 0x0007080001167983 */ /* 0x000ea80000300a00 */
[----:B------:R-:W4:Y:S04]  /*68e20*/  LDL.LU.64 R26, [R1+0x38] ;  /* 0x00003800011a7983 */ /* 0x000f280000300a00 */
[----:B----4-:R0:W-:Y:S04]  /*68e30*/  STL.64 [R1+0x5598], R26 ;  /* 0x0055981a01007387 */ /* 0x0101e80000100a00 */
[----:B0-----:R-:W4:Y:S01]  /*68e40*/  LDL R26, [R1+0x98] ;  /* 0x00009800011a7983 */ /* 0x001f220000100800 */
[----:B---3--:R-:W-:-:S03]  /*68e50*/  IMAD.MOV.U32 R27, RZ, RZ, R0 ;  /* 0x000000ffff1b7224 */ /* 0x008fc600078e0000 */
[----:B------:R4:W-:Y:S04]  /*68e60*/  STL.64 [R1+0x5590], R24 ;  /* 0x0055901801007387 */ /* 0x0009e80000100a00 */
[C---:B----4-:R-:W-:Y:S01]  /*68e70*/  HMMA.16816.F32 R24, R16.reuse, R26, R8 ;  /* 0x0000001a1018723c */ /* 0x050fe20000001808 */
[----:B------:R-:W3:Y:S04]  /*68e80*/  LDL.LU.64 R10, [R1+0x5608] ;  /* 0x00560800010a7983 */ /* 0x000ee80000300a00 */
[----:B------:R-:W2:Y:S01]  /*68e90*/  LDL.LU.64 R8, [R1+0x5600] ;  /* 0x0056000001087983 */ /* 0x000ea20000300a00 */
[----:B------:R-:W-:-:S15]  /*68ea0*/  HMMA.16816.F32 R4, R16, R12, R4 ;  /* 0x0000000c1004723c */ /* 0x000fde0000001804 */
[----:B------:R-:W-:-:S02]  /*68eb0*/  NOP ;  /* 0x0000000000007918 */ /* 0x000fc40000000000 */
[----:B------:R-:W-:Y:S04]  /*68ec0*/  STL.64 [R1+0x710], R24 ;  /* 0x0007101801007387 */ /* 0x000fe80000100a00 */
[----:B------:R-:W-:Y:S01]  /*68ed0*/  STL.64 [R1+0x718], R26 ;  /* 0x0007181a01007387 */ /* 0x000fe20000100a00 */
[----:B--2---:R-:W-:Y:S03]  /*68ee0*/  HMMA.16816.F32 R20, R16, R8, R20 ;  /* 0x000000081014723c */ /* 0x004fe60000001814 */
[----:B---3--:R-:W-:Y:S04]  /*68ef0*/  STL.64 [R1+0x5588], R10 ;  /* 0x0055880a01007387 */ /* 0x008fe80000100a00 */
[----:B------:R-:W-:-:S15]  /*68f00*/  IMAD.MOV.U32 R8, RZ, RZ, R9 ;  /* 0x000000ffff087224 */ /* 0x000fde00078e0009 */
[----:B------:R-:W-:-:S01]  /*68f10*/  NOP ;  /* 0x0000000000007918 */ /* 0x000fc20000000000 */
[----:B------:R0:W-:Y:S04]  /*68f20*/  STL.64 [R1+0x700], R20 ;  /* 0x0007001401007387 */ /* 0x0001e80000100a00 */
[----:B------:R1:W-:Y:S04]  /*68f30*/  STL.64 [R1+0x708], R22 ;  /* 0x0007081601007387 */ /* 0x0003e80000100a00 */
[----:B------:R2:W-:Y:S04]  /*68f40*/  STL [R1+0x5580], R8 ;  /* 0x0055800801007387 */ /* 0x0005e80000100800 */
[----:B0-----:R-:W3:Y:S04]  /*68f50*/  LDL.LU.64 R20, [R1+0x6e0] ;  /* 0x0006e00001147983 */ /* 0x001ee80000300a00 */
[----:B------:R0:W-:Y:S04]  /*68f60*/  STL.64 [R1+0x6f0], R4 ;  /* 0x0006f00401007387 */ /* 0x0001e80000100a00 */
[----:B------:R4:W-:Y:S04]  /*68f70*/  STL.64 [R1+0x6f8], R6 ;  /* 0x0006f80601007387 */ /* 0x0009e80000100a00 */
[----:B-1----:R-:W3:Y:S04]  /*68f80*/  LDL.LU.64 R22, [R1+0x6e8] ;  /* 0x0006e80001167983 */ /* 0x002ee80000300a00 */
[----:B--2---:R-:W2:Y:S04]  /*68f90*/  LDL.LU.64 R8, [R1+0x6d0] ;  /* 0x0006d00001087983 */ /* 0x004ea80000300a00 */
[----:B------:R-:W2:Y:S04]  /*68fa0*/  LDL.LU.64 R10, [R1+0x6d8] ;  /* 0x0006d800010a7983 */ /* 0x000ea80000300a00 */
[----:B0-----:R-:W3:Y:S04]  /*68fb0*/  LDL.LU.64 R4, [R1+0x6b0] ;  /* 0x0006b00001047983 */ /* 0x001ee80000300a00 */
[----:B----4-:R-:W4:Y:S04]  /*68fc0*/  LDL.LU.64 R6, [R1+0x6b8] ;  /* 0x0006b80001067983 */ /* 0x010f280000300a00 */
[----:B----4-:R-:W-:Y:S04]  /*68fd0*/  STL.64 [R1+0x55e8], R6 ;  /* 0x0055e80601007387 */ /* 0x010fe80000100a00 */
[----:B---3--:R0:W-:Y:S04]  /*68fe0*/  STL.64 [R1+0x55e0], R4 ;  /* 0x0055e00401007387 */ /* 0x0081e80000100a00 */
[----:B0-----:R-:W3:Y:S04]  /*68ff0*/  LDL.LU.64 R4, [R1+0x6c0] ;  /* 0x0006c00001047983 */ /* 0x001ee80000300a00 */
[----:B------:R-:W3:Y:S04]  /*69000*/  LDL.LU.64 R6, [R1+0x6c8] ;  /* 0x0006c80001067983 */ /* 0x000ee80000300a00 */
[----:B------:R-:W4:Y:S04]  /*69010*/  LDL.LU.64 R24, [R1+0x680] ;  /* 0x0006800001187983 */ /* 0x000f280000300a00 */
[----:B------:R-:W2:Y:S04]  /*69020*/  LDL.LU.64 R26, [R1+0x688] ;  /* 0x00068800011a7983 */ /* 0x000ea80000300a00 */
[----:B--2---:R-:W-:Y:S04]  /*69030*/  STL.64 [R1+0x55b8], R26 ;  /* 0x0055b81a01007387 */ /* 0x004fe80000100a00 */
[----:B----4-:R0:W-:Y:S04]  /*69040*/  STL.64 [R1+0x55b0], R24 ;  /* 0x0055b01801007387 */ /* 0x0101e80000100a00 */
[----:B0-----:R-:W2:Y:S04]  /*69050*/  LDL.LU.64 R24, [R1+0x690] ;  /* 0x0006900001187983 */ /* 0x001ea80000300a00 */
[----:B------:R-:W4:Y:S01]  /*69060*/  LDL.LU.64 R26, [R1+0x698] ;  /* 0x00069800011a7983 */ /* 0x000f220000300a00 */
[----:B------:R-:W-:-:S02]  /*69070*/  IMAD.MOV.U32 R0, RZ, RZ, R13 ;  /* 0x000000ffff007224 */ /* 0x000fc400078e000d */
[C---:B------:R-:W-:Y:S01]  /*69080*/  HMMA.16816.F32 R12, R16.reuse, R14, R20 ;  /* 0x0000000e100c723c */ /* 0x040fe20000001814 */
[----:B----4-:R-:W-:Y:S04]  /*69090*/  STL.64 [R1+0x55c8], R26 ;  /* 0x0055c81a01007387 */ /* 0x010fe80000100a00 */
[----:B--2---:R0:W-:Y:S04]  /*690a0*/  STL.64 [R1+0x55c0], R24 ;  /* 0x0055c01801007387 */ /* 0x0041e80000100a00 */
[----:B0-----:R-:W2:Y:S04]  /*690b0*/  LDL.LU.64 R24, [R1+0x6a0] ;  /* 0x0006a00001187983 */ /* 0x001ea80000300a00 */
[----:B------:R-:W2:Y:S04]  /*690c0*/  LDL.LU.64 R26, [R1+0x6a8] ;  /* 0x0006a800011a7983 */ /* 0x000ea80000300a00 */
[----:B------:R-:W-:Y:S04]  /*690d0*/  STL [R1+0x5480], R0 ;  /* 0x0054800001007387 */ /* 0x000fe80000100800 */
[----:B------:R-:W3:Y:S04]  /*690e0*/  LDL.LU.64 R22, [R1+0x55f8] ;  /* 0x0055f80001167983 */ /* 0x000ee80000300a00 */
[----:B------:R-:W4:Y:S04]  /*690f0*/  LDL.LU.64 R20, [R1+0x55f0] ;  /* 0x0055f00001147983 */ /* 0x000f280000300a00 */
[----:B------:R0:W-:Y:S04]  /*69100*/  STL.64 [R1+0x6e0], R12 ;  /* 0x0006e00c01007387 */ /* 0x0001e80000100a00 */
[----:B------:R1:W-:Y:S04]  /*69110*/  STL.64 [R1+0x6e8], R14 ;  /* 0x0006e80e01007387 */ /* 0x0003e80000100a00 */
[----:B0-----:R-:W2:Y:S04]  /*69120*/  LDL.LU.64 R12, [R1+0x670] ;  /* 0x00067000010c7983 */ /* 0x001ea80000300a00 */
[----:B-1----:R-:W2:Y:S01]  /*69130*/  LDL.LU.64 R14, [R1+0x678] ;  /* 0x00067800010e7983 */ /* 0x002ea20000300a00 */
[----:B----4-:R-:W-:Y:S06]  /*69140*/  HMMA.16816.F32 R8, R16, R20, R8 ;  /* 0x000000141008723c */ /* 0x010fec0000001808 */
[----:B------:R-:W-:-:S02]  /*69150*/  IMAD.MOV.U32 R0, RZ, RZ, R20 ;  /* 0x000000ffff007224 */ /* 0x000fc400078e0014 */
[----:B---3--:R-:W-:-:S15]  /*69160*/  HMMA.16816.F32 R20, R16, R22, R4 ;  /* 0x000000161014723c */ /* 0x008fde0000001804 */
[----:B------:R0:W-:Y:S04]  /*69170*/  STL.64 [R1+0x6d0], R8 ;  /* 0x0006d00801007387 */ /* 0x0001e80000100a00 */
[----:B------:R1:W-:Y:S04]  /*69180*/  STL.64 [R1+0x6d8], R10 ;  /* 0x0006d80a01007387 */ /* 0x0003e80000100a00 */
[----:B0-----:R-:W3:Y:S04]  /*69190*/  LDL.LU.64 R8, [R1+0x660] ;  /* 0x0006600001087983 */ /* 0x001ee80000300a00 */
[----:B-1----:R-:W3:Y:S04]  /*691a0*/  LDL.LU.64 R10, [R1+0x668] ;  /* 0x00066800010a7983 */ /* 0x002ee80000300a00 */
[----:B------:R-:W-:Y:S04]  /*691b0*/  STL [R1+0x5484], R0 ;  /* 0x0054840001007387 */ /* 0x000fe80000100800 */
[----:B------:R-:W4:Y:S04]  /*691c0*/  LDL.LU.64 R6, [R1+0x55e8] ;  /* 0x0055e80001067983 */ /* 0x000f280000300a00 */
[----:B------:R-:W4:Y:S04]  /*691d0*/  LDL.LU.64 R4, [R1+0x55e0] ;  /* 0x0055e00001047983 */ /* 0x000f280000300a00 */
[----:B------:R-:W-:Y:S04]  /*691e0*/  STL.64 [R1+0x6c0], R20 ;  /* 0x0006c01401007387 */ /* 0x000fe80000100a00 */
[----:B------:R0:W-:Y:S04]  /*691f0*/  STL.64 [R1+0x6c8], R22 ;  /* 0x0006c81601007387 */ /* 0x0001e80000100a00 */
[----:B0-----:R-:W3:Y:S04]  /*69200*/  LDL.LU.64 R22, [R1+0x55d8] ;  /* 0x0055d80001167983 */ /* 0x001ee80000300a00 */
[----:B------:R-:W2:Y:S01]  /*69210*/  LDL.LU.64 R20, [R1+0x55d0] ;  /* 0x0055d00001147983 */ /* 0x000ea20000300a00 */
[C---:B----4-:R-:W-:Y:S06]  /*69220*/  HMMA.16816.F32 R4, R16.reuse, R2, R4 ;  /* 0x000000021004723c */ /* 0x050fec0000001804 */
[----:B--2---:R-:W-:-:S15]  /*69230*/  HMMA.16816.F32 R24, R16, R20, R24 ;  /* 0x000000141018723c */ /* 0x004fde0000001818 */
[----:B------:R-:W-:-:S02]  /*69240*/  NOP ;  /* 0x0000000000007918 */ /* 0x000fc40000000000 */
[----:B------:R0:W-:Y:S04]  /*69250*/  STL.64 [R1+0x6b0], R4 ;  /* 0x0006b00401007387 */ /* 0x0001e80000100a00 */
[----:B------:R1:W-:Y:S04]  /*69260*/  STL.64 [R1+0x6b8], R6 ;  /* 0x0006b80601007387 */ /* 0x0003e80000100a00 */
[----:B0-----:R-:W2:Y:S04]  /*69270*/  LDL.LU.64 R4, [R1+0x650] ;  /* 0x0006500001047983 */ /* 0x001ea80000300a00 */
[----:B-1----:R-:W2:Y:S04]  /*69280*/  LDL.LU.64 R6, [R1+0x658] ;  /* 0x0006580001067983 */ /* 0x002ea80000300a00 */
[----:B------:R-:W-:Y:S04]  /*69290*/  STL.64 [R1+0x6a0], R24 ;  /* 0x0006a01801007387 */ /* 0x000fe80000100a00 */
[----:B------:R0:W-:Y:S04]  /*692a0*/  STL.64 [R1+0x6a8], R26 ;  /* 0x0006a81a01007387 */ /* 0x0001e80000100a00 */
[----:B0-----:R-:W3:Y:S04]  /*692b0*/  LDL.LU.64 R26, [R1+0x55c8] ;  /* 0x0055c800011a7983 */ /* 0x001ee80000300a00 */
[----:B------:R-:W3:Y:S01]  /*692c0*/  LDL.LU.64 R24, [R1+0x55c0] ;  /* 0x0055c00001187983 */ /* 0x000ee20000300a00 */
[----:B------:R-:W-:-:S05]  /*692d0*/  IMAD.MOV.U32 R0, RZ, RZ, R21 ;  /* 0x000000ffff007224 */ /* 0x000fca00078e0015 */
[----:B------:R-:W-:Y:S01]  /*692e0*/  STL [R1+0x5498], R0 ;  /* 0x0054980001007387 */ /* 0x000fe20000100800 */
[----:B---3--:R-:W-:Y:S03]  /*692f0*/  HMMA.16816.F32 R20, R16, R22, R24 ;  /* 0x000000161014723c */ /* 0x008fe60000001818 */
[----:B------:R-:W3:Y:S04]  /*69300*/  LDL.LU.64 R26, [R1+0x55b8] ;  /* 0x0055b800011a7983 */ /* 0x000ee80000300a00 */
[----:B------:R-:W3:-:S15]  /*69310*/  LDL.LU.64 R24, [R1+0x55b0] ;  /* 0x0055b00001187983 */ /* 0x000ede0000300a00 */
[----:B------:R-:W-:-:S01]  /*69320*/  NOP ;  /* 0x0000000000007918 */ /* 0x000fc20000000000 */
[----:B------:R-:W-:Y:S04]  /*69330*/  STL.64 [R1+0x690], R20 ;  /* 0x0006901401007387 */ /* 0x000fe80000100a00 */
[----:B------:R0:W-:Y:S04]  /*69340*/  STL.64 [R1+0x698], R22 ;  /* 0x0006981601007387 */ /* 0x0001e80000100a00 */
[----:B0-----:R-:W4:Y:S04]  /*69350*/  LDL.LU.64 R22, [R1+0x55a8] ;  /* 0x0055a80001167983 */ /* 0x001f280000300a00 */
[----:B------:R-:W3:Y:S02]  /*69360*/  LDL.LU.64 R20, [R1+0x55a0] ;  /* 0x0055a00001147983 */ /* 0x000ee40000300a00 */
[----:B---3--:R-:W-:-:S15]  /*69370*/  HMMA.16816.F32 R24, R16, R20, R24 ;  /* 0x000000141018723c */ /* 0x008fde0000001818 */
[----:B------:R-:W-:-:S08]  /*69380*/  NOP ;  /* 0x0000000000007918 */ /* 0x000fd00000000000 */
[----:B------:R-:W-:Y:S04]  /*69390*/  STL.64 [R1+0x680], R24 ;  /* 0x0006801801007387 */ /* 0x000fe80000100a00 */
[----:B------:R0:W-:Y:S04]  /*693a0*/  STL.64 [R1+0x688], R26 ;  /* 0x0006881a01007387 */ /* 0x0001e80000100a00 */
[----:B0-----:R-:W2:Y:S04]  /*693b0*/  LDL.LU.64 R26, [R1+0x5598] ;  /* 0x00559800011a7983 */ /* 0x001ea80000300a00 */
[----:B------:R-:W3:Y:S01]  /*693c0*/  LDL.LU.64 R24, [R1+0x5590] ;  /* 0x0055900001187983 */ /* 0x000ee20000300a00 */
[----:B----4-:R-:W-:Y:S01]  /*693d0*/  HMMA.16816.F32 R12, R16, R22, R12 ;  /* 0x00000016100c723c */ /* 0x010fe2000000180c */
[----:B------:R-:W-:-:S05]  /*693e0*/  IMAD.MOV.U32 R0, RZ, RZ, R21 ;  /* 0x000000ffff007224 */ /* 0x000fca00078e0015 */
[----:B------:R-:W-:Y:S02]  /*693f0*/  IMAD.MOV.U32 R3, RZ, RZ, R23 ;  /* 0x000000ffff037224 */ /* 0x000fe400078e0017 */
[----:B------:R-:W-:Y:S01]  /*69400*/  IMAD.MOV.U32 R2, RZ, RZ, R22 ;  /* 0x000000ffff027224 */ /* 0x000fe200078e0016 */
[----:B------:R0:W-:-:S14]  /*69410*/  STL [R1+0x54b8], R0 ;  /* 0x0054b80001007387 */ /* 0x0001dc0000100800 */
[----:B------:R-:W-:Y:S04]  /*69420*/  STL.64 [R1+0x670], R12 ;  /* 0x0006700c01007387 */ /* 0x000fe80000100a00 */
[----:B------:R-:W-:Y:S04]  /*69430*/  STL.64 [R1+0x678], R14 ;  /* 0x0006780e01007387 */ /* 0x000fe80000100a00 */
[----:B------:R1:W-:Y:S04]  /*69440*/  STL [R1+0x54c0], R3 ;  /* 0x0054c00301007387 */ /* 0x0003e80000100800 */
[----:B------:R4:W-:Y:S01]  /*69450*/  STL [R1+0x54bc], R2 ;  /* 0x0054bc0201007387 */ /* 0x0009e20000100800 */
[C---:B---3--:R-:W-:Y:S06]  /*69460*/  HMMA.16816.F32 R8, R16.reuse, R24, R8 ;  /* 0x000000181008723c */ /* 0x048fec0000001808 */
[----:B--2---:R-:W-:Y:S01]  /*69470*/  HMMA.16816.F32 R4, R16, R26, R4 ;  /* 0x0000001a1004723c */ /* 0x004fe20000001804 */
[----:B0-----:R-:W-:-:S02]  /*69480*/  IMAD.MOV.U32 R0, RZ, RZ, R25 ;  /* 0x000000ffff007224 */ /* 0x001fc400078e0019 */
[----:B------:R-:W2:Y:S03]  /*69490*/  LDL.LU.64 R24, [R1+0x28] ;  /* 0x0000280001187983 */ /* 0x000ea60000300a00 */
[----:B-1----:R-:W-:Y:S02]  /*694a0*/  IMAD.MOV.U32 R3, RZ, RZ, R26 ;  /* 0x000000ffff037224 */ /* 0x002fe400078e001a */
[----:B----4-:R-:W-:-:S09]  /*694b0*/  IMAD.MOV.U32 R2, RZ, RZ, R27 ;  /* 0x000000ffff027224 */ /* 0x010fd200078e001b */
[----:B------:R0:W-:Y:S04]  /*694c0*/  STL.64 [R1+0x660], R8 ;  /* 0x0006600801007387 */ /* 0x0001e80000100a00 */
[----:B------:R1:W-:Y:S04]  /*694d0*/  STL.64 [R1+0x668], R10 ;  /* 0x0006680a01007387 */ /* 0x0003e80000100a00 */
[----:B------:R-:W-:Y:S04]  /*694e0*/  STL [R1+0x54c4], R0 ;  /* 0x0054c40001007387 */ /* 0x000fe80000100800 */
[----:B------:R3:W-:Y:S04]  /*694f0*/  STL.64 [R1+0x650], R4 ;  /* 0x0006500401007387 */ /* 0x0007e80000100a00 */
[----:B------:R4:W-:Y:S04]  /*69500*/  STL.64 [R1+0x658], R6 ;  /* 0x0006580601007387 */ /* 0x0009e80000100a00 */
[----:B0-----:R-:W2:Y:S04]  /*69510*/  LDL.LU.64 R8, [R1+0x640] ;  /* 0x0006400001087983 */ /* 0x001ea80000300a00 */
[----:B-1----:R-:W2:Y:S04]  /*69520*/  LDL.LU.64 R10, [R1+0x648] ;  /* 0x00064800010a7983 */ /* 0x002ea80000300a00 */
[----:B------:R-:W2:Y:S04]  /*69530*/  LDL R26, [R1+0x20] ;  /* 0x00002000011a7983 */ /* 0x000ea80000100800 */
[----:B------:R-:W2:Y:S04]  /*69540*/  LDL R27, [R1+0x24] ;  /* 0x00002400011b7983 */ /* 0x000ea80000100800 */
[----:B---3--:R-:W3:Y:S04]  /*69550*/  LDL.LU R4, [R1+0x1888] ;  /* 0x0018880001047983 */ /* 0x008ee80000300800 */
[----:B------:R-:W3:Y:S04]  /*69560*/  LDL.LU R5, [R1+0x1890] ;  /* 0x0018900001057983 */ /* 0x000ee80000300800 */
[----:B----4-:R-:W4:Y:S04]  /*69570*/  LDL.LU R6, [R1+0x1898] ;  /* 0x0018980001067983 */ /* 0x010f280000300800 */
[----:B------:R-:W4:Y:S04]  /*69580*/  LDL.LU R7, [R1+0x18a0] ;  /* 0x0018a00001077983 */ /* 0x000f280000300800 */
[----:B----4-:R0:W-:Y:S04]  /*69590*/  STL.64 [R1+0x54e0], R6 ;  /* 0x0054e00601007387 */ /* 0x0101e80000100a00 */
[----:B------:R-:W4:Y:S04]  /*695a0*/  LDL R14, [R1+0x10] ;  /* 0x00001000010e7983 */ /* 0x000f280000100800 */
[----:B------:R-:W4:Y:S04]  /*695b0*/  LDL R15, [R1+0x14] ;  /* 0x00001400010f7983 */ /* 0x000f280000100800 */
[----:B------:R-:W2:Y:S04]  /*695c0*/  LDL R12, [R1+0x18] ;  /* 0x00001800010c7983 */ /* 0x000ea80000100800 */
[----:B------:R-:W2:Y:S04]  /*695d0*/  LDL R13, [R1+0x1c] ;  /* 0x00001c00010d7983 */ /* 0x000ea80000100800 */
[----:B0-----:R-:W2:Y:S04]  /*695e0*/  LDL R6, [R1] ;  /* 0x0000000001067983 */ /* 0x001ea80000100800 */
[----:B------:R-:W2:Y:S04]  /*695f0*/  LDL R7, [R1+0x4] ;  /* 0x0000040001077983 */ /* 0x000ea80000100800 */
[----:B----4-:R0:W-:Y:S04]  /*69600*/  STL.64 [R1+0x5568], R14 ;  /* 0x0055680e01007387 */ /* 0x0101e80000100a00 */
[----:B0-----:R-:W4:Y:S04]  /*69610*/  LDL.LU.64 R14, [R1+0x30] ;  /* 0x00003000010e7983 */ /* 0x001f280000300a00 */
[----:B---3--:R0:W-:Y:S04]  /*69620*/  STL.64 [R1+0x54d8], R4 ;  /* 0x0054d80401007387 */ /* 0x0081e80000100a00 */
[----:B0-----:R-:W3:Y:S04]  /*69630*/  LDL R4, [R1+0x8] ;  /* 0x0000080001047983 */ /* 0x001ee80000100800 */
[----:B------:R-:W3:Y:S04]  /*69640*/  LDL R5, [R1+0xc] ;  /* 0x00000c0001057983 */ /* 0x000ee80000100800 */
[----:B------:R-:W3:Y:S04]  /*69650*/  LDL.LU.64 R20, [R1+0x620] ;  /* 0x0006200001147983 */ /* 0x000ee80000300a00 */
[----:B------:R-:W3:Y:S04]  /*69660*/  LDL.LU.64 R22, [R1+0x628] ;  /* 0x0006280001167983 */ /* 0x000ee80000300a00 */
[----:B--2---:R-:W-:Y:S01]  /*69670*/  STL.64 [R1+0x5548], R6 ;  /* 0x0055480601007387 */ /* 0x004fe20000100a00 */
[C---:B----4-:R-:W-:Y:S03]  /*69680*/  HMMA.16816.F32 R8, R16.reuse, R14, R8 ;  /* 0x0000000e1008723c */ /* 0x050fe60000001808 */
[----:B---3--:R0:W-:Y:S04]  /*69690*/  STL.64 [R1+0x5560], R4 ;  /* 0x0055600401007387 */ /* 0x0081e80000100a00 */
[----:B0-----:R-:W2:Y:S04]  /*696a0*/  LDL.LU.64 R4, [R1+0x630] ;  /* 0x0006300001047983 */ /* 0x001ea80000300a00 */
[----:B------:R-:W2:Y:S04]  /*696b0*/  LDL.LU.64 R6, [R1+0x638] ;  /* 0x0006380001067983 */ /* 0x000ea80000300a00 */
[----:B------:R-:W-:Y:S04]  /*696c0*/  STL [R1+0x54d4], R2 ;  /* 0x0054d40201007387 */ /* 0x000fe80000100800 */
[----:B------:R-:W-:Y:S04]  /*696d0*/  STL [R1+0x54d0], R3 ;  /* 0x0054d00301007387 */ /* 0x000fe80000100800 */
[----:B------:R-:W-:Y:S04]  /*696e0*/  STL.64 [R1+0x640], R8 ;  /* 0x0006400801007387 */ /* 0x000fe80000100a00 */
[----:B------:R0:W-:Y:S04]  /*696f0*/  STL.64 [R1+0x648], R10 ;  /* 0x0006480a01007387 */ /* 0x0001e80000100a00 */
[----:B0-----:R-:W3:Y:S04]  /*69700*/  LDL.LU.64 R10, [R1+0x5588] ;  /* 0x00558800010a7983 */ /* 0x001ee80000300a00 */
[----:B------:R-:W4:Y:S01]  /*69710*/  LDL.LU R8, [R1+0x5580] ;  /* 0x0055800001087983 */ /* 0x000f220000300800 */
[----:B------:R-:W-:Y:S01]  /*69720*/  IMAD.MOV.U32 R9, RZ, RZ, R14 ;  /* 0x000000ffff097224 */ /* 0x000fe200078e000e */
[----:B--2---:R-:W-:Y:S02]  /*69730*/  HMMA.16816.F32 R4, R16, R24, R4 ;  /* 0x000000181004723c */ /* 0x004fe40000001804 */
[----:B---3--:R-:W-:Y:S04]  /*69740*/  STL.64 [R1+0x54f0], R10 ;  /* 0x0054f00a01007387 */ /* 0x008fe80000100a00 */
[----:B----4-:R-:W-:-:S15]  /*69750*/  STL.64 [R1+0x54e8], R8 ;  /* 0x0054e80801007387 */ /* 0x010fde0000100a00 */
[----:B------:R-:W-:-:S02]  /*69760*/  NOP ;  /* 0x0000000000007918 */ /* 0x000fc40000000000 */
[----:B------:R0:W-:Y:S04]  /*69770*/  STL.64 [R1+0x630], R4 ;  /* 0x0006300401007387 */ /* 0x0001e80000100a00 */
[----:B------:R1:W-:Y:S04]  /*69780*/  STL.64 [R1+0x638], R6 ;  /* 0x0006380601007387 */ /* 0x0003e80000100a00 */
[----:B0-----:R-:W2:Y:S04]  /*69790*/  LDL.LU.64 R4, [R1+0x600] ;  /* 0x0006000001047983 */ /* 0x001ea80000300a00 */
[----:B-1----:R-:W3:Y:S01]  /*697a0*/  LDL.LU.64 R6, [R1+0x608] ;  /* 0x0006080001067983 */ /* 0x002ee20000300a00 */
[----:B------:R-:W-:Y:S03]  /*697b0*/  HMMA.16816.F32 R20, R16, R26, R20 ;  /* 0x0000001a1014723c */ /* 0x000fe60000001814 */
[----:B---3--:R-:W-:Y:S04]  /*697c0*/  STL.64 [R1+0x5578], R6 ;  /* 0x0055780601007387 */ /* 0x008fe80000100a00 */
[----:B--2---:R0:W-:Y:S04]  /*697d0*/  STL.64 [R1+0x5570], R4 ;  /* 0x0055700401007387 */ /* 0x0041e80000100a00 */
[----:B0-----:R-:W2:Y:S04]  /*697e0*/  LDL.LU.64 R4, [R1+0x610] ;  /* 0x0006100001047983 */ /* 0x001ea80000300a00 */
[----:B------:R-:W2:Y:S04]  /*697f0*/  LDL.LU.64 R6, [R1+0x618] ;  /* 0x0006180001067983 */ /* 0x000ea80000300a00 */
[----:B------:R-:W3:Y:S04]  /*69800*/  LDL.LU.64 R8, [R1+0x5e0] ;  /* 0x0005e00001087983 */ /* 0x000ee80000300a00 */
[----:B------:R-:W4:Y:S04]  /*69810*/  LDL.LU.64 R10, [R1+0x5e8] ;  /* 0x0005e800010a7983 */ /* 0x000f280000300a00 */
[----:B------:R-:W-:Y:S04]  /*69820*/  STL.64 [R1+0x620], R20 ;  /* 0x0006201401007387 */ /* 0x000fe80000100a00 */
[----:B------:R-:W-:Y:S01]  /*69830*/  STL.64 [R1+0x628], R22 ;  /* 0x0006281601007387 */ /* 0x000fe20000100a00 */
[----:B------:R-:W-:-:S02]  /*69840*/  IMAD.MOV.U32 R2, RZ, RZ, R24 ;  /* 0x000000ffff027224 */ /* 0x000fc400078e0018 */
[----:B------:R-:W-:Y:S02]  /*69850*/  IMAD.MOV.U32 R3, RZ, RZ, R25 ;  /* 0x000000ffff037224 */ /* 0x000fe400078e0019 */
[----:B------:R-:W-:Y:S01]  /*69860*/  IMAD.MOV.U32 R0, RZ, RZ, R15 ;  /* 0x000000ffff007224 */ /* 0x000fe200078e000f */
        /* <DEDUP_REMOVED lines=38> */
[----:B------:R-:W3:-:S15]  /*69ad0*/  LDL.LU.64 R10, [R1+0x588] ;  /* 0x00058800010a7983 */ /* 0x000ede0000300a00 */
[----:B------:R-:W-:-:S03]  /*69ae0*/  NOP ;  /* 0x0000000000007918 */ /* 0x000fc60000000000 */
[----:B------:R0:W-:Y:S04]  /*69af0*/  STL.64 [R1+0x5e0], R4 ;  /* 0x0005e00401007387 */ /* 0x0001e80000100a00 */
[----:B------:R1:W-:Y:S04]  /*69b00*/  STL.64 [R1+0x5e8], R6 ;  /* 0x0005e80601007387 */ /* 0x0003e80000100a00 */
[----:B0-----:R-:W4:Y:S04]  /*69b10*/  LDL.LU.64 R4, [R1+0x570] ;  /* 0x0005700001047983 */ /* 0x001f280000300a00 */
[----:B-1----:R-:W4:Y:S04]  /*69b20*/  LDL.LU.64 R6, [R1+0x578] ;  /* 0x0005780001067983 */ /* 0x002f280000300a00 */
        /* <DEDUP_REMOVED lines=33> */
[----:B------:R-:W4:Y:S04]  /*69d40*/  LDL.LU.64 R12, [R1+0x54f8] ;  /* 0x0054f800010c7983 */ /* 0x000f280000300a00 */
[----:B------:R-:W-:Y:S04]  /*69d50*/  STL.64 [R1+0x52e8], R22 ;  /* 0x0052e81601007387 */ /* 0x000fe80000100a00 */
[----:B------:R0:W-:Y:S04]  /*69d60*/  STL.64 [R1+0x52e0], R20 ;  /* 0x0052e01401007387 */ /* 0x0001e80000100a00 */
[----:B0-----:R-:W3:Y:S04]  /*69d70*/  LDL.LU.64 R20, [R1+0x560] ;  /* 0x0005600001147983 */ /* 0x001ee80000300a00 */
[----:B------:R-:W3:Y:S01]  /*69d80*/  LDL.LU.64 R22, [R1+0x568] ;  /* 0x0005680001167983 */ /* 0x000ee20000300a00 */
[C---:B--2---:R-:W-:Y:S06]  /*69d90*/  HMMA.16816.F32 R8, R16.reuse, R14, R8 ;  /* 0x0000000e1008723c */ /* 0x044fec0000001808 */
[----:B----4-:R-:W-:-:S15]  /*69da0*/  HMMA.16816.F32 R4, R16, R12, R4 ;  /* 0x0000000c1004723c */ /* 0x010fde0000001804 */
[----:B------:R-:W-:-:S02]  /*69db0*/  NOP ;  /* 0x0000000000007918 */ /* 0x000fc40000000000 */
[----:B------:R-:W-:Y:S04]  /*69dc0*/  STL.64 [R1+0x580], R8 ;  /* 0x0005800801007387 */ /* 0x000fe80000100a00 */
[----:B------:R0:W-:Y:S04]  /*69dd0*/  STL.64 [R1+0x588], R10 ;  /* 0x0005880a01007387 */ /* 0x0001e80000100a00 */
[----:B0-----:R-:W3:Y:S04]  /*69de0*/  LDL.LU.64 R10, [R1+0x54f0] ;  /* 0x0054f000010a7983 */ /* 0x001ee80000300a00 */
[----:B------:R-:W2:Y:S04]  /*69df0*/  LDL.LU.64 R8, [R1+0x54e8] ;  /* 0x0054e80001087983 */ /* 0x000ea80000300a00 */
[----:B------:R-:W-:Y:S04]  /*69e00*/  STL.64 [R1+0x570], R4 ;  /* 0x0005700401007387 */ /* 0x000fe80000100a00 */
[----:B------:R0:W-:Y:S04]  /*69e10*/  STL.64 [R1+0x578], R6 ;  /* 0x0005780601007387 */ /* 0x0001e80000100a00 */
[----:B0-----:R-:W4:Y:S04]  /*69e20*/  LDL.LU.64 R6, [R1+0x54e0] ;  /* 0x0054e00001067983 */ /* 0x001f280000300a00 */
[----:B------:R-:W2:Y:S04]  /*69e30*/  LDL.LU.64 R4, [R1+0x54d8] ;  /* 0x0054d80001047983 */ /* 0x000ea80000300a00 */
[----:B------:R-:W-:Y:S04]  /*69e40*/  STL.64 [R1+0x52c8], R14 ;  /* 0x0052c80e01007387 */ /* 0x000fe80000100a00 */
[----:B------:R3:W-:Y:S02]  /*69e50*/  STL.64 [R1+0x52c0], R12 ;  /* 0x0052c00c01007387 */ /* 0x0007e40000100a00 */
[----:B---3--:R-:W-:Y:S01]  /*69e60*/  HMMA.16816.F32 R12, R16, R10, R20 ;  /* 0x0000000a100c723c */ /* 0x008fe20000001814 */
[----:B----4-:R-:W-:-:S02]  /*69e70*/  IMAD R6, R6, 0x100, R26 ;  /* 0x0000010006067824 */ /* 0x010fc400078e021a */
[----:B------:R-:W-:Y:S02]  /*69e80*/  IMAD R7, R7, 0x100, R27 ;  /* 0x0000010007077824 */ /* 0x000fe400078e021b */
[----:B------:R-:W-:Y:S02]  /*69e90*/  IMAD.MOV.U32 R26, RZ, RZ, R2 ;  /* 0x000000ffff1a7224 */ /* 0x000fe400078e0002 */
[----:B------:R-:W-:-:S15]  /*69ea0*/  IMAD.MOV.U32 R27, RZ, RZ, R3 ;  /* 0x000000ffff1b7224 */ /* 0x000fde00078e0003 */
[----:B------:R-:W-:-:S01]  /*69eb0*/  NOP ;  /* 0x0000000000007918 */ /* 0x000fc20000000000 */
[----:B------:R0:W-:Y:S04]  /*69ec0*/  STL.64 [R1+0x560], R12 ;  /* 0x0005600c01007387 */ /* 0x0001e80000100a00 */
[----:B------:R1:W-:Y:S04]  /*69ed0*/  STL.64 [R1+0x568], R14 ;  /* 0x0005680e01007387 */ /* 0x0003e80000100a00 */
[----:B------:R-:W3:Y:S04]  /*69ee0*/  LDL.LU R2, [R1+0x54d4] ;  /* 0x0054d40001027983 */ /* 0x000ee80000300800 */
[----:B------:R-:W4:Y:S04]  /*69ef0*/  LDL.LU R3, [R1+0x54d0] ;  /* 0x0054d00001037983 */ /* 0x000f280000300800 */
[----:B0-----:R-:W3:Y:S04]  /*69f00*/  LDL.LU R12, [R1+0x98] ;  /* 0x00009800010c7983 */ /* 0x001ee80000300800 */
[----:B------:R-:W3:Y:S04]  /*69f10*/  LDL.LU R13, [R1+0x9c] ;  /* 0x00009c00010d7983 */ /* 0x000ee80000300800 */
[----:B-1----:R-:W4:Y:S01]  /*69f20*/  LDL.LU R14, [R1+0x90] ;  /* 0x00009000010e7983 */ /* 0x002f220000300800 */
[----:B--2---:R-:W-:-:S03]  /*69f30*/  IMAD.MOV.U32 R15, RZ, RZ, R8 ;  /* 0x000000ffff0f7224 */ /* 0x004fc600078e0008 */
[----:B------:R-:W2:Y:S01]  /*69f40*/  LDL.LU R8, [R1+0x54cc] ;  /* 0x0054cc0001087983 */ /* 0x000ea20000300800 */
[----:B------:R-:W-:Y:S02]  /*69f50*/  IMAD R4, R4, 0x100, R24 ;  /* 0x0000010004047824 */ /* 0x000fe400078e0218 */
[----:B------:R-:W-:Y:S02]  /*69f60*/  IMAD.MOV.U32 R24, RZ, RZ, R9 ;  /* 0x000000ffff187224 */ /* 0x000fe400078e0009 */
[----:B------:R-:W-:Y:S02]  /*69f70*/  IMAD R5, R5, 0x100, R25 ;  /* 0x0000010005057824 */ /* 0x000fe400078e0219 */
[----:B------:R-:W-:Y:S01]  /*69f80*/  IMAD.MOV.U32 R25, RZ, RZ, R0 ;  /* 0x000000ffff197224 */ /* 0x000fe200078e0000 */
[----:B----4-:R-:W-:Y:S04]  /*69f90*/  STL.64 [R1+0x5490], R14 ;  /* 0x0054900e01007387 */ /* 0x010fe80000100a00 */
[----:B---3--:R0:W-:Y:S04]  /*69fa0*/  STL.64 [R1+0x5488], R12 ;  /* 0x0054880c01007387 */ /* 0x0081e80000100a00 */
[----:B0-----:R-:W2:Y:S04]  /*69fb0*/  LDL.LU.64 R12, [R1+0x1270] ;  /* 0x00127000010c7983 */ /* 0x001ea80000300a00 */
[----:B------:R-:W2:Y:S04]  /*69fc0*/  LDL.LU.64 R14, [R1+0x1278] ;  /* 0x00127800010e7983 */ /* 0x000ea80000300a00 */
[----:B------:R-:W2:Y:S04]  /*69fd0*/  LDL.LU R9, [R1+0x54c8] ;  /* 0x0054c80001097983 */ /* 0x000ea80000300800 */
[----:B------:R-:W3:Y:S04]  /*69fe0*/  LDL.LU R0, [R1+0x54c4] ;  /* 0x0054c40001007983 */ /* 0x000ee80000300800 */
[----:B------:R-:W-:Y:S04]  /*69ff0*/  STL.64 [R1+0x5398], R26 ;  /* 0x0053981a01007387 */ /* 0x000fe80000100a00 */
[----:B------:R-:W-:Y:S01]  /*6a000*/  STL.64 [R1+0x5390], R24 ;  /* 0x0053901801007387 */ /* 0x000fe20000100a00 */
[----:B------:R-:W-:-:S02]  /*6a010*/  IMAD.MOV.U32 R22, RZ, RZ, R3 ;  /* 0x000000ffff167224 */ /* 0x000fc400078e0003 */
[----:B------:R-:W-:Y:S01]  /*6a020*/  IMAD.MOV.U32 R23, RZ, RZ, R2 ;  /* 0x000000ffff177224 */ /* 0x000fe200078e0002 */
[----:B------:R-:W4:Y:S04]  /*6a030*/  LDL.LU R3, [R1+0x54c0] ;  /* 0x0054c00001037983 */ /* 0x000f280000300800 */
[----:B------:R-:W4:Y:S04]  /*6a040*/  LDL.LU R2, [R1+0x54bc] ;  /* 0x0054bc0001027983 */ /* 0x000f280000300800 */
[----:B------:R-:W4:Y:S01]  /*6a050*/  LDL.LU R20, [R1+0x40] ;  /* 0x0000400001147983 */ /* 0x000f220000300800 */
[----:B--2---:R-:W-:Y:S01]  /*6a060*/  HMMA.16816.F32 R12, R16, R8, R12 ;  /* 0x00000008100c723c */ /* 0x004fe2000000180c */
[----:B---3--:R-:W-:-:S15]  /*6a070*/  IMAD.MOV.U32 R21, RZ, RZ, R0 ;  /* 0x000000ffff157224 */ /* 0x008fde00078e0000 */
[----:B------:R-:W-:-:S07]  /*6a080*/  NOP ;  /* 0x0000000000007918 */ /* 0x000fce0000000000 */
[----:B------:R0:W-:Y:S04]  /*6a090*/  STL.64 [R1+0x10c0], R12 ;  /* 0x0010c00c01007387 */ /* 0x0001e80000100a00 */
[----:B------:R1:W-:Y:S04]  /*6a0a0*/  STL.64 [R1+0x10c8], R14 ;  /* 0x0010c80e01007387 */ /* 0x0003e80000100a00 */
[----:B------:R-:W2:Y:S04]  /*6a0b0*/  LDL.LU R0, [R1+0x54b8] ;  /* 0x0054b80001007983 */ /* 0x000ea80000300800 */
[----:B0-----:R-:W3:Y:S04]  /*6a0c0*/  LDL.LU.64 R12, [R1+0x550] ;  /* 0x00055000010c7983 */ /* 0x001ee80000300a00 */
[----:B-1----:R-:W4:Y:S04]  /*6a0d0*/  LDL.LU.64 R14, [R1+0x558] ;  /* 0x00055800010e7983 */ /* 0x002f280000300a00 */
[----:B----4-:R-:W-:Y:S04]  /*6a0e0*/  STL.64 [R1+0x54a8], R14 ;  /* 0x0054a80e01007387 */ /* 0x010fe80000100a00 */
[----:B---3--:R0:W-:Y:S04]  /*6a0f0*/  STL.64 [R1+0x54a0], R12 ;  /* 0x0054a00c01007387 */ /* 0x0081e80000100a00 */
[----:B0-----:R-:W3:Y:S04]  /*6a100*/  LDL.LU.64 R12, [R1+0x1260] ;  /* 0x00126000010c7983 */ /* 0x001ee80000300a00 */
[----:B------:R-:W3:Y:S04]  /*6a110*/  LDL.LU.64 R14, [R1+0x1268] ;  /* 0x00126800010e7983 */ /* 0x000ee80000300a00 */
[----:B------:R-:W4:Y:S04]  /*6a120*/  LDL.LU.64 R24, [R1+0x4d0] ;  /* 0x0004d00001187983 */ /* 0x000f280000300a00 */
[----:B------:R-:W4:Y:S04]  /*6a130*/  LDL.LU.64 R26, [R1+0x4d8] ;  /* 0x0004d800011a7983 */ /* 0x000f280000300a00 */
[----:B------:R0:W-:Y:S02]  /*6a140*/  STL.64 [R1+0x53a8], R22 ;  /* 0x0053a81601007387 */ /* 0x0001e40000100a00 */
[----:B0-----:R-:W-:-:S02]  /*6a150*/  IMAD.MOV.U32 R22, RZ, RZ, R2 ;  /* 0x000000ffff167224 */ /* 0x001fc400078e0002 */
[----:B------:R-:W-:Y:S01]  /*6a160*/  IMAD.MOV.U32 R23, RZ, RZ, R3 ;  /* 0x000000ffff177224 */ /* 0x000fe200078e0003 */
[----:B------:R-:W3:Y:S04]  /*6a170*/  LDL.LU R2, [R1+0x54b4] ;  /* 0x0054b40001027983 */ /* 0x000ee80000300800 */
[----:B------:R-:W3:Y:S04]  /*6a180*/  LDL.LU R3, [R1+0x54b0] ;  /* 0x0054b00001037983 */ /* 0x000ee80000300800 */
[----:B------:R-:W-:Y:S04]  /*6a190*/  STL.64 [R1+0x53a0], R20 ;  /* 0x0053a01401007387 */ /* 0x000fe80000100a00 */
[----:B------:R0:W-:Y:S04]  /*6a1a0*/  STL.64 [R1+0x53c0], R22 ;  /* 0x0053c01601007387 */ /* 0x0001e80000100a00 */
[----:B0-----:R-:W4:Y:S04]  /*6a1b0*/  LDL.LU R22, [R1+0xa0] ;  /* 0x0000a00001167983 */ /* 0x001f280000300800 */
[----:B------:R-:W4:Y:S04]  /*6a1c0*/  LDL.LU R23, [R1+0xa4] ;  /* 0x0000a40001177983 */ /* 0x000f280000300800 */
[----:B------:R-:W-:Y:S04]  /*6a1d0*/  STL.64 [R1+0x52a8], R10 ;  /* 0x0052a80a01007387 */ /* 0x000fe80000100a00 */
[----:B------:R0:W-:Y:S04]  /*6a1e0*/  STL.64 [R1+0x52a0], R8 ;  /* 0x0052a00801007387 */ /* 0x0001e80000100a00 */
[----:B0-----:R-:W4:Y:S04]  /*6a1f0*/  LDL.LU.64 R8, [R1+0x500] ;  /* 0x0005000001087983 */ /* 0x001f280000300a00 */
[----:B------:R-:W4:Y:S01]  /*6a200*/  LDL.LU.64 R10, [R1+0x508] ;  /* 0x00050800010a7983 */ /* 0x000f220000300a00 */
[----:B---3--:R-:W-:-:S15]  /*6a210*/  HMMA.16816.F32 R12, R16, R2, R12 ;  /* 0x00000002100c723c */ /* 0x008fde000000180c */
[----:B------:R-:W-:-:S08]  /*6a220*/  NOP ;  /* 0x0000000000007918 */ /* 0x000fd00000000000 */
[----:B------:R-:W-:Y:S04]  /*6a230*/  STL.64 [R1+0x10b0], R12 ;  /* 0x0010b00c01007387 */ /* 0x000fe80000100a00 */
[----:B------:R0:W-:Y:S04]  /*6a240*/  STL.64 [R1+0x10b8], R14 ;  /* 0x0010b80e01007387 */ /* 0x0001e80000100a00 */
[----:B0-----:R-:W3:Y:S04]  /*6a250*/  LDL.LU.64 R14, [R1+0x54a8] ;  /* 0x0054a800010e7983 */ /* 0x001ee80000300a00 */
[----:B------:R-:W3:Y:S04]  /*6a260*/  LDL.LU.64 R12, [R1+0x54a0] ;  /* 0x0054a000010c7983 */ /* 0x000ee80000300a00 */
[----:B------:R-:W4:Y:S01]  /*6a270*/  LDL.LU R20, [R1+0x50] ;  /* 0x0000500001147983 */ /* 0x000f220000300800 */
[----:B--2---:R-:W-:-:S03]  /*6a280*/  IMAD.MOV.U32 R21, RZ, RZ, R0 ;  /* 0x000000ffff157224 */ /* 0x004fc600078e0000 */
[----:B------:R-:W2:Y:S04]  /*6a290*/  LDL.LU R0, [R1+0x5498] ;  /* 0x0054980001007983 */ /* 0x000ea80000300800 */
[----:B----4-:R0:W-:Y:S04]  /*6a2a0*/  STL.64 [R1+0x53d8], R20 ;  /* 0x0053d81401007387 */ /* 0x0101e80000100a00 */
[----:B0-----:R-:W3:Y:S04]  /*6a2b0*/  LDL R20, [R1+0xa8] ;  /* 0x0000a80001147983 */ /* 0x001ee80000100800 */
[----:B------:R-:W3:Y:S02]  /*6a2c0*/  LDL R21, [R1+0xac] ;  /* 0x0000ac0001157983 */ /* 0x000ee40000100800 */
[----:B---3--:R-:W-:Y:S02]  /*6a2d0*/  HMMA.16816.F32 R16, R16, R20, R12 ;  /* 0x000000141010723c */ /* 0x008fe4000000180c */
[----:B------:R-:W3:Y:S04]  /*6a2e0*/  LDL.LU.64 R14, [R1+0x5490] ;  /* 0x00549000010e7983 */ /* 0x000ee80000300a00 */
[----:B------:R-:W4:-:S15]  /*6a2f0*/  LDL.LU.64 R12, [R1+0x5488] ;  /* 0x00548800010c7983 */ /* 0x000f1e0000300a00 */
[----:B------:R-:W-:-:S02]  /*6a300*/  NOP ;  /* 0x0000000000007918 */ /* 0x000fc40000000000 */
[----:B------:R0:W-:Y:S04]  /*6a310*/  STL.64 [R1+0x550], R16 ;  /* 0x0005501001007387 */ /* 0x0001e80000100a00 */
[----:B------:R1:W-:Y:S04]  /*6a320*/  STL.64 [R1+0x558], R18 ;  /* 0x0005581201007387 */ /* 0x0003e80000100a00 */
[----:B0-----:R-:W2:Y:S04]  /*6a330*/  LDL.LU.64 R16, [R1+0x520] ;  /* 0x0005200001107983 */ /* 0x001ea80000300a00 */
[----:B-1----:R-:W2:Y:S01]  /*6a340*/  LDL.LU.64 R18, [R1+0x528] ;  /* 0x0005280001127983 */ /* 0x002ea20000300a00 */
[----:B------:R-:W-:-:S02]  /*6a350*/  F2FP.F16.E5M2.UNPACK_B R4, R4 ;  /* 0x00000004ff04723e */ /* 0x000fc400020004ff */
[----:B------:R-:W-:Y:S02]  /*6a360*/  F2FP.F16.E5M2.UNPACK_B R5, R5 ;  /* 0x00000005ff05723e */ /* 0x000fe400020004ff */
[----:B------:R-:W-:Y:S02]  /*6a370*/  F2FP.F16.E5M2.UNPACK_B R6, R6 ;  /* 0x00000006ff06723e */ /* 0x000fe400020004ff */
[----:B------:R-:W-:-:S07]  /*6a380*/  F2FP.F16.E5M2.UNPACK_B R7, R7 ;  /* 0x00000007ff07723e */ /* 0x000fce00020004ff */
[C---:B----4-:R-:W-:Y:S06]  /*6a390*/  HMMA.16816.F32 R8, R4.reuse, R12, R8 ;  /* 0x0000000c0408723c */ /* 0x050fec0000001808 */
[----:B--2---:R-:W-:Y:S01]  /*6a3a0*/  HMMA.16816.F32 R16, R4, R22, R16 ;  /* 0x000000160410723c */ /* 0x004fe20000001810 */
[----:B------:R-:W2:-:S15]  /*6a3b0*/  LDL.LU R22, [R1+0x58] ;  /* 0x0000580001167983 */ /* 0x000e9e0000300800 */
[----:B------:R-:W-:-:S07]  /*6a3c0*/  NOP ;  /* 0x0000000000007918 */ /* 0x000fce0000000000 */
[----:B------:R-:W-:Y:S04]  /*6a3d0*/  STL.64 [R1+0x520], R16 ;  /* 0x0005201001007387 */ /* 0x000fe80000100a00 */
[----:B------:R-:W-:Y:S04]  /*6a3e0*/  STL.64 [R1+0x528], R18 ;  /* 0x0005281201007387 */ /* 0x000fe80000100a00 */
[----:B------:R-:W-:Y:S04]  /*6a3f0*/  STL.64 [R1+0x500], R8 ;  /* 0x0005000801007387 */ /* 0x000fe80000100a00 */
[----:B------:R3:W-:Y:S04]  /*6a400*/  STL.64 [R1+0x508], R10 ;  /* 0x0005080a01007387 */ /* 0x0007e80000100a00 */
[----:B------:R-:W2:Y:S01]  /*6a410*/  LDL.LU R23, [R1+0x5c] ;  /* 0x00005c0001177983 */ /* 0x000ea20000300800 */
[----:B---3--:R-:W-:Y:S03]  /*6a420*/  HMMA.16816.F32 R8, R4, R14, R24 ;  /* 0x0000000e0408723c */ /* 0x008fe60000001818 */
[----:B--2---:R0:W-:Y:S04]  /*6a430*/  STL.64 [R1+0x53f0], R22 ;  /* 0x0053f01601007387 */ /* 0x0041e80000100a00 */
[----:B------:R-:W2:-:S15]  /*6a440*/  LDL.LU R20, [R1+0x60] ;  /* 0x0000600001147983 */ /* 0x000e9e0000300800 */
[----:B------:R-:W-:-:S01]  /*6a450*/  NOP ;  /* 0x0000000000007918 */ /* 0x000fc20000000000 */
[----:B------:R-:W-:Y:S04]  /*6a460*/  STL.64 [R1+0x4d0], R8 ;  /* 0x0004d00801007387 */ /* 0x000fe80000100a00 */
[----:B------:R-:W-:Y:S01]  /*6a470*/  STL.64 [R1+0x4d8], R10 ;  /* 0x0004d80a01007387 */ /* 0x000fe20000100a00 */
[----:B------:R-:W-:-:S03]  /*6a480*/  IMAD.MOV.U32 R21, RZ, RZ, R0 ;  /* 0x000000ffff157224 */ /* 0x000fc600078e0000 */
[----:B------:R-:W3:Y:S04]  /*6a490*/  LDL.LU R0, [R1+0x5484] ;  /* 0x0054840001007983 */ /* 0x000ee80000300800 */
[----:B0-----:R-:W4:Y:S04]  /*6a4a0*/  LDL.LU R22, [R1+0x68] ;  /* 0x0000680001167983 */ /* 0x001f280000300800 */
[----:B------:R-:W4:Y:S04]  /*6a4b0*/  LDL.LU R23, [R1+0x6c] ;  /* 0x00006c0001177983 */ /* 0x000f280000300800 */
[----:B--2---:R0:W-:Y:S04]  /*6a4c0*/  STL.64 [R1+0x5408], R20 ;  /* 0x0054081401007387 */ /* 0x0041e80000100a00 */
[----:B0-----:R-:W2:Y:S04]  /*6a4d0*/  LDL.LU R20, [R1+0x70] ;  /* 0x0000700001147983 */ /* 0x001ea80000300800 */
[----:B------:R-:W2:Y:S04]  /*6a4e0*/  LDL.LU R21, [R1+0x74] ;  /* 0x0000740001157983 */ /* 0x000ea80000300800 */
[----:B----4-:R3:W-:Y:S02]  /*6a4f0*/  STL.64 [R1+0x5420], R22 ;  /* 0x0054201601007387 */ /* 0x0107e40000100a00 */
[----:B---3--:R-:W-:-:S02]  /*6a500*/  IMAD.MOV.U32 R22, RZ, RZ, R0 ;  /* 0x000000ffff167224 */ /* 0x008fc400078e0000 */
[----:B------:R-:W3:Y:S04]  /*6a510*/  LDL.LU R0, [R1+0x5480] ;  /* 0x0054800001007983 */ /* 0x000ee80000300800 */
[----:B------:R-:W4:Y:S04]  /*6a520*/  LDL.LU R23, [R1+0x7c] ;  /* 0x00007c0001177983 */ /* 0x000f280000300800 */
[----:B--2---:R0:W-:Y:S04]  /*6a530*/  STL.64 [R1+0x5438], R20 ;  /* 0x0054381401007387 */ /* 0x0041e80000100a00 */
[----:B0-----:R-:W2:Y:S04]  /*6a540*/  LDL.LU R20, [R1+0x80] ;  /* 0x0000800001147983 */ /* 0x001ea80000300800 */
[----:B------:R-:W2:Y:S04]  /*6a550*/  LDL.LU R21, [R1+0x84] ;  /* 0x0000840001157983 */ /* 0x000ea80000300800 */
[----:B----4-:R0:W-:Y:S04]  /*6a560*/  STL.64 [R1+0x5450], R22 ;  /* 0x0054501601007387 */ /* 0x0101e80000100a00 */
[----:B0-----:R-:W4:Y:S04]  /*6a570*/  LDL.LU R22, [R1+0x88] ;  /* 0x0000880001167983 */ /* 0x001f280000300800 */
        /* <DEDUP_REMOVED lines=35> */
[----:B------:R-:W-:-:S03]  /*6a7b0*/  IMAD.MOV.U32 R23, RZ, RZ, R0 ;  /* 0x000000ffff177224 */ /* 0x000fc600078e0000 */
[----:B---3--:R-:W-:Y:S04]  /*6a7c0*/  STL.64 [R1+0x5478], R26 ;  /* 0x0054781a01007387 */ /* 0x008fe80000100a00 */
[----:B--2---:R0:W-:Y:S04]  /*6a7d0*/  STL.64 [R1+0x5470], R24 ;  /* 0x0054701801007387 */ /* 0x0041e80000100a00 */
[----:B0-----:R-:W4:Y:S04]  /*6a7e0*/  LDL.LU.64 R24, [R1+0x4b0] ;  /* 0x0004b00001187983 */ /* 0x001f280000300a00 */
[----:B------:R-:W4:Y:S04]  /*6a7f0*/  LDL.LU.64 R26, [R1+0x4b8] ;  /* 0x0004b800011a7983 */ /* 0x000f280000300a00 */
[----:B------:R-:W2:Y:S04]  /*6a800*/  LDL.LU.64 R12, [R1+0x2f0] ;  /* 0x0002f000010c7983 */ /* 0x000ea80000300a00 */
[----:B------:R-:W2:Y:S04]  /*6a810*/  LDL.LU.64 R14, [R1+0x2f8] ;  /* 0x0002f800010e7983 */ /* 0x000ea80000300a00 */
[----:B------:R-:W3:Y:S04]  /*6a820*/  LDL.LU.64 R8, [R1+0x2d0] ;  /* 0x0002d00001087983 */ /* 0x000ee80000300a00 */
[----:B------:R-:W3:Y:S04]  /*6a830*/  LDL.LU.64 R10, [R1+0x2d8] ;  /* 0x0002d800010a7983 */ /* 0x000ee80000300a00 */
[----:B------:R-:W2:Y:S04]  /*6a840*/  LDL.LU R16, [R1+0x18a8] ;  /* 0x0018a80001107983 */ /* 0x000ea80000300800 */
[----:B------:R-:W2:Y:S04]  /*6a850*/  LDL.LU R17, [R1+0x18b0] ;  /* 0x0018b00001117983 */ /* 0x000ea80000300800 */
[----:B------:R-:W3:Y:S04]  /*6a860*/  LDL.LU R18, [R1+0x18b8] ;  /* 0x0018b80001127983 */ /* 0x000ee80000300800 */
[----:B------:R-:W3:Y:S01]  /*6a870*/  LDL.LU R19, [R1+0x18c4] ;  /* 0x0018c40001137983 */ /* 0x000ee20000300800 */
[C---:B----4-:R-:W-:Y:S03]  /*6a880*/  HMMA.16816.F32 R20, R4.reuse, R22, R24 ;  /* 0x000000160414723c */ /* 0x050fe60000001818 */
[----:B---3--:R-:W-:Y:S04]  /*6a890*/  STL.64 [R1+0x52b8], R18 ;  /* 0x0052b81201007387 */ /* 0x008fe80000100a00 */
[----:B--2---:R0:W-:Y:S04]  /*6a8a0*/  STL.64 [R1+0x52b0], R16 ;  /* 0x0052b01001007387 */ /* 0x0041e80000100a00 */
        /* <DEDUP_REMOVED lines=64> */
[----:B------:R-:W4:Y:S02]  /*6acb0*/  LDL.LU.64 R20, [R1+0x53a0] ;  /* 0x0053a00001147983 */ /* 0x000f240000300a00 */
        /* <DEDUP_REMOVED lines=8> */
[----:B------:R-:W-:Y:S04]  /*6ad40*/  STL.64 [R1+0x320], R16 ;  /* 0x0003201001007387 */ /* 0x000fe80000100a00 */
[----:B------:R-:W-:Y:S01]  /*6ad50*/  STL.64 [R1+0x328], R18 ;  /* 0x0003281201007387 */ /* 0x000fe20000100a00 */
[C---:B---3--:R-:W-:Y:S03]  /*6ad60*/  HMMA.16816.F32 R12, R4.reuse, R24, R12 ;  /* 0x00000018040c723c */ /* 0x048fe6000000180c */
[----:B------:R-:W2:Y:S03]  /*6ad70*/  LDL.LU.64 R24, [R1+0x200] ;  /* 0x0002000001187983 */ /* 0x000ea60000300a00 */
[----:B----4-:R-:W-:-:S15]  /*6ad80*/  HMMA.16816.F32 R8, R4, R26, R8 ;  /* 0x0000001a0408723c */ /* 0x010fde0000001808 */
[----:B------:R-:W-:-:S02]  /*6ad90*/  NOP ;  /* 0x0000000000007918 */ /* 0x000fc40000000000 */
[----:B------:R-:W-:Y:S04]  /*6ada0*/  STL.64 [R1+0x2f0], R12 ;  /* 0x0002f00c01007387 */ /* 0x000fe80000100a00 */
[----:B------:R-:W-:Y:S04]  /*6adb0*/  STL.64 [R1+0x2f8], R14 ;  /* 0x0002f80e01007387 */ /* 0x000fe80000100a00 */
[----:B------:R-:W3:Y:S04]  /*6adc0*/  LDL.LU.64 R26, [R1+0x208] ;  /* 0x00020800011a7983 */ /* 0x000ee80000300a00 */
[----:B------:R-:W-:Y:S04]  /*6add0*/  STL.64 [R1+0x2d0], R8 ;  /* 0x0002d00801007387 */ /* 0x000fe80000100a00 */
[----:B------:R-:W-:Y:S04]  /*6ade0*/  STL.64 [R1+0x2d8], R10 ;  /* 0x0002d80a01007387 */ /* 0x000fe80000100a00 */
[----:B---3--:R0:W-:Y:S04]  /*6adf0*/  STL.64 [R1+0x5318], R26 ;  /* 0x0053181a01007387 */ /* 0x0081e80000100a00 */
[----:B0-----:R-:W3:Y:S04]  /*6ae00*/  LDL.LU R26, [R1] ;  /* 0x00000000011a7983 */ /* 0x001ee80000300800 */
[----:B------:R-:W3:Y:S04]  /*6ae10*/  LDL.LU R27, [R1+0x4] ;  /* 0x00000400011b7983 */ /* 0x000ee80000300800 */
[----:B--2---:R0:W-:Y:S04]  /*6ae20*/  STL.64 [R1+0x5310], R24 ;  /* 0x0053101801007387 */ /* 0x0041e80000100a00 */
[----:B0-----:R-:W2:Y:S04]  /*6ae30*/  LDL.LU R24, [R1+0x8] ;  /* 0x0000080001187983 */ /* 0x001ea80000300800 */
[----:B------:R-:W2:Y:S04]  /*6ae40*/  LDL.LU R25, [R1+0xc] ;  /* 0x00000c0001197983 */ /* 0x000ea80000300800 */
[----:B---3--:R0:W-:Y:S04]  /*6ae50*/  STL.64 [R1+0x5330], R26 ;  /* 0x0053301a01007387 */ /* 0x0081e80000100a00 */
[----:B0-----:R-:W3:Y:S04]  /*6ae60*/  LDL.LU R26, [R1+0x10] ;  /* 0x00001000011a7983 */ /* 0x001ee80000300800 */
[----:B------:R-:W3:Y:S04]  /*6ae70*/  LDL.LU R27, [R1+0x14] ;  /* 0x00001400011b7983 */ /* 0x000ee80000300800 */
[----:B--2---:R0:W-:Y:S04]  /*6ae80*/  STL.64 [R1+0x5348], R24 ;  /* 0x0053481801007387 */ /* 0x0041e80000100a00 */
[----:B0-----:R-:W2:Y:S04]  /*6ae90*/  LDL.LU R24, [R1+0x18] ;  /* 0x0000180001187983 */ /* 0x001ea80000300800 */
[----:B------:R-:W2:Y:S04]  /*6aea0*/  LDL.LU R25, [R1+0x1c] ;  /* 0x00001c0001197983 */ /* 0x000ea80000300800 */
[----:B---3--:R0:W-:Y:S04]  /*6aeb0*/  STL.64 [R1+0x5360], R26 ;  /* 0x0053601a01007387 */ /* 0x0081e80000100a00 */
[----:B0-----:R-:W3:Y:S04]  /*6aec0*/  LDL.LU R26, [R1+0x20] ;  /* 0x00002000011a7983 */ /* 0x001ee80000300800 */
[----:B------:R-:W3:Y:S04]  /*6aed0*/  LDL.LU R27, [R1+0x24] ;  /* 0x00002400011b7983 */ /* 0x000ee80000300800 */
[----:B--2---:R-:W-:Y:S04]  /*6aee0*/  STL.64 [R1+0x5378], R24 ;  /* 0x0053781801007387 */ /* 0x004fe80000100a00 */
        /* <DEDUP_REMOVED lines=24> */
[----:B0-----:R-:W3:Y:S04]  /*6b070*/  LDL.LU.64 R20, [R1+0x2b0] ;  /* 0x0002b00001147983 */ /* 0x001ee80000300a00 */
[----:B------:R-:W3:Y:S04]  /*6b080*/  LDL.LU.64 R22, [R1+0x2b8] ;  /* 0x0002b80001167983 */ /* 0x000ee80000300a00 */
[----:B------:R-:W2:Y:S04]  /*6b090*/  LDL.LU.64 R12, [R1+0x4a0] ;  /* 0x0004a000010c7983 */ /* 0x000ea80000300a00 */
[----:B------:R-:W4:Y:S01]  /*6b0a0*/  LDL.LU.64 R14, [R1+0x4a8] ;  /* 0x0004a800010e7983 */ /* 0x000f220000300a00 */
[C---:B---3--:R-:W-:Y:S03]  /*6b0b0*/  HMMA.16816.F32 R24, R4.reuse, R26, R20 ;  /* 0x0000001a0418723c */ /* 0x048fe60000001814 */
[----:B----4-:R-:W-:Y:S04]  /*6b0c0*/  STL.64 [R1+0x52d8], R14 ;  /* 0x0052d80e01007387 */ /* 0x010fe80000100a00 */
[----:B--2---:R0:W-:Y:S04]  /*6b0d0*/  STL.64 [R1+0x52d0], R12 ;  /* 0x0052d00c01007387 */ /* 0x0041e80000100a00 */
[----:B0-----:R-:W2:Y:S04]  /*6b0e0*/  LDL.LU.64 R12, [R1+0x4f0] ;  /* 0x0004f000010c7983 */ /* 0x001ea80000300a00 */
[----:B------:R-:W2:Y:S04]  /*6b0f0*/  LDL.LU.64 R14, [R1+0x4f8] ;  /* 0x0004f800010e7983 */ /* 0x000ea80000300a00 */
[----:B------:R-:W3:Y:S04]  /*6b100*/  LDL.LU.64 R16, [R1+0x450] ;  /* 0x0004500001107983 */ /* 0x000ee80000300a00 */
[----:B------:R-:W3:Y:S04]  /*6b110*/  LDL.LU.64 R18, [R1+0x458] ;  /* 0x0004580001127983 */ /* 0x000ee80000300a00 */
[----:B------:R-:W4:Y:S04]  /*6b120*/  LDL.LU.64 R8, [R1+0x400] ;  /* 0x0004000001087983 */ /* 0x000f280000300a00 */
[----:B------:R-:W4:Y:S04]  /*6b130*/  LDL.LU.64 R10, [R1+0x408] ;  /* 0x00040800010a7983 */ /* 0x000f280000300a00 */
[----:B------:R-:W2:Y:S04]  /*6b140*/  LDL.LU.64 R22, [R1+0x5388] ;  /* 0x0053880001167983 */ /* 0x000ea80000300a00 */
[----:B------:R-:W2:Y:S04]  /*6b150*/  LDL.LU.64 R20, [R1+0x5380] ;  /* 0x0053800001147983 */ /* 0x000ea80000300a00 */
        /* <DEDUP_REMOVED lines=38> */
[----:B------:R-:W4:Y:S04]  /*6b3c0*/  LDL.LU R28, [R1+0x18b4] ;  /* 0x0018b400011c7983 */ /* 0x000f280000300800 */
[----:B------:R-:W4:Y:S01]  /*6b3d0*/  LDL.LU R29, [R1+0x18bc] ;  /* 0x0018bc00011d7983 */ /* 0x000f220000300800 */
[----:B--2---:R-:W-:-:S15]  /*6b3e0*/  HMMA.16816.F32 R20, R4, R26, R20 ;  /* 0x0000001a0414723c */ /* 0x004fde0000001814 */
[----:B------:R-:W-:-:S08]  /*6b3f0*/  NOP ;  /* 0x0000000000007918 */ /* 0x000fd00000000000 */
[----:B------:R-:W-:Y:S04]  /*6b400*/  STL.64 [R1+0x1e0], R20 ;  /* 0x0001e01401007387 */ /* 0x000fe80000100a00 */
[----:B------:R0:W-:Y:S04]  /*6b410*/  STL.64 [R1+0x1e8], R22 ;  /* 0x0001e81601007387 */ /* 0x0001e80000100a00 */
[----:B0-----:R-:W3:Y:S04]  /*6b420*/  LDL.LU.64 R22, [R1+0x52f8] ;  /* 0x0052f80001167983 */ /* 0x001ee80000300a00 */
[----:B------:R-:W3:Y:S04]  /*6b430*/  LDL.LU.64 R20, [R1+0x52f0] ;  /* 0x0052f00001147983 */ /* 0x000ee80000300a00 */
[----:B------:R-:W2:Y:S01]  /*6b440*/  LDL.LU R27, [R1+0x18ac] ;  /* 0x0018ac00011b7983 */ /* 0x000ea20000300800 */
[----:B---3--:R-:W-:-:S15]  /*6b450*/  HMMA.16816.F32 R20, R4, R24, R20 ;  /* 0x000000180414723c */ /* 0x008fde0000001814 */
[----:B------:R-:W-:-:S08]  /*6b460*/  NOP ;  /* 0x0000000000007918 */ /* 0x000fd00000000000 */
[----:B------:R-:W-:Y:S04]  /*6b470*/  STL.64 [R1+0x1c0], R20 ;  /* 0x0001c01401007387 */ /* 0x000fe80000100a00 */
[----:B------:R0:W-:Y:S04]  /*6b480*/  STL.64 [R1+0x1c8], R22 ;  /* 0x0001c81601007387 */ /* 0x0001e80000100a00 */
[----:B0-----:R-:W3:Y:S04]  /*6b490*/  LDL.LU.64 R22, [R1+0x52e8] ;  /* 0x0052e80001167983 */ /* 0x001ee80000300a00 */
[----:B------:R-:W4:Y:S01]  /*6b4a0*/  LDL.LU.64 R20, [R1+0x52e0] ;  /* 0x0052e00001147983 */ /* 0x000f220000300a00 */
[----:B---3--:R-:W-:-:S15]  /*6b4b0*/  HMMA.16816.F32 R12, R4, R22, R12 ;  /* 0x00000016040c723c */ /* 0x008fde000000180c */
[----:B------:R-:W-:-:S08]  /*6b4c0*/  NOP ;  /* 0x0000000000007918 */ /* 0x000fd00000000000 */
[----:B------:R-:W-:Y:S04]  /*6b4d0*/  STL.64 [R1+0x190], R12 ;  /* 0x0001900c01007387 */ /* 0x000fe80000100a00 */
[----:B------:R0:W-:Y:S04]  /*6b4e0*/  STL.64 [R1+0x198], R14 ;  /* 0x0001980e01007387 */ /* 0x0001e80000100a00 */
[----:B0-----:R-:W4:Y:S04]  /*6b4f0*/  LDL.LU.64 R14, [R1+0x52d8] ;  /* 0x0052d800010e7983 */ /* 0x001f280000300a00 */
[----:B------:R-:W4:Y:S02]  /*6b500*/  LDL.LU.64 R12, [R1+0x52d0] ;  /* 0x0052d000010c7983 */ /* 0x000f240000300a00 */
[----:B----4-:R-:W-:Y:S02]  /*6b510*/  HMMA.16816.F32 R20, R4, R20, R12 ;  /* 0x000000140414723c */ /* 0x010fe4000000180c */
[----:B------:R-:W3:Y:S04]  /*6b520*/  LDL.LU.64 R14, [R1+0x52c8] ;  /* 0x0052c800010e7983 */ /* 0x000ee80000300a00 */
[----:B------:R-:W4:-:S15]  /*6b530*/  LDL.LU.64 R12, [R1+0x52c0] ;  /* 0x0052c000010c7983 */ /* 0x000f1e0000300a00 */
[----:B------:R-:W-:-:S02]  /*6b540*/  NOP ;  /* 0x0000000000007918 */ /* 0x000fc40000000000 */
[----:B------:R0:W-:Y:S04]  /*6b550*/  STL.64 [R1+0x160], R20 ;  /* 0x0001601401007387 */ /* 0x0001e80000100a00 */
[----:B------:R1:W-:Y:S04]  /*6b560*/  STL.64 [R1+0x168], R22 ;  /* 0x0001681601007387 */ /* 0x0003e80000100a00 */
[----:B0-----:R-:W2:Y:S04]  /*6b570*/  LDL.LU.64 R20, [R1+0x360] ;  /* 0x0003600001147983 */ /* 0x001ea80000300a00 */
[----:B-1----:R-:W2:Y:S01]  /*6b580*/  LDL.LU.64 R22, [R1+0x368] ;  /* 0x0003680001167983 */ /* 0x002ea20000300a00 */
[C---:B---3--:R-:W-:Y:S06]  /*6b590*/  HMMA.16816.F32 R16, R4.reuse, R14, R16 ;  /* 0x0000000e0410723c */ /* 0x048fec0000001810 */
[----:B----4-:R-:W-:-:S15]  /*6b5a0*/  HMMA.16816.F32 R12, R4, R12, R8 ;  /* 0x0000000c040c723c */ /* 0x010fde0000001808 */
[----:B------:R-:W-:-:S02]  /*6b5b0*/  NOP ;  /* 0x0000000000007918 */ /* 0x000fc40000000000 */
[----:B------:R-:W-:Y:S04]  /*6b5c0*/  STL.64 [R1+0x140], R16 ;  /* 0x0001401001007387 */ /* 0x000fe80000100a00 */
[----:B------:R0:W-:Y:S04]  /*6b5d0*/  STL.64 [R1+0x148], R18 ;  /* 0x0001481201007387 */ /* 0x0001e80000100a00 */
[----:B0-----:R-:W3:Y:S04]  /*6b5e0*/  LDL.LU.64 R18, [R1+0x52b8] ;  /* 0x0052b80001127983 */ /* 0x001ee80000300a00 */
[----:B------:R-:W4:Y:S04]  /*6b5f0*/  LDL.LU.64 R16, [R1+0x52b0] ;  /* 0x0052b00001107983 */ /* 0x000f280000300a00 */
[----:B------:R-:W2:Y:S04]  /*6b600*/  LDL.LU.64 R10, [R1+0x52a8] ;  /* 0x0052a800010a7983 */ /* 0x000ea80000300a00 */
[----:B------:R-:W3:Y:S04]  /*6b610*/  LDL.LU.64 R8, [R1+0x52a0] ;  /* 0x0052a00001087983 */ /* 0x000ee80000300a00 */
[----:B------:R0:W-:Y:S04]  /*6b620*/  STL.64 [R1+0x100], R12 ;  /* 0x0001000c01007387 */ /* 0x0001e80000100a00 */
[----:B------:R1:W-:Y:S04]  /*6b630*/  STL.64 [R1+0x108], R14 ;  /* 0x0001080e01007387 */ /* 0x0003e80000100a00 */
[----:B0-----:R-:W2:Y:S04]  /*6b640*/  LDL.LU.64 R12, [R1+0x3b0] ;  /* 0x0003b000010c7983 */ /* 0x001ea80000300a00 */
[----:B-1----:R-:W2:Y:S02]  /*6b650*/  LDL.LU.64 R14, [R1+0x3b8] ;  /* 0x0003b800010e7983 */ /* 0x002ea40000300a00 */
[C---:B--2---:R-:W-:Y:S06]  /*6b660*/  HMMA.16816.F32 R12, R4.reuse, R10, R12 ;  /* 0x0000000a040c723c */ /* 0x044fec000000180c */
[----:B---3--:R-:W-:Y:S01]  /*6b670*/  HMMA.16816.F32 R8, R4, R8, R20 ;  /* 0x000000080408723c */ /* 0x008fe20000001814 */
[----:B------:R-:W-:-:S02]  /*6b680*/  IMAD R18, R18, 0x100, R29 ;  /* 0x0000010012127824 */ /* 0x000fc400078e021d */
[----:B------:R-:W-:Y:S02]  /*6b690*/  IMAD R19, R0, 0x100, R19 ;  /* 0x0000010000137824 */ /* 0x000fe400078e0213 */
[----:B----4-:R-:W-:Y:S02]  /*6b6a0*/  IMAD R16, R16, 0x100, R27 ;  /* 0x0000010010107824 */ /* 0x010fe400078e021b */
[----:B------:R-:W-:-:S10]  /*6b6b0*/  IMAD R17, R17, 0x100, R28 ;  /* 0x0000010011117824 */ /* 0x000fd400078e021c */
[----:B------:R-:W-:Y:S04]  /*6b6c0*/  STL.64 [R1+0xf0], R12 ;  /* 0x0000f00c01007387 */ /* 0x000fe80000100a00 */
[----:B------:R-:W-:Y:S04]  /*6b6d0*/  STL.64 [R1+0xf8], R14 ;  /* 0x0000f80e01007387 */ /* 0x000fe80000100a00 */
[----:B------:R0:W-:Y:S04]  /*6b6e0*/  STL.64 [R1+0xe0], R8 ;  /* 0x0000e00801007387 */ /* 0x0001e80000100a00 */
[----:B------:R1:W-:Y:S04]  /*6b6f0*/  STL.64 [R1+0xe8], R10 ;  /* 0x0000e80a01007387 */ /* 0x0003e80000100a00 */
[----:B------:R-:W-:Y:S04]  /*6b700*/  STL.64 [R1+0x5298], R18 ;  /* 0x0052981201007387 */ /* 0x000fe80000100a00 */
[----:B------:R-:W-:Y:S04]  /*6b710*/  STL.64 [R1+0x5290], R16 ;  /* 0x0052901001007387 */ /* 0x000fe80000100a00 */
[----:B0-----:R-:W2:Y:S04]  /*6b720*/  LDL.LU R8, [R1+0x110] ;  /* 0x0001100001087983 */ /* 0x001ea80000300800 */
[----:B------:R-:W2:Y:S04]  /*6b730*/  LDL.LU R9, [R1+0x114] ;  /* 0x0001140001097983 */ /* 0x000ea80000300800 */
[----:B-1----:R-:W3:Y:S04]  /*6b740*/  LDL.LU R10, [R1+0x118] ;  /* 0x00011800010a7983 */ /* 0x002ee80000300800 */
[----:B------:R-:W3:Y:S04]  /*6b750*/  LDL.LU R11, [R1+0x11c] ;  /* 0x00011c00010b7983 */ /* 0x000ee80000300800 */
[----:B---3--:R0:W-:Y:S04]  /*6b760*/  STL.64 [R1+0x5248], R10 ;  /* 0x0052480a01007387 */ /* 0x0081e80000100a00 */
[----:B0-----:R-:W3:Y:S04]  /*6b770*/  LDL.LU R10, [R1+0x1da0] ;  /* 0x001da000010a7983 */ /* 0x001ee80000300800 */
[----:B--2---:R0:W-:Y:S04]  /*6b780*/  STL.64 [R1+0x5240], R8 ;  /* 0x0052400801007387 */ /* 0x0041e80000100a00 */
[----:B------:R-:W2:Y:S04]  /*6b790*/  LDL.LU R0, [R1+0x1db4] ;  /* 0x001db40001007983 */ /* 0x000ea80000300800 */
[----:B------:R-:W4:Y:S04]  /*6b7a0*/  LDL.LU R12, [R1+0x150] ;  /* 0x00015000010c7983 */ /* 0x000f280000300800 */
[----:B------:R-:W4:Y:S04]  /*6b7b0*/  LDL.LU R13, [R1+0x154] ;  /* 0x00015400010d7983 */ /* 0x000f280000300800 */
[----:B------:R-:W3:Y:S04]  /*6b7c0*/  LDL.LU R14, [R1+0x158] ;  /* 0x00015800010e7983 */ /* 0x000ee80000300800 */
[----:B------:R-:W3:Y:S04]  /*6b7d0*/  LDL.LU R15, [R1+0x15c] ;  /* 0x00015c00010f7983 */ /* 0x000ee80000300800 */
[----:B------:R-:W2:Y:S04]  /*6b7e0*/  LDL.LU.64 R16, [R1+0x310] ;  /* 0x0003100001107983 */ /* 0x000ea80000300a00 */
[----:B------:R-:W2:Y:S04]  /*6b7f0*/  LDL.LU.64 R18, [R1+0x318] ;  /* 0x0003180001127983 */ /* 0x000ea80000300a00 */
[----:B0-----:R-:W2:Y:S04]  /*6b800*/  LDL.LU R8, [R1+0x1d90] ;  /* 0x001d900001087983 */ /* 0x001ea80000300800 */
[----:B------:R-:W2:Y:S04]  /*6b810*/  LDL.LU R11, [R1+0x1da4] ;  /* 0x001da400010b7983 */ /* 0x000ea80000300800 */
[----:B---3--:R-:W-:Y:S04]  /*6b820*/  STL.64 [R1+0x5258], R14 ;  /* 0x0052580e01007387 */ /* 0x008fe80000100a00 */
[----:B----4-:R0:W-:Y:S04]  /*6b830*/  STL.64 [R1+0x5250], R12 ;  /* 0x0052500c01007387 */ /* 0x0101e80000100a00 */
[----:B0-----:R-:W3:Y:S04]  /*6b840*/  LDL.LU R12, [R1+0x120] ;  /* 0x00012000010c7983 */ /* 0x001ee80000300800 */
[----:B------:R-:W3:Y:S04]  /*6b850*/  LDL.LU R13, [R1+0x124] ;  /* 0x00012400010d7983 */ /* 0x000ee80000300800 */
[----:B------:R-:W4:Y:S04]  /*6b860*/  LDL.LU R14, [R1+0x128] ;  /* 0x00012800010e7983 */ /* 0x000f280000300800 */
[----:B------:R-:W4:Y:S04]  /*6b870*/  LDL.LU R15, [R1+0x12c] ;  /* 0x00012c00010f7983 */ /* 0x000f280000300800 */
[----:B------:R-:W3:Y:S04]  /*6b880*/  LDL.LU R9, [R1+0x1d94] ;  /* 0x001d940001097983 */ /* 0x000ee80000300800 */
[----:B--2---:R-:W-:Y:S04]  /*6b890*/  STL.64 [R1+0x5288], R10 ;  /* 0x0052880a01007387 */ /* 0x004fe80000100a00 */
[----:B---3--:R-:W-:Y:S04]  /*6b8a0*/  STL.64 [R1+0x5280], R8 ;  /* 0x0052800801007387 */ /* 0x008fe80000100a00 */
[----:B----4-:R0:W-:Y:S04]  /*6b8b0*/  STL.64 [R1+0x5268], R14 ;  /* 0x0052680e01007387 */ /* 0x0101e80000100a00 */
[----:B0-----:R-:W2:Y:S04]  /*6b8c0*/  LDL.LU R14, [R1+0xa8] ;  /* 0x0000a800010e7983 */ /* 0x001ea80000300800 */
[----:B------:R-:W2:Y:S04]  /*6b8d0*/  LDL.LU R15, [R1+0xac] ;  /* 0x0000ac00010f7983 */ /* 0x000ea80000300800 */
[----:B------:R-:W2:Y:S04]  /*6b8e0*/  LDL.LU.64 R8, [R1+0x2a0] ;  /* 0x0002a00001087983 */ /* 0x000ea80000300a00 */
[----:B------:R-:W2:Y:S04]  /*6b8f0*/  LDL.LU.64 R10, [R1+0x2a8] ;  /* 0x0002a800010a7983 */ /* 0x000ea80000300a00 */
[----:B------:R0:W-:Y:S04]  /*6b900*/  STL.64 [R1+0x5260], R12 ;  /* 0x0052600c01007387 */ /* 0x0001e80000100a00 */
[----:B0-----:R-:W3:Y:S04]  /*6b910*/  LDL.LU R12, [R1+0x1d80] ;  /* 0x001d8000010c7983 */ /* 0x001ee80000300800 */
[----:B------:R-:W4:Y:S04]  /*6b920*/  LDL.LU R13, [R1+0x1d84] ;  /* 0x001d8400010d7983 */ /* 0x000f280000300800 */
[----:B------:R-:W2:Y:S04]  /*6b930*/  LDL.LU R20, [R1+0x1dc0] ;  /* 0x001dc00001147983 */ /* 0x000ea80000300800 */
[----:B------:R-:W2:Y:S04]  /*6b940*/  LDL.LU R21, [R1+0x1dc4] ;  /* 0x001dc40001157983 */ /* 0x000ea80000300800 */
[----:B------:R-:W3:Y:S04]  /*6b950*/  LDL.LU R22, [R1+0x1dd0] ;  /* 0x001dd00001167983 */ /* 0x000ee80000300800 */
[----:B------:R-:W3:Y:S01]  /*6b960*/  LDL.LU R23, [R1+0x1dd4] ;  /* 0x001dd40001177983 */ /* 0x000ee20000300800 */
[C---:B------:R-:W-:Y:S03]  /*6b970*/  HMMA.16816.F32 R16, R4.reuse, R2, R16 ;  /* 0x000000020410723c */ /* 0x040fe60000001810 */
[----:B---3--:R-:W-:Y:S04]  /*6b980*/  STL.64 [R1+0x5278], R22 ;  /* 0x0052781601007387 */ /* 0x008fe80000100a00 */
[----:B--2---:R0:W-:Y:S04]  /*6b990*/  STL.64 [R1+0x5270], R20 ;  /* 0x0052701401007387 */ /* 0x0041e80000100a00 */
[----:B0-----:R-:W2:Y:S04]  /*6b9a0*/  LDL.LU R20, [R1+0x130] ;  /* 0x0001300001147983 */ /* 0x001ea80000300800 */
[----:B------:R-:W2:Y:S04]  /*6b9b0*/  LDL.LU R21, [R1+0x134] ;  /* 0x0001340001157983 */ /* 0x000ea80000300800 */
[----:B------:R-:W2:Y:S04]  /*6b9c0*/  LDL.LU R22, [R1+0x138] ;  /* 0x0001380001167983 */ /* 0x000ea80000300800 */
[----:B------:R-:W2:Y:S04]  /*6b9d0*/  LDL.LU R23, [R1+0x13c] ;  /* 0x00013c0001177983 */ /* 0x000ea80000300800 */
[----:B------:R-:W3:Y:S04]  /*6b9e0*/  LDL.LU R24, [R1+0x170] ;  /* 0x0001700001187983 */ /* 0x000ee80000300800 */
[----:B------:R-:W3:Y:S04]  /*6b9f0*/  LDL.LU R25, [R1+0x174] ;  /* 0x0001740001197983 */ /* 0x000ee80000300800 */
[----:B------:R-:W3:Y:S04]  /*6ba00*/  LDL.LU R26, [R1+0x178] ;  /* 0x00017800011a7983 */ /* 0x000ee80000300800 */
[----:B------:R-:W3:Y:S04]  /*6ba10*/  LDL.LU R27, [R1+0x17c] ;  /* 0x00017c00011b7983 */ /* 0x000ee80000300800 */
[----:B------:R-:W3:Y:S04]  /*6ba20*/  LDL.LU R28, [R1+0x1de0] ;  /* 0x001de000011c7983 */ /* 0x000ee80000300800 */
[----:B------:R-:W3:Y:S04]  /*6ba30*/  LDL.LU R29, [R1+0x1de4] ;  /* 0x001de400011d7983 */ /* 0x000ee80000300800 */
[----:B------:R-:W-:Y:S04]  /*6ba40*/  STL.64 [R1+0xd0], R16 ;  /* 0x0000d01001007387 */ /* 0x000fe80000100a00 */
[----:B------:R0:W-:Y:S04]  /*6ba50*/  STL.64 [R1+0xd8], R18 ;  /* 0x0000d81201007387 */ /* 0x0001e80000100a00 */
[----:B0-----:R-:W2:Y:S04]  /*6ba60*/  LDL.LU.64 R18, [R1+0x5298] ;  /* 0x0052980001127983 */ /* 0x001ea80000300a00 */
[----:B------:R-:W3:Y:S01]  /*6ba70*/  LDL.LU.64 R16, [R1+0x5290] ;  /* 0x0052900001107983 */ /* 0x000ee20000300a00 */
[----:B------:R-:W-:Y:S01]  /*6ba80*/  HMMA.16816.F32 R4, R4, R14, R8 ;  /* 0x0000000e0404723c */ /* 0x000fe20000001808 */
[----:B------:R-:W-:-:S02]  /*6ba90*/  F2FP.F16.E5M2.UNPACK_B R12, R12.H1 ;  /* 0x0000000cff0c723e */ /* 0x000fc400030004ff */
[----:B----4-:R-:W-:Y:S01]  /*6baa0*/  F2FP.F16.E5M2.UNPACK_B R13, R13.H1 ;  /* 0x0000000dff0d723e */ /* 0x010fe200030004ff */
[----:B------:R-:W4:Y:S04]  /*6bab0*/  LDL.LU.64 R10, [R1+0x5288] ;  /* 0x00528800010a7983 */ /* 0x000f280000300a00 */
[----:B------:R-:W4:-:S15]  /*6bac0*/  LDL.LU.64 R8, [R1+0x5280] ;  /* 0x0052800001087983 */ /* 0x000f1e0000300a00 */
[----:B------:R-:W-:Y:S04]  /*6bad0*/  STL.64 [R1+0xc0], R4 ;  /* 0x0000c00401007387 */ /* 0x000fe80000100a00 */
[----:B------:R0:W-:Y:S04]  /*6bae0*/  STL.64 [R1+0xc8], R6 ;  /* 0x0000c80601007387 */ /* 0x0001e80000100a00 */
[----:B0-----:R-:W4:Y:S04]  /*6baf0*/  LDL.LU R7, [R1+0x1db0] ;  /* 0x001db00001077983 */ /* 0x001f280000300800 */
[----:B------:R-:W-:Y:S04]  /*6bb00*/  STL [R1+0xb0], R12 ;  /* 0x0000b00c01007387 */ /* 0x000fe80000100800 */
[----:B------:R0:W-:Y:S01]  /*6bb10*/  STL [R1+0xb4], R13 ;  /* 0x0000b40d01007387 */ /* 0x0001e20000100800 */
[----:B--2---:R-:W-:-:S02]  /*6bb20*/  F2FP.F16.E5M2.UNPACK_B R18, R18 ;  /* 0x00000012ff12723e */ /* 0x004fc400020004ff */
[----:B---3--:R-:W-:Y:S02]  /*6bb30*/  F2FP.F16.E5M2.UNPACK_B R16, R16 ;  /* 0x00000010ff10723e */ /* 0x008fe400020004ff */
[----:B------:R-:W-:Y:S02]  /*6bb40*/  F2FP.F16.E5M2.UNPACK_B R17, R17 ;  /* 0x00000011ff11723e */ /* 0x000fe400020004ff */
[----:B------:R-:W-:-:S07]  /*6bb50*/  F2FP.F16.E5M2.UNPACK_B R19, R19 ;  /* 0x00000013ff13723e */ /* 0x000fce00020004ff */
[----:B0-----:R-:W-:Y:S01]  /*6bb60*/  HMMA.16816.F32 R12, R16, R12, R20 ;  /* 0x0000000c100c723c */ /* 0x001fe20000001814 */
[----:B------:R-:W2:Y:S04]  /*6bb70*/  LDL.LU.64 R22, [R1+0x5278] ;  /* 0x0052780001167983 */ /* 0x000ea80000300a00 */
[----:B------:R-:W3:-:S15]  /*6bb80*/  LDL.LU.64 R20, [R1+0x5270] ;  /* 0x0052700001147983 */ /* 0x000ede0000300a00 */
[----:B------:R-:W-:-:S03]  /*6bb90*/  NOP ;  /* 0x0000000000007918 */ /* 0x000fc60000000000 */
[----:B------:R-:W-:Y:S04]  /*6bba0*/  STL.64 [R1+0x1b0], R12 ;  /* 0x0001b00c01007387 */ /* 0x000fe80000100a00 */
[----:B------:R0:W-:Y:S04]  /*6bbb0*/  STL.64 [R1+0x1b8], R14 ;  /* 0x0001b80e01007387 */ /* 0x0001e80000100a00 */
[----:B0-----:R-:W2:Y:S04]  /*6bbc0*/  LDL.LU.64 R14, [R1+0x5268] ;  /* 0x00526800010e7983 */ /* 0x001ea80000300a00 */
[----:B------:R-:W2:Y:S01]  /*6bbd0*/  LDL.LU.64 R12, [R1+0x5260] ;  /* 0x00526000010c7983 */ /* 0x000ea20000300a00 */
[----:B----4-:R-:W-:-:S02]  /*6bbe0*/  F2FP.F16.E5M2.UNPACK_B R8, R8.H1 ;  /* 0x00000008ff08723e */ /* 0x010fc400030004ff */
[----:B------:R-:W-:Y:S02]  /*6bbf0*/  F2FP.F16.E5M2.UNPACK_B R9, R9.H1 ;  /* 0x00000009ff09723e */ /* 0x000fe400030004ff */
[----:B------:R-:W-:Y:S02]  /*6bc00*/  F2FP.F16.E5M2.UNPACK_B R2, R10.H1 ;  /* 0x0000000aff02723e */ /* 0x000fe400030004ff */
[----:B------:R-:W-:Y:S01]  /*6bc10*/  F2FP.F16.E5M2.UNPACK_B R3, R11.H1 ;  /* 0x0000000bff03723e */ /* 0x000fe200030004ff */
[----:B------:R-:W-:Y:S04]  /*6bc20*/  STL [R1+0x98], R8 ;  /* 0x0000980801007387 */ /* 0x000fe80000100800 */
[----:B------:R2:W-:Y:S02]  /*6bc30*/  STL [R1+0x9c], R9 ;  /* 0x00009c0901007387 */ /* 0x0005e40000100800 */
[----:B--2---:R-:W-:Y:S02]  /*6bc40*/  HMMA.16816.F32 R8, R16, R8, R12 ;  /* 0x000000081008723c */ /* 0x004fe4000000180c */
[----:B------:R-:W2:Y:S04]  /*6bc50*/  LDL.LU.64 R14, [R1+0x5258] ;  /* 0x00525800010e7983 */ /* 0x000ea80000300a00 */
[----:B------:R-:W2:-:S15]  /*6bc60*/  LDL.LU.64 R12, [R1+0x5250] ;  /* 0x00525000010c7983 */ /* 0x000e9e0000300a00 */
[----:B------:R-:W-:-:S02]  /*6bc70*/  NOP ;  /* 0x0000000000007918 */ /* 0x000fc40000000000 */
[----:B------:R-:W-:Y:S04]  /*6bc80*/  STL.64 [R1+0x120], R8 ;  /* 0x0001200801007387 */ /* 0x000fe80000100a00 */
[----:B------:R0:W-:Y:S04]  /*6bc90*/  STL.64 [R1+0x128], R10 ;  /* 0x0001280a01007387 */ /* 0x0001e80000100a00 */
[----:B0-----:R-:W4:Y:S04]  /*6bca0*/  LDL.LU.64 R10, [R1+0x5248] ;  /* 0x00524800010a7983 */ /* 0x001f280000300a00 */
[----:B------:R-:W4:Y:S01]  /*6bcb0*/  LDL.LU.64 R8, [R1+0x5240] ;  /* 0x0052400001087983 */ /* 0x000f220000300a00 */
[----:B------:R-:W-:-:S02]  /*6bcc0*/  F2FP.F16.E5M2.UNPACK_B R4, R7.H1 ;  /* 0x00000007ff04723e */ /* 0x000fc400030004ff */
[----:B------:R-:W-:Y:S01]  /*6bcd0*/  F2FP.F16.E5M2.UNPACK_B R5, R0.H1 ;  /* 0x00000000ff05723e */ /* 0x000fe200030004ff */
[----:B------:R3:W-:Y:S04]  /*6bce0*/  STL [R1+0x90], R2 ;  /* 0x0000900201007387 */ /* 0x0007e80000100800 */
[----:B------:R0:W-:Y:S04]  /*6bcf0*/  STL [R1+0x94], R3 ;  /* 0x0000940301007387 */ /* 0x0001e80000100800 */
[----:B------:R-:W-:Y:S01]  /*6bd00*/  STL [R1+0x88], R4 ;  /* 0x0000880401007387 */ /* 0x000fe20000100800 */
[----:B------:R-:W-:Y:S01]  /*6bd10*/  IMAD.MOV.U32 R0, RZ, RZ, R3 ;  /* 0x000000ffff007224 */ /* 0x000fe200078e0003 */
[----:B----4-:R-:W-:Y:S07]  /*6bd20*/  HMMA.16816.F32 R8, R16, R2, R8 ;  /* 0x000000021008723c */ /* 0x010fee0000001808 */
[----:B---3--:R-:W-:-:S02]  /*6bd30*/  F2FP.F16.E5M2.UNPACK_B R2, R20.H1 ;  /* 0x00000014ff02723e */ /* 0x008fc400030004ff */
[----:B0-----:R-:W-:-:S14]  /*6bd40*/  F2FP.F16.E5M2.UNPACK_B R3, R21.H1 ;  /* 0x00000015ff03723e */ /* 0x001fdc00030004ff */
[----:B------:R-:W-:Y:S04]  /*6bd50*/  STL.64 [R1+0x2a0], R8 ;  /* 0x0002a00801007387 */ /* 0x000fe80000100a00 */
[----:B------:R2:W-:Y:S02]  /*6bd60*/  STL.64 [R1+0x2a8], R10 ;  /* 0x0002a80a01007387 */ /* 0x0005e40000100a00 */
[----:B--2---:R-:W-:Y:S02]  /*6bd70*/  HMMA.16816.F32 R8, R16, R4, R12 ;  /* 0x000000041008723c */ /* 0x004fe4000000180c */
[----:B------:R0:W-:Y:S04]  /*6bd80*/  STL [R1+0x50c0], R0 ;  /* 0x0050c00001007387 */ /* 0x0001e80000100800 */
[----:B------:R1:W-:Y:S04]  /*6bd90*/  STL [R1+0x8c], R5 ;  /* 0x00008c0501007387 */ /* 0x0003e80000100800 */
[----:B------:R-:W-:Y:S01]  /*6bda0*/  STL [R1+0x80], R2 ;  /* 0x0000800201007387 */ /* 0x000fe20000100800 */
[----:B0-----:R-:W-:-:S02]  /*6bdb0*/  IMAD.MOV.U32 R0, RZ, RZ, R5 ;  /* 0x000000ffff007224 */ /* 0x001fc400078e0005 */
[----:B-1----:R-:W-:Y:S10]  /*6bdc0*/  HMMA.16816.F32 R4, R16, R2, R24 ;  /* 0x000000021004723c */ /* 0x002ff40000001818 */
[----:B------:R-:W-:Y:S04]  /*6bdd0*/  STL.64 [R1+0x310], R8 ;  /* 0x0003100801007387 */ /* 0x000fe80000100a00 */
[----:B------:R-:W-:Y:S04]  /*6bde0*/  STL.64 [R1+0x318], R10 ;  /* 0x0003180a01007387 */ /* 0x000fe80000100a00 */
[----:B------:R0:W-:Y:S04]  /*6bdf0*/  STL [R1+0x50c4], R0 ;  /* 0x0050c40001007387 */ /* 0x0001e80000100800 */
[----:B------:R-:W-:Y:S01]  /*6be00*/  STL [R1+0x84], R3 ;  /* 0x0000840301007387 */ /* 0x000fe20000100800 */
[----:B0-----:R-:W-:-:S02]  /*6be10*/  F2FP.F16.E5M2.UNPACK_B R0, R22.H1 ;  /* 0x00000016ff00723e */ /* 0x001fc400030004ff */
[----:B------:R-:W-:-:S03]  /*6be20*/  F2FP.F16.E5M2.UNPACK_B R8, R23.H1 ;  /* 0x00000017ff08723e */ /* 0x000fc600030004ff */
[----:B------:R0:W-:Y:S04]  /*6be30*/  STL [R1+0x78], R0 ;  /* 0x0000780001007387 */ /* 0x0001e80000100800 */
[----:B------:R1:W-:Y:S01]  /*6be40*/  STL [R1+0x7c], R8 ;  /* 0x00007c0801007387 */ /* 0x0003e20000100800 */
[----:B------:R-:W-:Y:S01]  /*6be50*/  F2FP.F16.E5M2.UNPACK_B R12, R28.H1 ;  /* 0x0000001cff0c723e */ /* 0x000fe200030004ff */
[----:B0-----:R-:W-:-:S05]  /*6be60*/  IMAD.MOV.U32 R0, RZ, RZ, R3 ;  /* 0x000000ffff007224 */ /* 0x001fca00078e0003 */
[----:B------:R0:W-:Y:S04]  /*6be70*/  STL [R1+0x50c8], R0 ;  /* 0x0050c80001007387 */ /* 0x0001e80000100800 */
[----:B------:R-:W-:Y:S04]  /*6be80*/  STL.64 [R1+0x360], R4 ;  /* 0x0003600401007387 */ /* 0x000fe80000100a00 */
[----:B------:R-:W-:Y:S04]  /*6be90*/  STL.64 [R1+0x368], R6 ;  /* 0x0003680601007387 */ /* 0x000fe80000100a00 */
[----:B-1----:R-:W2:Y:S04]  /*6bea0*/  LDL.LU R8, [R1+0x230] ;  /* 0x0002300001087983 */ /* 0x002ea80000300800 */
[----:B------:R-:W2:Y:S04]  /*6beb0*/  LDL.LU R9, [R1+0x234] ;  /* 0x0002340001097983 */ /* 0x000ea80000300800 */
[----:B------:R-:W-:Y:S04]  /*6bec0*/  STL [R1+0x70], R12 ;  /* 0x0000700c01007387 */ /* 0x000fe80000100800 */
[----:B------:R-:W3:Y:S01]  /*6bed0*/  LDL.LU R10, [R1+0x238] ;  /* 0x00023800010a7983 */ /* 0x000ee20000300800 */
[----:B0-----:R-:W-:-:S05]  /*6bee0*/  F2FP.F16.E5M2.UNPACK_B R0, R29.H1 ;  /* 0x0000001dff00723e */ /* 0x001fca00030004ff */
[----:B------:R-:W-:Y:S04]  /*6bef0*/  STL [R1+0x74], R0 ;  /* 0x0000740001007387 */ /* 0x000fe80000100800 */
[----:B------:R-:W3:Y:S04]  /*6bf00*/  LDL.LU R11, [R1+0x23c] ;  /* 0x00023c00010b7983 */ /* 0x000ee80000300800 */
[----:B---3--:R-:W-:Y:S04]  /*6bf10*/  STL.64 [R1+0x51f0], R10 ;  /* 0x0051f00a01007387 */ /* 0x008fe80000100a00 */
[----:B--2---:R0:W-:Y:S04]  /*6bf20*/  STL.64 [R1+0x51e8], R8 ;  /* 0x0051e80801007387 */ /* 0x0041e80000100a00 */
[----:B0-----:R-:W2:Y:S04]  /*6bf30*/  LDL.LU R8, [R1+0x210] ;  /* 0x0002100001087983 */ /* 0x001ea80000300800 */
[----:B------:R-:W2:Y:S04]  /*6bf40*/  LDL.LU R9, [R1+0x214] ;  /* 0x0002140001097983 */ /* 0x000ea80000300800 */
[----:B--2---:R0:W-:Y:S04]  /*6bf50*/  STL.64 [R1+0x51f8], R8 ;  /* 0x0051f80801007387 */ /* 0x0041e80000100a00 */
[----:B------:R-:W2:Y:S04]  /*6bf60*/  LDL.LU R10, [R1+0x218] ;  /* 0x00021800010a7983 */ /* 0x000ea80000300800 */
[----:B------:R-:W2:Y:S04]  /*6bf70*/  LDL.LU R11, [R1+0x21c] ;  /* 0x00021c00010b7983 */ /* 0x000ea80000300800 */
[----:B------:R-:W3:Y:S04]  /*6bf80*/  LDL.LU R4, [R1+0x1e00] ;  /* 0x001e000001047983 */ /* 0x000ee80000300800 */
[----:B------:R-:W3:Y:S04]  /*6bf90*/  LDL.LU R5, [R1+0x1e04] ;  /* 0x001e040001057983 */ /* 0x000ee80000300800 */
[----:B------:R-:W4:Y:S04]  /*6bfa0*/  LDL.LU R2, [R1+0x1e10] ;  /* 0x001e100001027983 */ /* 0x000f280000300800 */
[----:B------:R-:W4:Y:S04]  /*6bfb0*/  LDL.LU R3, [R1+0x1e14] ;  /* 0x001e140001037983 */ /* 0x000f280000300800 */
[----:B------:R-:W2:Y:S04]  /*6bfc0*/  LDL.LU R6, [R1+0x1e20] ;  /* 0x001e200001067983 */ /* 0x000ea80000300800 */
[----:B------:R-:W2:Y:S04]  /*6bfd0*/  LDL.LU R7, [R1+0x1e24] ;  /* 0x001e240001077983 */ /* 0x000ea80000300800 */
[----:B--2---:R1:W-:Y:S04]  /*6bfe0*/  STL.64 [R1+0x5218], R6 ;  /* 0x0052180601007387 */ /* 0x0043e80000100a00 */
[----:B0-----:R-:W2:Y:S04]  /*6bff0*/  LDL.LU R8, [R1+0x1df0] ;  /* 0x001df00001087983 */ /* 0x001ea80000300800 */
[----:B------:R-:W2:Y:S04]  /*6c000*/  LDL.LU R9, [R1+0x1df4] ;  /* 0x001df40001097983 */ /* 0x000ea80000300800 */
[----:B------:R-:W-:Y:S01]  /*6c010*/  STL.64 [R1+0x5238], R10 ;  /* 0x0052380a01007387 */ /* 0x000fe20000100a00 */
[----:B-1----:R-:W-:-:S03]  /*6c020*/  IMAD.MOV.U32 R6, RZ, RZ, R12 ;  /* 0x000000ffff067224 */ /* 0x002fc600078e000c */
[----:B--2---:R0:W-:Y:S04]  /*6c030*/  STL.64 [R1+0x5230], R8 ;  /* 0x0052300801007387 */ /* 0x0041e80000100a00 */
[----:B0-----:R-:W2:Y:S04]  /*6c040*/  LDL.LU R8, [R1+0x1a0] ;  /* 0x0001a00001087983 */ /* 0x001ea80000300800 */
[----:B------:R-:W2:Y:S04]  /*6c050*/  LDL.LU R9, [R1+0x1a4] ;  /* 0x0001a40001097983 */ /* 0x000ea80000300800 */
[----:B------:R-:W2:Y:S04]  /*6c060*/  LDL.LU R10, [R1+0x1a8] ;  /* 0x0001a800010a7983 */ /* 0x000ea80000300800 */
[----:B------:R-:W2:Y:S04]  /*6c070*/  LDL.LU R11, [R1+0x1ac] ;  /* 0x0001ac00010b7983 */ /* 0x000ea80000300800 */
[----:B---3--:R0:W-:Y:S04]  /*6c080*/  STL.64 [R1+0x5210], R4 ;  /* 0x0052100401007387 */ /* 0x0081e80000100a00 */
[----:B0-----:R-:W2:Y:S04]  /*6c090*/  LDL.64 R4, [R1+0x78] ;  /* 0x0000780001047983 */ /* 0x001ea80000100a00 */
[----:B------:R-:W3:Y:S04]  /*6c0a0*/  LDL.LU R20, [R1+0x1e30] ;  /* 0x001e300001147983 */ /* 0x000ee80000300800 */
[----:B------:R-:W3:Y:S04]  /*6c0b0*/  LDL.LU R21, [R1+0x1e34] ;  /* 0x001e340001157983 */ /* 0x000ee80000300800 */
[----:B------:R-:W4:Y:S04]  /*6c0c0*/  LDL.LU R12, [R1+0x250] ;  /* 0x00025000010c7983 */ /* 0x000f280000300800 */
[----:B------:R-:W4:Y:S04]  /*6c0d0*/  LDL.LU R13, [R1+0x254] ;  /* 0x00025400010d7983 */ /* 0x000f280000300800 */
[----:B------:R-:W2:Y:S04]  /*6c0e0*/  LDL.LU R14, [R1+0x258] ;  /* 0x00025800010e7983 */ /* 0x000ea80000300800 */
[----:B------:R-:W2:Y:S04]  /*6c0f0*/  LDL.LU R15, [R1+0x25c] ;  /* 0x00025c00010f7983 */ /* 0x000ea80000300800 */
[----:B--2---:R-:W-:Y:S04]  /*6c100*/  STL.64 [R1+0x5208], R14 ;  /* 0x0052080e01007387 */ /* 0x004fe80000100a00 */
[----:B----4-:R0:W-:Y:S04]  /*6c110*/  STL.64 [R1+0x5200], R12 ;  /* 0x0052000c01007387 */ /* 0x0101e80000100a00 */
[----:B0-----:R-:W2:Y:S04]  /*6c120*/  LDL.LU R12, [R1+0x1f0] ;  /* 0x0001f000010c7983 */ /* 0x001ea80000300800 */
[----:B------:R-:W2:Y:S04]  /*6c130*/  LDL.LU R13, [R1+0x1f4] ;  /* 0x0001f400010d7983 */ /* 0x000ea80000300800 */
[----:B------:R-:W4:Y:S04]  /*6c140*/  LDL.LU R14, [R1+0x1f8] ;  /* 0x0001f800010e7983 */ /* 0x000f280000300800 */
[----:B------:R-:W4:Y:S01]  /*6c150*/  LDL.LU R15, [R1+0x1fc] ;  /* 0x0001fc00010f7983 */ /* 0x000f220000300800 */
[----:B------:R-:W-:Y:S01]  /*6c160*/  HMMA.16816.F32 R8, R16, R4, R8 ;  /* 0x000000041008723c */ /* 0x000fe20000001808 */
[----:B------:R-:W-:-:S02]  /*6c170*/  IMAD.MOV.U32 R7, RZ, RZ, R0 ;  /* 0x000000ffff077224 */ /* 0x000fc400078e0000 */
[----:B----4-:R-:W-:Y:S04]  /*6c180*/  STL.64 [R1+0x5228], R14 ;  /* 0x0052280e01007387 */ /* 0x010fe80000100a00 */
[----:B--2---:R0:W-:Y:S04]  /*6c190*/  STL.64 [R1+0x5220], R12 ;  /* 0x0052200c01007387 */ /* 0x0041e80000100a00 */
[----:B0-----:R-:W2:Y:S04]  /*6c1a0*/  LDL.LU R12, [R1+0x1d0] ;  /* 0x0001d000010c7983 */ /* 0x001ea80000300800 */
[----:B------:R-:W2:Y:S04]  /*6c1b0*/  LDL.LU R13, [R1+0x1d4] ;  /* 0x0001d400010d7983 */ /* 0x000ea80000300800 */
[----:B------:R-:W2:Y:S04]  /*6c1c0*/  LDL.LU R14, [R1+0x1d8] ;  /* 0x0001d800010e7983 */ /* 0x000ea80000300800 */
[----:B------:R-:W2:Y:S04]  /*6c1d0*/  LDL.LU R15, [R1+0x1dc] ;  /* 0x0001dc00010f7983 */ /* 0x000ea80000300800 */
        /* <DEDUP_REMOVED lines=8> */
[----:B------:R-:W-:Y:S04]  /*6c260*/  STL.64 [R1+0x3b0], R8 ;  /* 0x0003b00801007387 */ /* 0x000fe80000100a00 */
[----:B------:R0:W-:Y:S01]  /*6c270*/  STL.64 [R1+0x3b8], R10 ;  /* 0x0003b80a01007387 */ /* 0x0001e20000100a00 */
[----:B------:R-:W-:-:S03]  /*6c280*/  IMAD.MOV.U32 R0, RZ, RZ, R5 ;  /* 0x000000ffff007224 */ /* 0x000fc600078e0005 */
[----:B0-----:R-:W3:Y:S04]  /*6c290*/  LDL.LU.64 R10, [R1+0x5238] ;  /* 0x00523800010a7983 */ /* 0x001ee80000300a00 */
[----:B------:R-:W4:Y:S04]  /*6c2a0*/  LDL.LU.64 R8, [R1+0x5230] ;  /* 0x0052300001087983 */ /* 0x000f280000300a00 */
[----:B------:R0:W-:Y:S01]  /*6c2b0*/  STL [R1+0x50cc], R0 ;  /* 0x0050cc0001007387 */ /* 0x0001e20000100800 */
[----:B--2---:R-:W-:Y:S03]  /*6c2c0*/  HMMA.16816.F32 R4, R16, R6, R12 ;  /* 0x000000061004723c */ /* 0x004fe6000000180c */
[----:B------:R-:W2:Y:S04]  /*6c2d0*/  LDL.LU.64 R14, [R1+0x5228] ;  /* 0x00522800010e7983 */ /* 0x000ea80000300a00 */
[----:B------:R-:W2:Y:S01]  /*6c2e0*/  LDL.LU.64 R12, [R1+0x5220] ;  /* 0x00522000010c7983 */ /* 0x000ea20000300a00 */
[----:B----4-:R-:W-:-:S02]  /*6c2f0*/  F2FP.F16.E5M2.UNPACK_B R8, R8.H1 ;  /* 0x00000008ff08723e */ /* 0x010fc400030004ff */
[----:B------:R-:W-:-:S13]  /*6c300*/  F2FP.F16.E5M2.UNPACK_B R9, R9.H1 ;  /* 0x00000009ff09723e */ /* 0x000fda00030004ff */
[----:B------:R-:W-:Y:S04]  /*6c310*/  STL.64 [R1+0x400], R4 ;  /* 0x0004000401007387 */ /* 0x000fe80000100a00 */
[----:B------:R1:W-:Y:S01]  /*6c320*/  STL.64 [R1+0x408], R6 ;  /* 0x0004080601007387 */ /* 0x0003e20000100a00 */
[----:B0-----:R-:W-:-:S03]  /*6c330*/  IMAD.MOV.U32 R0, RZ, RZ, R9 ;  /* 0x000000ffff007224 */ /* 0x001fc600078e0009 */
[----:B-1----:R-:W4:Y:S04]  /*6c340*/  LDL.LU.64 R6, [R1+0x5218] ;  /* 0x0052180001067983 */ /* 0x002f280000300a00 */
[----:B------:R-:W3:Y:S04]  /*6c350*/  LDL.LU.64 R4, [R1+0x5210] ;  /* 0x0052100001047983 */ /* 0x000ee80000300a00 */
[----:B------:R-:W-:Y:S04]  /*6c360*/  STL [R1+0x68], R8 ;  /* 0x0000680801007387 */ /* 0x000fe80000100800 */
[----:B------:R-:W-:Y:S01]  /*6c370*/  STL [R1+0x6c], R9 ;  /* 0x00006c0901007387 */ /* 0x000fe20000100800 */
[----:B--2---:R-:W-:-:S15]  /*6c380*/  HMMA.16816.F32 R12, R16, R8, R12 ;  /* 0x00000008100c723c */ /* 0x004fde000000180c */
[----:B------:R-:W-:-:S08]  /*6c390*/  NOP ;  /* 0x0000000000007918 */ /* 0x000fd00000000000 */
[----:B------:R-:W-:Y:S04]  /*6c3a0*/  STL.64 [R1+0x450], R12 ;  /* 0x0004500c01007387 */ /* 0x000fe80000100a00 */
[----:B------:R0:W-:Y:S04]  /*6c3b0*/  STL.64 [R1+0x458], R14 ;  /* 0x0004580e01007387 */ /* 0x0001e80000100a00 */
[----:B0-----:R-:W2:Y:S04]  /*6c3c0*/  LDL.LU.64 R14, [R1+0x5208] ;  /* 0x00520800010e7983 */ /* 0x001ea80000300a00 */
[----:B------:R-:W2:Y:S04]  /*6c3d0*/  LDL.LU.64 R12, [R1+0x5200] ;  /* 0x00520000010c7983 */ /* 0x000ea80000300a00 */
[----:B------:R-:W4:Y:S01]  /*6c3e0*/  LDL.LU.64 R8, [R1+0x51f8] ;  /* 0x0051f80001087983 */ /* 0x000f220000300a00 */
[----:B---3--:R-:W-:-:S02]  /*6c3f0*/  F2FP.F16.E5M2.UNPACK_B R4, R4.H1 ;  /* 0x00000004ff04723e */ /* 0x008fc400030004ff */
[----:B------:R-:W-:-:S03]  /*6c400*/  F2FP.F16.E5M2.UNPACK_B R5, R5.H1 ;  /* 0x00000005ff05723e */ /* 0x000fc600030004ff */
[----:B------:R-:W-:Y:S04]  /*6c410*/  STL [R1+0x60], R4 ;  /* 0x0000600401007387 */ /* 0x000fe80000100800 */
[----:B------:R-:W-:Y:S04]  /*6c420*/  STL [R1+0x50d0], R0 ;  /* 0x0050d00001007387 */ /* 0x000fe80000100800 */
[----:B------:R-:W-:Y:S01]  /*6c430*/  STL [R1+0x64], R5 ;  /* 0x0000640501007387 */ /* 0x000fe20000100800 */
[----:B----4-:R-:W-:-:S15]  /*6c440*/  HMMA.16816.F32 R8, R16, R4, R8 ;  /* 0x000000041008723c */ /* 0x010fde0000001808 */
[----:B------:R-:W-:-:S08]  /*6c450*/  NOP ;  /* 0x0000000000007918 */ /* 0x000fd00000000000 */
[----:B------:R-:W-:Y:S04]  /*6c460*/  STL.64 [R1+0x4a0], R8 ;  /* 0x0004a00801007387 */ /* 0x000fe80000100a00 */
[----:B------:R0:W-:Y:S04]  /*6c470*/  STL.64 [R1+0x4a8], R10 ;  /* 0x0004a80a01007387 */ /* 0x0001e80000100a00 */
[----:B0-----:R-:W3:Y:S04]  /*6c480*/  LDL.LU.64 R10, [R1+0x51f0] ;  /* 0x0051f000010a7983 */ /* 0x001ee80000300a00 */
[----:B------:R-:W3:Y:S01]  /*6c490*/  LDL.LU.64 R8, [R1+0x51e8] ;  /* 0x0051e80001087983 */ /* 0x000ee20000300a00 */
[----:B------:R-:W-:-:S02]  /*6c4a0*/  F2FP.F16.E5M2.UNPACK_B R2, R2.H1 ;  /* 0x00000002ff02723e */ /* 0x000fc400030004ff */
[----:B------:R-:W-:Y:S01]  /*6c4b0*/  F2FP.F16.E5M2.UNPACK_B R3, R3.H1 ;  /* 0x00000003ff03723e */ /* 0x000fe200030004ff */
[----:B------:R-:W-:Y:S01]  /*6c4c0*/  IMAD.MOV.U32 R0, RZ, RZ, R5 ;  /* 0x000000ffff007224 */ /* 0x000fe200078e0005 */
[----:B------:R-:W-:Y:S02]  /*6c4d0*/  F2FP.F16.E5M2.UNPACK_B R4, R6.H1 ;  /* 0x00000006ff04723e */ /* 0x000fe400030004ff */
[----:B------:R-:W-:Y:S01]  /*6c4e0*/  F2FP.F16.E5M2.UNPACK_B R5, R7.H1 ;  /* 0x00000007ff05723e */ /* 0x000fe200030004ff */
[----:B------:R-:W-:Y:S04]  /*6c4f0*/  STL [R1+0x58], R2 ;  /* 0x0000580201007387 */ /* 0x000fe80000100800 */
[----:B------:R0:W-:Y:S04]  /*6c500*/  STL [R1+0x50d4], R0 ;  /* 0x0050d40001007387 */ /* 0x0001e80000100800 */
[----:B------:R1:W-:Y:S04]  /*6c510*/  STL [R1+0x5c], R3 ;  /* 0x00005c0301007387 */ /* 0x0003e80000100800 */
[----:B------:R-:W-:Y:S01]  /*6c520*/  STL [R1+0x50], R4 ;  /* 0x0000500401007387 */ /* 0x000fe20000100800 */
[----:B0-----:R-:W-:Y:S01]  /*6c530*/  IMAD.MOV.U32 R0, RZ, RZ, R5 ;  /* 0x000000ffff007224 */ /* 0x001fe200078e0005 */
[----:B---3--:R-:W-:Y:S07]  /*6c540*/  HMMA.16816.F32 R8, R16, R2, R8 ;  /* 0x000000021008723c */ /* 0x008fee0000001808 */
[----:B------:R-:W-:-:S02]  /*6c550*/  F2FP.F16.E5M2.UNPACK_B R2, R20.H1 ;  /* 0x00000014ff02723e */ /* 0x000fc400030004ff */
[----:B-1----:R-:W-:-:S14]  /*6c560*/  F2FP.F16.E5M2.UNPACK_B R3, R21.H1 ;  /* 0x00000015ff03723e */ /* 0x002fdc00030004ff */
[----:B------:R-:W-:Y:S04]  /*6c570*/  STL.64 [R1+0x4f0], R8 ;  /* 0x0004f00801007387 */ /* 0x000fe80000100a00 */
[----:B------:R2:W-:Y:S02]  /*6c580*/  STL.64 [R1+0x4f8], R10 ;  /* 0x0004f80a01007387 */ /* 0x0005e40000100a00 */
[C---:B--2---:R-:W-:Y:S06]  /*6c590*/  HMMA.16816.F32 R8, R16.reuse, R4, R12 ;  /* 0x000000041008723c */ /* 0x044fec000000180c */
[----:B------:R0:W-:Y:S04]  /*6c5a0*/  STL [R1+0x54], R5 ;  /* 0x0000540501007387 */ /* 0x0001e80000100800 */
[----:B------:R-:W-:Y:S01]  /*6c5b0*/  STL [R1+0x48], R2 ;  /* 0x0000480201007387 */ /* 0x000fe20000100800 */
[----:B0-----:R-:W-:-:S12]  /*6c5c0*/  HMMA.16816.F32 R4, R16, R2, R24 ;  /* 0x000000021004723c */ /* 0x001fd80000001818 */
        /* <DEDUP_REMOVED lines=13> */
[----:B------:R-:W2:Y:S04]  /*6c6a0*/  LDL.LU R12, [R1+0x1e90] ;  /* 0x001e9000010c7983 */ /* 0x000ea80000300800 */
[----:B------:R3:W-:Y:S04]  /*6c6b0*/  STL [R1+0x38], R2 ;  /* 0x0000380201007387 */ /* 0x0007e80000100800 */
[----:B-1----:R-:W4:Y:S01]  /*6c6c0*/  LDL.LU R8, [R1+0x330] ;  /* 0x0003300001087983 */ /* 0x002f220000300800 */
[----:B0-----:R-:W-:-:S05]  /*6c6d0*/  F2FP.F16.E5M2.UNPACK_B R0, R29.H1 ;  /* 0x0000001dff00723e */ /* 0x001fca00030004ff */
[----:B------:R-:W-:Y:S04]  /*6c6e0*/  STL [R1+0x3c], R0 ;  /* 0x00003c0001007387 */ /* 0x000fe80000100800 */
[----:B------:R-:W4:Y:S04]  /*6c6f0*/  LDL.LU R9, [R1+0x334] ;  /* 0x0003340001097983 */ /* 0x000f280000300800 */
[----:B------:R-:W2:Y:S04]  /*6c700*/  LDL.LU R10, [R1+0x338] ;  /* 0x00033800010a7983 */ /* 0x000ea80000300800 */
[----:B------:R-:W2:Y:S04]  /*6c710*/  LDL.LU R11, [R1+0x33c] ;  /* 0x00033c00010b7983 */ /* 0x000ea80000300800 */
[----:B---3--:R-:W3:Y:S04]  /*6c720*/  LDL.LU R2, [R1+0x1e80] ;  /* 0x001e800001027983 */ /* 0x008ee80000300800 */
[----:B------:R-:W3:Y:S04]  /*6c730*/  LDL.LU R3, [R1+0x1e84] ;  /* 0x001e840001037983 */ /* 0x000ee80000300800 */
[----:B---3--:R0:W-:Y:S04]  /*6c740*/  STL.64 [R1+0x51b8], R2 ;  /* 0x0051b80201007387 */ /* 0x0081e80000100a00 */
[----:B0-----:R-:W3:Y:S04]  /*6c750*/  LDL.64 R2, [R1+0x38] ;  /* 0x0000380001027983 */ /* 0x001ee80000100a00 */
[----:B---3--:R0:W-:Y:S04]  /*6c760*/  STL.64 [R1+0x51d0], R2 ;  /* 0x0051d00201007387 */ /* 0x0081e80000100a00 */
[----:B0-----:R-:W3:Y:S04]  /*6c770*/  LDL.64 R2, [R1+0x40] ;  /* 0x0000400001027983 */ /* 0x001ee80000100a00 */
[----:B--2---:R-:W-:Y:S04]  /*6c780*/  STL.64 [R1+0x51a0], R10 ;  /* 0x0051a00a01007387 */ /* 0x004fe80000100a00 */
[----:B----4-:R0:W-:Y:S04]  /*6c790*/  STL.64 [R1+0x5198], R8 ;  /* 0x0051980801007387 */ /* 0x0101e80000100a00 */
[----:B0-----:R-:W2:Y:S04]  /*6c7a0*/  LDL.LU R8, [R1+0x300] ;  /* 0x0003000001087983 */ /* 0x001ea80000300800 */
[----:B------:R-:W2:Y:S04]  /*6c7b0*/  LDL.LU R9, [R1+0x304] ;  /* 0x0003040001097983 */ /* 0x000ea80000300800 */
[----:B------:R-:W4:Y:S04]  /*6c7c0*/  LDL.LU R10, [R1+0x308] ;  /* 0x00030800010a7983 */ /* 0x000f280000300800 */
[----:B------:R-:W4:Y:S04]  /*6c7d0*/  LDL.LU R11, [R1+0x30c] ;  /* 0x00030c00010b7983 */ /* 0x000f280000300800 */
[----:B------:R-:W3:Y:S04]  /*6c7e0*/  LDL.LU R6, [R1+0x1e60] ;  /* 0x001e600001067983 */ /* 0x000ee80000300800 */
[----:B------:R-:W3:Y:S04]  /*6c7f0*/  LDL.LU R7, [R1+0x1e64] ;  /* 0x001e640001077983 */ /* 0x000ee80000300800 */
[----:B------:R-:W2:Y:S04]  /*6c800*/  LDL.LU R4, [R1+0x1e70] ;  /* 0x001e700001047983 */ /* 0x000ea80000300800 */
[----:B------:R-:W2:Y:S04]  /*6c810*/  LDL.LU R5, [R1+0x1e74] ;  /* 0x001e740001057983 */ /* 0x000ea80000300800 */
[----:B---3--:R-:W-:Y:S04]  /*6c820*/  STL.64 [R1+0x51e0], R6 ;  /* 0x0051e00601007387 */ /* 0x008fe80000100a00 */
[----:B--2---:R0:W-:Y:S04]  /*6c830*/  STL.64 [R1+0x51d8], R4 ;  /* 0x0051d80401007387 */ /* 0x0041e80000100a00 */
[----:B0-----:R-:W2:Y:S04]  /*6c840*/  LDL.LU R4, [R1+0x290] ;  /* 0x0002900001047983 */ /* 0x001ea80000300800 */
[----:B------:R-:W2:Y:S04]  /*6c850*/  LDL.LU R5, [R1+0x294] ;  /* 0x0002940001057983 */ /* 0x000ea80000300800 */
[----:B------:R-:W2:Y:S04]  /*6c860*/  LDL.LU R6, [R1+0x298] ;  /* 0x0002980001067983 */ /* 0x000ea80000300800 */
[----:B------:R-:W2:Y:S04]  /*6c870*/  LDL.LU R7, [R1+0x29c] ;  /* 0x00029c0001077983 */ /* 0x000ea80000300800 */
[----:B----4-:R-:W-:Y:S04]  /*6c880*/  STL.64 [R1+0x51b0], R10 ;  /* 0x0051b00a01007387 */ /* 0x010fe80000100a00 */
[----:B------:R0:W-:Y:S04]  /*6c890*/  STL.64 [R1+0x51a8], R8 ;  /* 0x0051a80801007387 */ /* 0x0001e80000100a00 */
[----:B0-----:R-:W3:Y:S04]  /*6c8a0*/  LDL.LU R8, [R1+0x2e0] ;  /* 0x0002e00001087983 */ /* 0x001ee80000300800 */
[----:B------:R-:W3:Y:S04]  /*6c8b0*/  LDL.LU R9, [R1+0x2e4] ;  /* 0x0002e40001097983 */ /* 0x000ee80000300800 */
[----:B------:R-:W4:Y:S04]  /*6c8c0*/  LDL.LU R10, [R1+0x2e8] ;  /* 0x0002e800010a7983 */ /* 0x000f280000300800 */
[----:B------:R-:W4:Y:S01]  /*6c8d0*/  LDL.LU R11, [R1+0x2ec] ;  /* 0x0002ec00010b7983 */ /* 0x000f220000300800 */
[----:B------:R-:W-:Y:S01]  /*6c8e0*/  IMAD.MOV.U32 R0, RZ, RZ, R3 ;  /* 0x000000ffff007224 */ /* 0x000fe200078e0003 */
[C---:B--2---:R-:W-:Y:S02]  /*6c8f0*/  HMMA.16816.F32 R4, R16.reuse, R2, R4 ;  /* 0x000000021004723c */ /* 0x044fe40000001804 */
[----:B----4-:R-:W-:Y:S04]  /*6c900*/  STL.64 [R1+0x51c8], R10 ;  /* 0x0051c80a01007387 */ /* 0x010fe80000100a00 */
[----:B---3--:R0:W-:Y:S04]  /*6c910*/  STL.64 [R1+0x51c0], R8 ;  /* 0x0051c00801007387 */ /* 0x0081e80000100a00 */
[----:B0-----:R-:W2:Y:S04]  /*6c920*/  LDL.LU R8, [R1+0x2c0] ;  /* 0x0002c00001087983 */ /* 0x001ea80000300800 */
[----:B------:R-:W2:Y:S04]  /*6c930*/  LDL.LU R9, [R1+0x2c4] ;  /* 0x0002c40001097983 */ /* 0x000ea80000300800 */
[----:B------:R-:W2:Y:S04]  /*6c940*/  LDL.LU R10, [R1+0x2c8] ;  /* 0x0002c800010a7983 */ /* 0x000ea80000300800 */
[----:B------:R-:W2:Y:S04]  /*6c950*/  LDL.LU R11, [R1+0x2cc] ;  /* 0x0002cc00010b7983 */ /* 0x000ea80000300800 */
        /* <DEDUP_REMOVED lines=14> */
[----:B------:R0:W-:Y:S04]  /*6ca40*/  STL.64 [R1+0x10a8], R6 ;  /* 0x0010a80601007387 */ /* 0x0001e80000100a00 */
[----:B0-----:R-:W3:Y:S04]  /*6ca50*/  LDL.LU.64 R6, [R1+0x51e0] ;  /* 0x0051e00001067983 */ /* 0x001ee80000300a00 */
[----:B------:R-:W4:Y:S04]  /*6ca60*/  LDL.LU.64 R4, [R1+0x51d8] ;  /* 0x0051d80001047983 */ /* 0x000f280000300a00 */
[----:B------:R-:W2:Y:S04]  /*6ca70*/  LDL.LU.64 R2, [R1+0x51d0] ;  /* 0x0051d00001027983 */ /* 0x000ea80000300a00 */
[----:B------:R-:W-:Y:S01]  /*6ca80*/  STL [R1+0x50e0], R0 ;  /* 0x0050e00001007387 */ /* 0x000fe20000100800 */
[----:B--2---:R-:W-:-:S15]  /*6ca90*/  HMMA.16816.F32 R8, R16, R2, R8 ;  /* 0x000000021008723c */ /* 0x004fde0000001808 */
[----:B------:R-:W-:-:S08]  /*6caa0*/  NOP ;  /* 0x0000000000007918 */ /* 0x000fd00000000000 */
[----:B------:R-:W-:Y:S04]  /*6cab0*/  STL.64 [R1+0x2c0], R8 ;  /* 0x0002c00801007387 */ /* 0x000fe80000100a00 */
[----:B------:R0:W-:Y:S04]  /*6cac0*/  STL.64 [R1+0x2c8], R10 ;  /* 0x0002c80a01007387 */ /* 0x0001e80000100a00 */
[----:B0-----:R-:W2:Y:S04]  /*6cad0*/  LDL.LU.64 R10, [R1+0x51c8] ;  /* 0x0051c800010a7983 */ /* 0x001ea80000300a00 */
[----:B------:R-:W2:Y:S01]  /*6cae0*/  LDL.LU.64 R8, [R1+0x51c0] ;  /* 0x0051c00001087983 */ /* 0x000ea20000300a00 */
[----:B---3--:R-:W-:-:S02]  /*6caf0*/  F2FP.F16.E5M2.UNPACK_B R6, R6.H1 ;  /* 0x00000006ff06723e */ /* 0x008fc400030004ff */
[----:B------:R-:W-:Y:S01]  /*6cb00*/  F2FP.F16.E5M2.UNPACK_B R7, R7.H1 ;  /* 0x00000007ff07723e */ /* 0x000fe200030004ff */
[----:B------:R-:W-:Y:S02]  /*6cb10*/  IMAD.MOV.U32 R0, RZ, RZ, R3 ;  /* 0x000000ffff007224 */ /* 0x000fe400078e0003 */
[----:B------:R-:W3:Y:S04]  /*6cb20*/  LDL.LU.64 R2, [R1+0x51b8] ;  /* 0x0051b80001027983 */ /* 0x000ee80000300a00 */
[----:B------:R-:W-:Y:S04]  /*6cb30*/  STL [R1+0x30], R6 ;  /* 0x0000300601007387 */ /* 0x000fe80000100800 */
[----:B------:R-:W-:Y:S04]  /*6cb40*/  STL [R1+0x50e4], R0 ;  /* 0x0050e40001007387 */ /* 0x000fe80000100800 */
[----:B------:R-:W-:Y:S01]  /*6cb50*/  STL [R1+0x34], R7 ;  /* 0x0000340701007387 */ /* 0x000fe20000100800 */
[----:B--2---:R-:W-:-:S15]  /*6cb60*/  HMMA.16816.F32 R8, R16, R6, R8 ;  /* 0x000000061008723c */ /* 0x004fde0000001808 */
[----:B------:R-:W-:-:S08]  /*6cb70*/  NOP ;  /* 0x0000000000007918 */ /* 0x000fd00000000000 */
[----:B------:R-:W-:Y:S04]  /*6cb80*/  STL.64 [R1+0x2e0], R8 ;  /* 0x0002e00801007387 */ /* 0x000fe80000100a00 */
[----:B------:R0:W-:Y:S04]  /*6cb90*/  STL.64 [R1+0x2e8], R10 ;  /* 0x0002e80a01007387 */ /* 0x0001e80000100a00 */
[----:B0-----:R-:W2:Y:S04]  /*6cba0*/  LDL.LU.64 R10, [R1+0x51b0] ;  /* 0x0051b000010a7983 */ /* 0x001ea80000300a00 */
[----:B------:R-:W2:Y:S01]  /*6cbb0*/  LDL.LU.64 R8, [R1+0x51a8] ;  /* 0x0051a80001087983 */ /* 0x000ea20000300a00 */
[----:B----4-:R-:W-:-:S02]  /*6cbc0*/  F2FP.F16.E5M2.UNPACK_B R4, R4.H1 ;  /* 0x00000004ff04723e */ /* 0x010fc400030004ff */
[----:B------:R-:W-:Y:S01]  /*6cbd0*/  F2FP.F16.E5M2.UNPACK_B R5, R5.H1 ;  /* 0x00000005ff05723e */ /* 0x000fe200030004ff */
[----:B------:R-:W-:Y:S02]  /*6cbe0*/  IMAD.MOV.U32 R0, RZ, RZ, R7 ;  /* 0x000000ffff007224 */ /* 0x000fe400078e0007 */
[----:B------:R-:W-:Y:S04]  /*6cbf0*/  STL [R1+0x28], R4 ;  /* 0x0000280401007387 */ /* 0x000fe80000100800 */
[----:B------:R-:W-:Y:S04]  /*6cc00*/  STL [R1+0x50e8], R0 ;  /* 0x0050e80001007387 */ /* 0x000fe80000100800 */
[----:B------:R2:W-:Y:S02]  /*6cc10*/  STL [R1+0x2c], R5 ;  /* 0x00002c0501007387 */ /* 0x0005e40000100800 */
[----:B--2---:R-:W-:Y:S02]  /*6cc20*/  HMMA.16816.F32 R4, R16, R4, R8 ;  /* 0x000000041004723c */ /* 0x004fe40000001808 */
[----:B------:R-:W2:Y:S04]  /*6cc30*/  LDL.LU.64 R10, [R1+0x51a0] ;  /* 0x0051a000010a7983 */ /* 0x000ea80000300a00 */
[----:B------:R-:W2:Y:S01]  /*6cc40*/  LDL.LU.64 R8, [R1+0x5198] ;  /* 0x0051980001087983 */ /* 0x000ea20000300a00 */
[----:B---3--:R-:W-:-:S02]  /*6cc50*/  F2FP.F16.E5M2.UNPACK_B R2, R2.H1 ;  /* 0x00000002ff02723e */ /* 0x008fc400030004ff */
[----:B------:R-:W-:-:S14]  /*6cc60*/  F2FP.F16.E5M2.UNPACK_B R3, R3.H1 ;  /* 0x00000003ff03723e */ /* 0x000fdc00030004ff */
[----:B------:R0:W-:Y:S04]  /*6cc70*/  STL.64 [R1+0x300], R4 ;  /* 0x0003000401007387 */ /* 0x0001e80000100a00 */
[----:B------:R-:W-:Y:S04]  /*6cc80*/  STL.64 [R1+0x308], R6 ;  /* 0x0003080601007387 */ /* 0x000fe80000100a00 */
[----:B------:R-:W-:Y:S04]  /*6cc90*/  STL [R1+0x20], R2 ;  /* 0x0000200201007387 */ /* 0x000fe80000100800 */
[----:B------:R-:W-:Y:S01]  /*6cca0*/  STL [R1+0x24], R3 ;  /* 0x0000240301007387 */ /* 0x000fe20000100800 */
[----:B0-----:R-:W-:-:S02]  /*6ccb0*/  F2FP.F16.E5M2.UNPACK_B R4, R12.H1 ;  /* 0x0000000cff04723e */ /* 0x001fc400030004ff */
[----:B------:R-:W-:-:S03]  /*6ccc0*/  F2FP.F16.E5M2.UNPACK_B R5, R13.H1 ;  /* 0x0000000dff05723e */ /* 0x000fc600030004ff */
[----:B------:R-:W-:Y:S01]  /*6ccd0*/  STL [R1+0x18], R4 ;  /* 0x0000180401007387 */ /* 0x000fe20000100800 */
[----:B------:R-:W-:Y:S01]  /*6cce0*/  IMAD.MOV.U32 R0, RZ, RZ, R3 ;  /* 0x000000ffff007224 */ /* 0x000fe200078e0003 */
[----:B--2---:R-:W-:-:S15]  /*6ccf0*/  HMMA.16816.F32 R8, R16, R2, R8 ;  /* 0x000000021008723c */ /* 0x004fde0000001808 */
[----:B------:R-:W-:-:S08]  /*6cd00*/  NOP ;  /* 0x0000000000007918 */ /* 0x000fd00000000000 */
[----:B------:R-:W-:Y:S04]  /*6cd10*/  STL.64 [R1+0x1190], R8 ;  /* 0x0011900801007387 */ /* 0x000fe80000100a00 */
[----:B------:R0:W-:Y:S02]  /*6cd20*/  STL.64 [R1+0x1198], R10 ;  /* 0x0011980a01007387 */ /* 0x0001e40000100a00 */
[C---:B0-----:R-:W-:Y:S01]  /*6cd30*/  HMMA.16816.F32 R8, R16.reuse, R4, R20 ;  /* 0x000000041008723c */ /* 0x041fe20000001814 */
[----:B------:R-:W-:Y:S02]  /*6cd40*/  F2FP.F16.E5M2.UNPACK_B R2, R14.H1 ;  /* 0x0000000eff02723e */ /* 0x000fe400030004ff */
[----:B------:R-:W-:Y:S01]  /*6cd50*/  F2FP.F16.E5M2.UNPACK_B R3, R15.H1 ;  /* 0x0000000fff03723e */ /* 0x000fe200030004ff */
[----:B------:R0:W-:Y:S04]  /*6cd60*/  STL [R1+0x50ec], R0 ;  /* 0x0050ec0001007387 */ /* 0x0001e80000100800 */
[----:B------:R-:W-:Y:S04]  /*6cd70*/  STL [R1+0x1c], R5 ;  /* 0x00001c0501007387 */ /* 0x000fe80000100800 */
[----:B------:R-:W-:Y:S11]  /*6cd80*/  STL [R1+0x10], R2 ;  /* 0x0000100201007387 */ /* 0x000ff60000100800 */
[----:B------:R-:W-:Y:S04]  /*6cd90*/  STL.64 [R1+0x350], R8 ;  /* 0x0003500801007387 */ /* 0x000fe80000100a00 */
[----:B------:R1:W-:Y:S01]  /*6cda0*/  STL.64 [R1+0x358], R10 ;  /* 0x0003580a01007387 */ /* 0x0003e20000100a00 */
[----:B0-----:R-:W-:Y:S01]  /*6cdb0*/  IMAD.MOV.U32 R0, RZ, RZ, R5 ;  /* 0x000000ffff007224 */ /* 0x001fe200078e0005 */
[----:B-1----:R-:W-:Y:S04]  /*6cdc0*/  HMMA.16816.F32 R8, R16, R2, R24 ;  /* 0x000000021008723c */ /* 0x002fe80000001818 */
[----:B------:R0:W-:Y:S01]  /*6cdd0*/  STL [R1+0x50f0], R0 ;  /* 0x0050f00001007387 */ /* 0x0001e20000100800 */
[----:B------:R-:W-:-:S03]  /*6cde0*/  F2FP.F16.E5M2.UNPACK_B R4, R29.H1 ;  /* 0x0000001dff04723e */ /* 0x000fc600030004ff */
[----:B------:R-:W-:Y:S01]  /*6cdf0*/  STL [R1+0x14], R3 ;  /* 0x0000140301007387 */ /* 0x000fe20000100800 */
[----:B0-----:R-:W-:-:S05]  /*6ce00*/  F2FP.F16.E5M2.UNPACK_B R0, R28.H1 ;  /* 0x0000001cff00723e */ /* 0x001fca00030004ff */
[----:B------:R-:W-:Y:S04]  /*6ce10*/  STL [R1+0x8], R0 ;  /* 0x0000080001007387 */ /* 0x000fe80000100800 */
[----:B------:R0:W-:Y:S04]  /*6ce20*/  STL [R1+0xc], R4 ;  /* 0x00000c0401007387 */ /* 0x0001e80000100800 */
[----:B0-----:R-:W2:Y:S04]  /*6ce30*/  LDL.LU R4, [R1+0x490] ;  /* 0x0004900001047983 */ /* 0x001ea80000300800 */
[----:B------:R-:W-:Y:S04]  /*6ce40*/  STL.64 [R1+0x380], R8 ;  /* 0x0003800801007387 */ /* 0x000fe80000100a00 */
[----:B------:R-:W-:Y:S04]  /*6ce50*/  STL.64 [R1+0x388], R10 ;  /* 0x0003880a01007387 */ /* 0x000fe80000100a00 */
[----:B------:R-:W2:Y:S04]  /*6ce60*/  LDL.LU R5, [R1+0x494] ;  /* 0x0004940001057983 */ /* 0x000ea80000300800 */
[----:B------:R-:W3:Y:S04]  /*6ce70*/  LDL.LU R6, [R1+0x498] ;  /* 0x0004980001067983 */ /* 0x000ee80000300800 */
[----:B------:R-:W3:Y:S04]  /*6ce80*/  LDL.LU R7, [R1+0x49c] ;  /* 0x00049c0001077983 */ /* 0x000ee80000300800 */
[----:B------:R-:W4:Y:S04]  /*6ce90*/  LDL.LU R22, [R1+0x1f00] ;  /* 0x001f000001167983 */ /* 0x000f280000300800 */
[----:B------:R-:W4:Y:S04]  /*6cea0*/  LDL.LU R23, [R1+0x1f04] ;  /* 0x001f040001177983 */ /* 0x000f280000300800 */
[----:B----4-:R-:W-:Y:S04]  /*6ceb0*/  STL.64 [R1+0x5180], R22 ;  /* 0x0051801601007387 */ /* 0x010fe80000100a00 */
[----:B---3--:R-:W-:Y:S04]  /*6cec0*/  STL.64 [R1+0x5148], R6 ;  /* 0x0051480601007387 */ /* 0x008fe80000100a00 */
[----:B--2---:R0:W-:Y:S04]  /*6ced0*/  STL.64 [R1+0x5140], R4 ;  /* 0x0051400401007387 */ /* 0x0041e80000100a00 */
[----:B0-----:R-:W2:Y:S04]  /*6cee0*/  LDL.LU R4, [R1+0x440] ;  /* 0x0004400001047983 */ /* 0x001ea80000300800 */
[----:B------:R-:W2:Y:S04]  /*6cef0*/  LDL.LU R5, [R1+0x444] ;  /* 0x0004440001057983 */ /* 0x000ea80000300800 */
[----:B------:R-:W3:Y:S04]  /*6cf00*/  LDL.LU R6, [R1+0x448] ;  /* 0x0004480001067983 */ /* 0x000ee80000300800 */
[----:B------:R-:W3:Y:S04]  /*6cf10*/  LDL.LU R7, [R1+0x44c] ;  /* 0x00044c0001077983 */ /* 0x000ee80000300800 */
[----:B------:R-:W4:Y:S04]  /*6cf20*/  LDL.64 R22, [R1+0x8] ;  /* 0x0000080001167983 */ /* 0x000f280000100a00 */
[----:B------:R-:W2:Y:S04]  /*6cf30*/  LDL.LU R26, [R1+0x1ee0] ;  /* 0x001ee000011a7983 */ /* 0x000ea80000300800 */
[----:B------:R-:W2:Y:S04]  /*6cf40*/  LDL.LU R27, [R1+0x1ee4] ;  /* 0x001ee400011b7983 */ /* 0x000ea80000300800 */
[----:B------:R-:W3:Y:S04]  /*6cf50*/  LDL.LU R24, [R1+0x1ef0] ;  /* 0x001ef00001187983 */ /* 0x000ee80000300800 */
[----:B------:R-:W3:Y:S04]  /*6cf60*/  LDL.LU R25, [R1+0x1ef4] ;  /* 0x001ef40001197983 */ /* 0x000ee80000300800 */
[----:B--2---:R-:W-:Y:S04]  /*6cf70*/  STL.64 [R1+0x5178], R26 ;  /* 0x0051781a01007387 */ /* 0x004fe80000100a00 */
[----:B---3--:R0:W-:Y:S04]  /*6cf80*/  STL.64 [R1+0x5170], R24 ;  /* 0x0051701801007387 */ /* 0x0081e80000100a00 */
[----:B0-----:R-:W2:Y:S04]  /*6cf90*/  LDL.LU R24, [R1+0x3d0] ;  /* 0x0003d00001187983 */ /* 0x001ea80000300800 */
[----:B------:R-:W2:Y:S04]  /*6cfa0*/  LDL.LU R25, [R1+0x3d4] ;  /* 0x0003d40001197983 */ /* 0x000ea80000300800 */
[----:B------:R-:W3:Y:S04]  /*6cfb0*/  LDL.LU R26, [R1+0x3d8] ;  /* 0x0003d800011a7983 */ /* 0x000ee80000300800 */
[----:B------:R-:W3:Y:S01]  /*6cfc0*/  LDL.LU R27, [R1+0x3dc] ;  /* 0x0003dc00011b7983 */ /* 0x000ee20000300800 */
[----:B------:R-:W-:-:S03]  /*6cfd0*/  IMAD.MOV.U32 R0, RZ, RZ, R3 ;  /* 0x000000ffff007224 */ /* 0x000fc600078e0003 */
[----:B------:R-:W4:Y:S04]  /*6cfe0*/  LDL.LU R2, [R1+0x1ec0] ;  /* 0x001ec00001027983 */ /* 0x000f280000300800 */
[----:B------:R-:W4:Y:S04]  /*6cff0*/  LDL.LU R3, [R1+0x1ec4] ;  /* 0x001ec40001037983 */ /* 0x000f280000300800 */
[----:B---3--:R-:W-:Y:S04]  /*6d000*/  STL.64 [R1+0x5190], R26 ;  /* 0x0051901a01007387 */ /* 0x008fe80000100a00 */
[----:B--2---:R0:W-:Y:S04]  /*6d010*/  STL.64 [R1+0x5188], R24 ;  /* 0x0051881801007387 */ /* 0x0041e80000100a00 */
[----:B0-----:R-:W4:Y:S04]  /*6d020*/  LDL.LU R24, [R1+0x3a0] ;  /* 0x0003a00001187983 */ /* 0x001f280000300800 */
[----:B------:R-:W4:Y:S04]  /*6d030*/  LDL.LU R25, [R1+0x3a4] ;  /* 0x0003a40001197983 */ /* 0x000f280000300800 */
[----:B------:R-:W4:Y:S04]  /*6d040*/  LDL.LU R26, [R1+0x3a8] ;  /* 0x0003a800011a7983 */ /* 0x000f280000300800 */
[----:B------:R-:W4:Y:S04]  /*6d050*/  LDL.LU R27, [R1+0x3ac] ;  /* 0x0003ac00011b7983 */ /* 0x000f280000300800 */
[----:B------:R-:W2:Y:S04]  /*6d060*/  LDL.LU R28, [R1+0x1ed0] ;  /* 0x001ed000011c7983 */ /* 0x000ea80000300800 */
[----:B------:R-:W3:Y:S04]  /*6d070*/  LDL.LU R29, [R1+0x1ed4] ;  /* 0x001ed400011d7983 */ /* 0x000ee80000300800 */
[----:B------:R-:W-:Y:S04]  /*6d080*/  STL.64 [R1+0x5158], R6 ;  /* 0x0051580601007387 */ /* 0x000fe80000100a00 */
[----:B------:R0:W-:Y:S04]  /*6d090*/  STL.64 [R1+0x5150], R4 ;  /* 0x0051500401007387 */ /* 0x0001e80000100a00 */
[----:B0-----:R-:W2:Y:S04]  /*6d0a0*/  LDL.LU R4, [R1+0x420] ;  /* 0x0004200001047983 */ /* 0x001ea80000300800 */
[----:B------:R-:W2:Y:S04]  /*6d0b0*/  LDL.LU R5, [R1+0x424] ;  /* 0x0004240001057983 */ /* 0x000ea80000300800 */
[----:B------:R-:W3:Y:S04]  /*6d0c0*/  LDL.LU R6, [R1+0x428] ;  /* 0x0004280001067983 */ /* 0x000ee80000300800 */
[----:B------:R-:W3:Y:S01]  /*6d0d0*/  LDL.LU R7, [R1+0x42c] ;  /* 0x00042c0001077983 */ /* 0x000ee20000300800 */
[----:B----4-:R-:W-:Y:S03]  /*6d0e0*/  HMMA.16816.F32 R24, R16, R22, R24 ;  /* 0x000000161018723c */ /* 0x010fe60000001818 */
[----:B---3--:R-:W-:Y:S04]  /*6d0f0*/  STL.64 [R1+0x5168], R6 ;  /* 0x0051680601007387 */ /* 0x008fe80000100a00 */
[----:B--2---:R0:W-:Y:S04]  /*6d100*/  STL.64 [R1+0x5160], R4 ;  /* 0x0051600401007387 */ /* 0x0041e80000100a00 */
        /* <DEDUP_REMOVED lines=14> */
[----:B------:R-:W-:Y:S04]  /*6d1f0*/  STL [R1+0x50f4], R0 ;  /* 0x0050f40001007387 */ /* 0x000fe80000100800 */
[----:B------:R-:W-:Y:S04]  /*6d200*/  STL.64 [R1+0x3a0], R24 ;  /* 0x0003a01801007387 */ /* 0x000fe80000100a00 */
[----:B------:R0:W-:Y:S04]  /*6d210*/  STL.64 [R1+0x3a8], R26 ;  /* 0x0003a81a01007387 */ /* 0x0001e80000100a00 */
[----:B0-----:R-:W3:Y:S04]  /*6d220*/  LDL.LU.64 R26, [R1+0x5190] ;  /* 0x00519000011a7983 */ /* 0x001ee80000300a00 */
[----:B------:R-:W3:Y:S01]  /*6d230*/  LDL.LU.64 R24, [R1+0x5188] ;  /* 0x0051880001187983 */ /* 0x000ee20000300a00 */
[----:B------:R-:W-:-:S02]  /*6d240*/  F2FP.F16.E5M2.UNPACK_B R2, R2.H1 ;  /* 0x00000002ff02723e */ /* 0x000fc400030004ff */
[----:B------:R-:W-:Y:S02]  /*6d250*/  F2FP.F16.E5M2.UNPACK_B R3, R3.H1 ;  /* 0x00000003ff03723e */ /* 0x000fe400030004ff */
[----:B------:R-:W-:Y:S02]  /*6d260*/  F2FP.F16.E5M2.UNPACK_B R28, R28.H1 ;  /* 0x0000001cff1c723e */ /* 0x000fe400030004ff */
[----:B------:R-:W-:Y:S01]  /*6d270*/  F2FP.F16.E5M2.UNPACK_B R29, R29.H1 ;  /* 0x0000001dff1d723e */ /* 0x000fe200030004ff */
[----:B------:R-:W-:Y:S02]  /*6d280*/  IMAD.MOV.U32 R0, RZ, RZ, R23 ;  /* 0x000000ffff007224 */ /* 0x000fe400078e0017 */
[----:B------:R-:W4:Y:S04]  /*6d290*/  LDL.LU.64 R22, [R1+0x5180] ;  /* 0x0051800001167983 */ /* 0x000f280000300a00 */
[----:B------:R-:W-:Y:S04]  /*6d2a0*/  STL [R1], R2 ;  /* 0x0000000201007387 */ /* 0x000fe80000100800 */
[----:B------:R-:W-:Y:S04]  /*6d2b0*/  STL [R1+0x5120], R0 ;  /* 0x0051200001007387 */ /* 0x000fe80000100800 */
[----:B------:R-:W-:Y:S01]  /*6d2c0*/  STL [R1+0x4], R3 ;  /* 0x0000040301007387 */ /* 0x000fe20000100800 */
[C---:B--2---:R-:W-:Y:S06]  /*6d2d0*/  HMMA.16816.F32 R4, R16.reuse, R28, R4 ;  /* 0x0000001c1004723c */ /* 0x044fec0000001804 */
        /* <DEDUP_REMOVED lines=9> */
[----:B------:R-:W4:Y:S04]  /*6d370*/  LDL.LU.64 R4, [R1+0x5160] ;  /* 0x0051600001047983 */ /* 0x000f280000300a00 */
[----:B------:R-:W-:Y:S01]  /*6d380*/  STL [R1+0x5138], R29 ;  /* 0x0051381d01007387 */ /* 0x000fe20000100800 */
[----:B--2---:R-:W-:-:S02]  /*6d390*/  F2FP.F16.E5M2.UNPACK_B R26, R26.H1 ;  /* 0x0000001aff1a723e */ /* 0x004fc400030004ff */
[----:B------:R-:W-:-:S07]  /*6d3a0*/  F2FP.F16.E5M2.UNPACK_B R27, R27.H1 ;  /* 0x0000001bff1b723e */ /* 0x000fce00030004ff */
[----:B----4-:R-:W-:-:S15]  /*6d3b0*/  HMMA.16816.F32 R4, R16, R26, R4 ;  /* 0x0000001a1004723c */ /* 0x010fde0000001804 */
[----:B------:R-:W-:-:S08]  /*6d3c0*/  NOP ;  /* 0x0000000000007918 */ /* 0x000fd00000000000 */
[----:B------:R-:W-:Y:S04]  /*6d3d0*/  STL.64 [R1+0x420], R4 ;  /* 0x0004200401007387 */ /* 0x000fe80000100a00 */
[----:B------:R0:W-:Y:S04]  /*6d3e0*/  STL.64 [R1+0x428], R6 ;  /* 0x0004280601007387 */ /* 0x0001e80000100a00 */
[----:B0-----:R-:W2:Y:S04]  /*6d3f0*/  LDL.LU.64 R6, [R1+0x5158] ;  /* 0x0051580001067983 */ /* 0x001ea80000300a00 */
[----:B------:R-:W2:Y:S01]  /*6d400*/  LDL.LU.64 R4, [R1+0x5150] ;  /* 0x0051500001047983 */ /* 0x000ea20000300a00 */
[----:B---3--:R-:W-:-:S02]  /*6d410*/  F2FP.F16.E5M2.UNPACK_B R24, R24.H1 ;  /* 0x00000018ff18723e */ /* 0x008fc400030004ff */
[----:B------:R-:W-:-:S07]  /*6d420*/  F2FP.F16.E5M2.UNPACK_B R25, R25.H1 ;  /* 0x00000019ff19723e */ /* 0x000fce00030004ff */
        /* <DEDUP_REMOVED lines=8> */
[----:B0-----:R-:W3:Y:S04]  /*6d4b0*/  LDL.LU R24, [R1+0x470] ;  /* 0x0004700001187983 */ /* 0x001ee80000300800 */
[----:B------:R-:W3:Y:S04]  /*6d4c0*/  LDL.LU R25, [R1+0x474] ;  /* 0x0004740001197983 */ /* 0x000ee80000300800 */
[----:B------:R-:W3:Y:S04]  /*6d4d0*/  LDL.LU R26, [R1+0x478] ;  /* 0x00047800011a7983 */ /* 0x000ee80000300800 */
[----:B------:R-:W3:Y:S01]  /*6d4e0*/  LDL.LU R27, [R1+0x47c] ;  /* 0x00047c00011b7983 */ /* 0x000ee20000300800 */
[----:B------:R-:W-:-:S02]  /*6d4f0*/  F2FP.F16.E5M2.UNPACK_B R22, R22.H1 ;  /* 0x00000016ff16723e */ /* 0x000fc400030004ff */
[----:B------:R-:W-:Y:S02]  /*6d500*/  F2FP.F16.E5M2.UNPACK_B R23, R23.H1 ;  /* 0x00000017ff17723e */ /* 0x000fe400030004ff */
[----:B------:R-:W-:Y:S02]  /*6d510*/  F2FP.F16.E5M2.UNPACK_B R20, R20.H1 ;  /* 0x00000014ff14723e */ /* 0x000fe400030004ff */
[----:B------:R-:W-:Y:S02]  /*6d520*/  F2FP.F16.E5M2.UNPACK_B R21, R21.H1 ;  /* 0x00000015ff15723e */ /* 0x000fe400030004ff */
[----:B------:R-:W-:Y:S02]  /*6d530*/  F2FP.F16.E5M2.UNPACK_B R14, R14.H1 ;  /* 0x0000000eff0e723e */ /* 0x000fe400030004ff */
[----:B------:R-:W-:-:S03]  /*6d540*/  F2FP.F16.E5M2.UNPACK_B R15, R15.H1 ;  /* 0x0000000fff0f723e */ /* 0x000fc600030004ff */
[C---:B--2---:R-:W-:Y:S06]  /*6d550*/  HMMA.16816.F32 R4, R16.reuse, R20, R4 ;  /* 0x000000141004723c */ /* 0x044fec0000001804 */
[----:B---3--:R-:W-:-:S15]  /*6d560*/  HMMA.16816.F32 R24, R16, R22, R24 ;  /* 0x000000161018723c */ /* 0x008fde0000001818 */
[----:B------:R-:W-:-:S08]  /*6d570*/  NOP ;  /* 0x0000000000007918 */ /* 0x000fd00000000000 */
[----:B------:R-:W-:Y:S04]  /*6d580*/  STL.64 [R1+0x470], R24 ;  /* 0x0004701801007387 */ /* 0x000fe80000100a00 */
[----:B------:R-:W-:Y:S04]  /*6d590*/  STL.64 [R1+0x478], R26 ;  /* 0x0004781a01007387 */ /* 0x000fe80000100a00 */
[----:B------:R-:W-:Y:S04]  /*6d5a0*/  STL.64 [R1+0x4ed8], R22 ;  /* 0x004ed81601007387 */ /* 0x000fe80000100a00 */
[----:B------:R0:W-:Y:S04]  /*6d5b0*/  STL.64 [R1+0x4ed0], R20 ;  /* 0x004ed01401007387 */ /* 0x0001e80000100a00 */
[----:B------:R-:W-:Y:S04]  /*6d5c0*/  STL.64 [R1+0x490], R4 ;  /* 0x0004900401007387 */ /* 0x000fe80000100a00 */
[----:B------:R1:W-:Y:S04]  /*6d5d0*/  STL.64 [R1+0x498], R6 ;  /* 0x0004980601007387 */ /* 0x0003e80000100a00 */
[----:B0-----:R-:W2:Y:S01]  /*6d5e0*/  LDL.LU R20, [R1+0x1080] ;  /* 0x0010800001147983 */ /* 0x001ea20000300800 */
[----:B-1----:R-:W-:-:S15]  /*6d5f0*/  HMMA.16816.F32 R4, R16, R14, R8 ;  /* 0x0000000e1004723c */ /* 0x002fde0000001808 */
[----:B------:R-:W-:-:S08]  /*6d600*/  NOP ;  /* 0x0000000000007918 */ /* 0x000fd00000000000 */
[----:B------:R0:W-:Y:S04]  /*6d610*/  STL.64 [R1+0x4c0], R4 ;  /* 0x0004c00401007387 */ /* 0x0001e80000100a00 */
[----:B------:R1:W-:Y:S04]  /*6d620*/  STL.64 [R1+0x4c8], R6 ;  /* 0x0004c80601007387 */ /* 0x0003e80000100a00 */
[----:B------:R-:W2:Y:S04]  /*6d630*/  LDL.LU R21, [R1+0x1084] ;  /* 0x0010840001157983 */ /* 0x000ea80000300800 */
[----:B------:R-:W3:Y:S04]  /*6d640*/  LDL.LU R22, [R1+0x1088] ;  /* 0x0010880001167983 */ /* 0x000ee80000300800 */
[----:B------:R-:W3:Y:S04]  /*6d650*/  LDL.LU R23, [R1+0x108c] ;  /* 0x00108c0001177983 */ /* 0x000ee80000300800 */
[----:B0-----:R-:W4:Y:S04]  /*6d660*/  LDL.LU R4, [R1+0x18c8] ;  /* 0x0018c80001047983 */ /* 0x001f280000300800 */
[----:B------:R-:W4:Y:S04]  /*6d670*/  LDL.LU R5, [R1+0x18d0] ;  /* 0x0018d00001057983 */ /* 0x000f280000300800 */
[----:B------:R-:W4:Y:S04]  /*6d680*/  LDL.LU R29, [R1+0x18dc] ;  /* 0x0018dc00011d7983 */ /* 0x000f280000300800 */
[----:B-1----:R-:W4:Y:S04]  /*6d690*/  LDL.LU R6, [R1+0x18d8] ;  /* 0x0018d80001067983 */ /* 0x002f280000300800 */
        /* <DEDUP_REMOVED lines=8> */
[----:B---3--:R0:W-:Y:S04]  /*6d720*/  STL.64 [R1+0x5100], R22 ;  /* 0x0051001601007387 */ /* 0x0081e80000100a00 */
[----:B0-----:R-:W4:Y:S04]  /*6d730*/  LDL.LU R22, [R1+0x18cc] ;  /* 0x0018cc0001167983 */ /* 0x001f280000300800 */
[----:B------:R-:W3:Y:S04]  /*6d740*/  LDL.LU R23, [R1+0x18d4] ;  /* 0x0018d40001177983 */ /* 0x000ee80000300800 */
[----:B--2---:R-:W-:Y:S04]  /*6d750*/  STL.64 [R1+0x50f8], R20 ;  /* 0x0050f81401007387 */ /* 0x004fe80000100a00 */
[----:B------:R-:W2:Y:S04]  /*6d760*/  LDL.64 R26, [R1+0xb0] ;  /* 0x0000b000011a7983 */ /* 0x000ea80000100a00 */
[----:B--2---:R0:W-:Y:S04]  /*6d770*/  STL.64 [R1+0x5108], R26 ;  /* 0x0051081a01007387 */ /* 0x0041e80000100a00 */
[----:B------:R-:W2:Y:S04]  /*6d780*/  LDL.LU R24, [R1+0x1180] ;  /* 0x0011800001187983 */ /* 0x000ea80000300800 */
[----:B------:R-:W2:Y:S04]  /*6d790*/  LDL.LU R25, [R1+0x1184] ;  /* 0x0011840001197983 */ /* 0x000ea80000300800 */
[----:B0-----:R-:W4:Y:S04]  /*6d7a0*/  LDL.LU R26, [R1+0x1188] ;  /* 0x00118800011a7983 */ /* 0x001f280000300800 */
[----:B------:R-:W4:Y:S04]  /*6d7b0*/  LDL.LU R27, [R1+0x118c] ;  /* 0x00118c00011b7983 */ /* 0x000f280000300800 */
[----:B----4-:R-:W-:Y:S04]  /*6d7c0*/  STL.64 [R1+0x5118], R26 ;  /* 0x0051181a01007387 */ /* 0x010fe80000100a00 */
[----:B--2---:R0:W-:Y:S04]  /*6d7d0*/  STL.64 [R1+0x5110], R24 ;  /* 0x0051101801007387 */ /* 0x0041e80000100a00 */
[----:B0-----:R-:W2:Y:S04]  /*6d7e0*/  LDL.LU R24, [R1+0x530] ;  /* 0x0005300001187983 */ /* 0x001ea80000300800 */
[----:B------:R-:W2:Y:S04]  /*6d7f0*/  LDL.LU R25, [R1+0x534] ;  /* 0x0005340001197983 */ /* 0x000ea80000300800 */
[----:B------:R-:W4:Y:S04]  /*6d800*/  LDL.LU R26, [R1+0x538] ;  /* 0x00053800011a7983 */ /* 0x000f280000300800 */
[----:B------:R-:W4:Y:S01]  /*6d810*/  LDL.LU R27, [R1+0x53c] ;  /* 0x00053c00011b7983 */ /* 0x000f220000300800 */
[----:B------:R-:W-:-:S02]  /*6d820*/  F2FP.F16.E5M2.UNPACK_B R12, R12.H1 ;  /* 0x0000000cff0c723e */ /* 0x000fc400030004ff */
[----:B------:R-:W-:Y:S01]  /*6d830*/  F2FP.F16.E5M2.UNPACK_B R13, R13.H1 ;  /* 0x0000000dff0d723e */ /* 0x000fe200030004ff */
[----:B----4-:R-:W-:Y:S04]  /*6d840*/  STL.64 [R1+0x5130], R26 ;  /* 0x0051301a01007387 */ /* 0x010fe80000100a00 */
[----:B--2---:R0:W-:Y:S04]  /*6d850*/  STL.64 [R1+0x5128], R24 ;  /* 0x0051281801007387 */ /* 0x0041e80000100a00 */
[----:B0-----:R-:W2:Y:S04]  /*6d860*/  LDL.LU R24, [R1+0x4e0] ;  /* 0x0004e00001187983 */ /* 0x001ea80000300800 */
[----:B------:R-:W2:Y:S04]  /*6d870*/  LDL.LU R25, [R1+0x4e4] ;  /* 0x0004e40001197983 */ /* 0x000ea80000300800 */
[----:B------:R-:W2:Y:S04]  /*6d880*/  LDL.LU R26, [R1+0x4e8] ;  /* 0x0004e800011a7983 */ /* 0x000ea80000300800 */
[----:B------:R-:W2:Y:S04]  /*6d890*/  LDL.LU R27, [R1+0x4ec] ;  /* 0x0004ec00011b7983 */ /* 0x000ea80000300800 */
[----:B------:R-:W4:Y:S01]  /*6d8a0*/  LDL.LU R20, [R1+0x1170] ;  /* 0x0011700001147983 */ /* 0x000f220000300800 */
[----:B------:R-:W-:-:S03]  /*6d8b0*/  IMAD R4, R4, 0x100, R22 ;  /* 0x0000010004047824 */ /* 0x000fc600078e0216 */
[----:B------:R-:W4:Y:S01]  /*6d8c0*/  LDL.LU R21, [R1+0x1174] ;  /* 0x0011740001157983 */ /* 0x000f220000300800 */
[----:B---3--:R-:W-:-:S03]  /*6d8d0*/  IMAD R5, R5, 0x100, R23 ;  /* 0x0000010005057824 */ /* 0x008fc600078e0217 */
[----:B------:R-:W4:Y:S04]  /*6d8e0*/  LDL.LU R22, [R1+0x1178] ;  /* 0x0011780001167983 */ /* 0x000f280000300800 */
[----:B------:R-:W4:Y:S01]  /*6d8f0*/  LDL.LU R23, [R1+0x117c] ;  /* 0x00117c0001177983 */ /* 0x000f220000300800 */
[----:B------:R-:W-:-:S03]  /*6d900*/  IMAD R6, R6, 0x100, R29 ;  /* 0x0000010006067824 */ /* 0x000fc600078e021d */
[----:B------:R-:W3:Y:S01]  /*6d910*/  LDL.LU R29, [R1+0x5138] ;  /* 0x00513800011d7983 */ /* 0x000ee20000300800 */
[----:B--2---:R-:W-:-:S15]  /*6d920*/  HMMA.16816.F32 R24, R16, R12, R24 ;  /* 0x0000000c1018723c */ /* 0x004fde0000001818 */
[----:B------:R-:W-:-:S08]  /*6d930*/  NOP ;  /* 0x0000000000007918 */ /* 0x000fd00000000000 */
[----:B------:R-:W-:Y:S04]  /*6d940*/  STL.64 [R1+0x4e0], R24 ;  /* 0x0004e01801007387 */ /* 0x000fe80000100a00 */
[----:B------:R0:W-:Y:S04]  /*6d950*/  STL.64 [R1+0x4e8], R26 ;  /* 0x0004e81a01007387 */ /* 0x0001e80000100a00 */
[----:B0-----:R-:W2:Y:S04]  /*6d960*/  LDL.LU.64 R26, [R1+0x5130] ;  /* 0x00513000011a7983 */ /* 0x001ea80000300a00 */
[----:B------:R-:W2:Y:S01]  /*6d970*/  LDL.LU.64 R24, [R1+0x5128] ;  /* 0x0051280001187983 */ /* 0x000ea20000300a00 */
[----:B------:R-:W-:-:S02]  /*6d980*/  F2FP.F16.E5M2.UNPACK_B R10, R10.H1 ;  /* 0x0000000aff0a723e */ /* 0x000fc400030004ff */
[----:B------:R-:W-:Y:S01]  /*6d990*/  F2FP.F16.E5M2.UNPACK_B R11, R11.H1 ;  /* 0x0000000bff0b723e */ /* 0x000fe200030004ff */
[----:B------:R0:W-:Y:S04]  /*6d9a0*/  STL [R1+0x4ecc], R12 ;  /* 0x004ecc0c01007387 */ /* 0x0001e80000100800 */
[----:B------:R1:W-:Y:S04]  /*6d9b0*/  STL [R1+0x4ec8], R13 ;  /* 0x004ec80d01007387 */ /* 0x0003e80000100800 */
[----:B------:R4:W-:Y:S01]  /*6d9c0*/  STL.64 [R1+0x50b8], R14 ;  /* 0x0050b80e01007387 */ /* 0x0009e20000100a00 */
[----:B------:R-:W-:-:S03]  /*6d9d0*/  IMAD R7, R7, 0x100, R0 ;  /* 0x0000010007077824 */ /* 0x000fc600078e0200 */
[----:B0-----:R-:W3:Y:S04]  /*6d9e0*/  LDL.LU R12, [R1+0x1090] ;  /* 0x00109000010c7983 */ /* 0x001ee80000300800 */
[----:B-1----:R-:W3:Y:S04]  /*6d9f0*/  LDL.LU R13, [R1+0x1094] ;  /* 0x00109400010d7983 */ /* 0x002ee80000300800 */
[----:B----4-:R-:W3:Y:S04]  /*6da00*/  LDL.LU R14, [R1+0x1098] ;  /* 0x00109800010e7983 */ /* 0x010ee80000300800 */
[----:B------:R-:W3:Y:S04]  /*6da10*/  LDL.LU R15, [R1+0x109c] ;  /* 0x00109c00010f7983 */ /* 0x000ee80000300800 */
[----:B------:R-:W4:Y:S01]  /*6da20*/  LDL.LU R0, [R1+0x5120] ;  /* 0x0051200001007983 */ /* 0x000f220000300800 */
[----:B--2---:R-:W-:-:S15]  /*6da30*/  HMMA.16816.F32 R24, R16, R10, R24 ;  /* 0x0000000a1018723c */ /* 0x004fde0000001818 */
[----:B------:R-:W-:-:S08]  /*6da40*/  NOP ;  /* 0x0000000000007918 */ /* 0x000fd00000000000 */
[----:B------:R-:W-:Y:S04]  /*6da50*/  STL.64 [R1+0x530], R24 ;  /* 0x0005301801007387 */ /* 0x000fe80000100a00 */
[----:B------:R0:W-:Y:S04]  /*6da60*/  STL.64 [R1+0x538], R26 ;  /* 0x0005381a01007387 */ /* 0x0001e80000100a00 */
[----:B0-----:R-:W2:Y:S04]  /*6da70*/  LDL.LU.64 R26, [R1+0x5118] ;  /* 0x00511800011a7983 */ /* 0x001ea80000300a00 */
[----:B------:R-:W2:Y:S04]  /*6da80*/  LDL.LU.64 R24, [R1+0x5110] ;  /* 0x0051100001187983 */ /* 0x000ea80000300a00 */
[----:B------:R0:W-:Y:S04]  /*6da90*/  STL [R1+0x4e9c], R10 ;  /* 0x004e9c0a01007387 */ /* 0x0001e80000100800 */
[----:B0-----:R-:W3:Y:S04]  /*6daa0*/  LDL.LU R10, [R1+0x1f70] ;  /* 0x001f7000010a7983 */ /* 0x001ee80000300800 */
[----:B------:R0:W-:Y:S04]  /*6dab0*/  STL [R1+0x4e98], R11 ;  /* 0x004e980b01007387 */ /* 0x0001e80000100800 */
[----:B0-----:R-:W4:Y:S01]  /*6dac0*/  LDL.LU R11, [R1+0x1f74] ;  /* 0x001f7400010b7983 */ /* 0x001f220000300800 */
[----:B------:R-:W-:-:S02]  /*6dad0*/  F2FP.F16.E5M2.UNPACK_B R8, R8.H1 ;  /* 0x00000008ff08723e */ /* 0x000fc400030004ff */
[----:B------:R-:W-:Y:S02]  /*6dae0*/  F2FP.F16.E5M2.UNPACK_B R9, R9.H1 ;  /* 0x00000009ff09723e */ /* 0x000fe400030004ff */
[----:B------:R-:W-:Y:S02]  /*6daf0*/  F2FP.F16.E5M2.UNPACK_B R2, R2.H1 ;  /* 0x00000002ff02723e */ /* 0x000fe400030004ff */
[----:B------:R-:W-:-:S07]  /*6db00*/  F2FP.F16.E5M2.UNPACK_B R3, R3.H1 ;  /* 0x00000003ff03723e */ /* 0x000fce00030004ff */
[C---:B------:R-:W-:Y:S06]  /*6db10*/  HMMA.16816.F32 R20, R16.reuse, R2, R20 ;  /* 0x000000021014723c */ /* 0x040fec0000001814 */
[----:B--2---:R-:W-:Y:S01]  /*6db20*/  HMMA.16816.F32 R24, R16, R8, R24 ;  /* 0x000000081018723c */ /* 0x004fe20000001818 */
[----:B---3--:R-:W-:Y:S02]  /*6db30*/  F2FP.F16.E5M2.UNPACK_B R10, R10.H1 ;  /* 0x0000000aff0a723e */ /* 0x008fe400030004ff */
[----:B----4-:R-:W-:-:S15]  /*6db40*/  F2FP.F16.E5M2.UNPACK_B R11, R11.H1 ;  /* 0x0000000bff0b723e */ /* 0x010fde00030004ff */
[----:B------:R-:W-:-:S05]  /*6db50*/  NOP ;  /* 0x0000000000007918 */ /* 0x000fca0000000000 */
[----:B------:R-:W-:Y:S04]  /*6db60*/  STL.64 [R1+0x1d70], R24 ;  /* 0x001d701801007387 */ /* 0x000fe80000100a00 */
[----:B------:R0:W-:Y:S04]  /*6db70*/  STL.64 [R1+0x1d78], R26 ;  /* 0x001d781a01007387 */ /* 0x0001e80000100a00 */
[----:B0-----:R-:W2:Y:S04]  /*6db80*/  LDL.LU.64 R26, [R1+0x5108] ;  /* 0x00510800011a7983 */ /* 0x001ea80000300a00 */
[----:B------:R-:W-:Y:S04]  /*6db90*/  STL [R1+0x4e80], R9 ;  /* 0x004e800901007387 */ /* 0x000fe80000100800 */
[----:B------:R-:W-:Y:S04]  /*6dba0*/  STL [R1+0xa0], R10 ;  /* 0x0000a00a01007387 */ /* 0x000fe80000100800 */
[----:B------:R-:W-:Y:S04]  /*6dbb0*/  STL [R1+0x4ee0], R8 ;  /* 0x004ee00801007387 */ /* 0x000fe80000100800 */
[----:B------:R-:W-:Y:S04]  /*6dbc0*/  STL [R1+0xa4], R11 ;  /* 0x0000a40b01007387 */ /* 0x000fe80000100800 */
[----:B------:R-:W-:Y:S04]  /*6dbd0*/  STL.64 [R1+0x1d60], R20 ;  /* 0x001d601401007387 */ /* 0x000fe80000100a00 */
[----:B------:R0:W-:Y:S04]  /*6dbe0*/  STL.64 [R1+0x1d68], R22 ;  /* 0x001d681601007387 */ /* 0x0001e80000100a00 */
[----:B0-----:R-:W2:Y:S04]  /*6dbf0*/  LDL.LU.64 R22, [R1+0x5100] ;  /* 0x0051000001167983 */ /* 0x001ea80000300a00 */
[----:B------:R-:W2:Y:S01]  /*6dc00*/  LDL.LU.64 R20, [R1+0x50f8] ;  /* 0x0050f80001147983 */ /* 0x000ea20000300a00 */
[----:B------:R-:W-:-:S02]  /*6dc10*/  F2FP.F16.E5M2.UNPACK_B R4, R4 ;  /* 0x00000004ff04723e */ /* 0x000fc400020004ff */
[----:B------:R-:W-:Y:S02]  /*6dc20*/  F2FP.F16.E5M2.UNPACK_B R5, R5 ;  /* 0x00000005ff05723e */ /* 0x000fe400020004ff */
[----:B------:R-:W-:Y:S02]  /*6dc30*/  F2FP.F16.E5M2.UNPACK_B R6, R6 ;  /* 0x00000006ff06723e */ /* 0x000fe400020004ff */
[----:B------:R-:W-:Y:S01]  /*6dc40*/  F2FP.F16.E5M2.UNPACK_B R7, R7 ;  /* 0x00000007ff07723e */ /* 0x000fe200020004ff */
[----:B------:R-:W-:Y:S01]  /*6dc50*/  HMMA.16816.F32 R12, R16, R10, R12 ;  /* 0x0000000a100c723c */ /* 0x000fe2000000180c */
[----:B------:R-:W-:Y:S04]  /*6dc60*/  STL [R1+0x4ec4], R2 ;  /* 0x004ec40201007387 */ /* 0x000fe80000100800 */
[----:B------:R-:W-:-:S15]  /*6dc70*/  STL [R1+0x4ec0], R3 ;  /* 0x004ec00301007387 */ /* 0x000fde0000100800 */
[----:B------:R-:W-:-:S03]  /*6dc80*/  NOP ;  /* 0x0000000000007918 */ /* 0x000fc60000000000 */
[----:B------:R-:W-:Y:S04]  /*6dc90*/  STL.64 [R1+0x1c90], R12 ;  /* 0x001c900c01007387 */ /* 0x000fe80000100a00 */
[----:B------:R-:W-:Y:S01]  /*6dca0*/  STL.64 [R1+0x1c98], R14 ;  /* 0x001c980e01007387 */ /* 0x000fe20000100a00 */
[----:B--2---:R-:W-:-:S15]  /*6dcb0*/  HMMA.16816.F32 R8, R4, R26, R20 ;  /* 0x0000001a0408723c */ /* 0x004fde0000001814 */
[----:B------:R-:W-:-:S08]  /*6dcc0*/  NOP ;  /* 0x0000000000007918 */ /* 0x000fd00000000000 */
[----:B------:R-:W-:Y:S04]  /*6dcd0*/  STL.64 [R1+0x1c80], R8 ;  /* 0x001c800801007387 */ /* 0x000fe80000100a00 */
[----:B------:R-:W-:Y:S04]  /*6dce0*/  STL.64 [R1+0x1c88], R10 ;  /* 0x001c880a01007387 */ /* 0x000fe80000100a00 */
[----:B------:R-:W2:Y:S04]  /*6dcf0*/  LDL.LU R20, [R1+0xf10] ;  /* 0x000f100001147983 */ /* 0x000ea80000300800 */
[----:B------:R-:W2:Y:S04]  /*6dd00*/  LDL.LU R21, [R1+0xf14] ;  /* 0x000f140001157983 */ /* 0x000ea80000300800 */
[----:B------:R-:W3:Y:S04]  /*6dd10*/  LDL.LU R22, [R1+0xf18] ;  /* 0x000f180001167983 */ /* 0x000ee80000300800 */
[----:B------:R-:W3:Y:S04]  /*6dd20*/  LDL.LU R23, [R1+0xf1c] ;  /* 0x000f1c0001177983 */ /* 0x000ee80000300800 */
[----:B---3--:R0:W-:Y:S04]  /*6dd30*/  STL.64 [R1+0x4f00], R22 ;  /* 0x004f001601007387 */ /* 0x0081e80000100a00 */
[----:B0-----:R-:W3:Y:S04]  /*6dd40*/  LDL R22, [R1] ;  /* 0x0000000001167983 */ /* 0x001ee80000100800 */
[----:B------:R-:W3:Y:S04]  /*6dd50*/  LDL R23, [R1+0x4] ;  /* 0x0000040001177983 */ /* 0x000ee80000100800 */
[----:B--2---:R0:W-:Y:S01]  /*6dd60*/  STL.64 [R1+0x4ef8], R20 ;  /* 0x004ef81401007387 */ /* 0x0041e20000100a00 */
[----:B------:R-:W-:-:S02]  /*6dd70*/  IMAD.MOV.U32 R2, RZ, RZ, R26 ;  /* 0x000000ffff027224 */ /* 0x000fc400078e001a */
[----:B------:R-:W-:Y:S01]  /*6dd80*/  IMAD.MOV.U32 R3, RZ, RZ, R27 ;  /* 0x000000ffff037224 */ /* 0x000fe200078e001b */
[----:B---3--:R-:W-:Y:S04]  /*6dd90*/  STL.64 [R1+0x4f18], R22 ;  /* 0x004f181601007387 */ /* 0x008fe80000100a00 */
[----:B------:R-:W2:Y:S04]  /*6dda0*/  LDL.LU R24, [R1+0xf30] ;  /* 0x000f300001187983 */ /* 0x000ea80000300800 */
[----:B------:R-:W2:Y:S04]  /*6ddb0*/  LDL.LU R25, [R1+0xf34] ;  /* 0x000f340001197983 */ /* 0x000ea80000300800 */
[----:B------:R-:W3:Y:S04]  /*6ddc0*/  LDL.LU R26, [R1+0xf38] ;  /* 0x000f3800011a7983 */ /* 0x000ee80000300800 */
[----:B------:R-:W3:Y:S04]  /*6ddd0*/  LDL.LU R27, [R1+0xf3c] ;  /* 0x000f3c00011b7983 */ /* 0x000ee80000300800 */
[----:B0-----:R-:W4:Y:S01]  /*6dde0*/  LDL R20, [R1+0x8] ;  /* 0x0000080001147983 */ /* 0x001f220000100800 */
[----:B------:R-:W-:-:S03]  /*6ddf0*/  IMAD.MOV.U32 R21, RZ, RZ, R0 ;  /* 0x000000ffff157224 */ /* 0x000fc600078e0000 */
[----:B------:R-:W2:Y:S04]  /*6de00*/  LDL.LU R0, [R1+0x50f4] ;  /* 0x0050f40001007983 */ /* 0x000ea80000300800 */
[----:B----4-:R-:W-:Y:S04]  /*6de10*/  STL.64 [R1+0x4f30], R20 ;  /* 0x004f301401007387 */ /* 0x010fe80000100a00 */
[----:B---3--:R-:W-:Y:S04]  /*6de20*/  STL.64 [R1+0x4f10], R26 ;  /* 0x004f101a01007387 */ /* 0x008fe80000100a00 */
[----:B--2---:R0:W-:Y:S04]  /*6de30*/  STL.64 [R1+0x4f08], R24 ;  /* 0x004f081801007387 */ /* 0x0041e80000100a00 */
[----:B0-----:R-:W2:Y:S04]  /*6de40*/  LDL.LU R24, [R1+0xf40] ;  /* 0x000f400001187983 */ /* 0x001ea80000300800 */
[----:B------:R-:W2:Y:S04]  /*6de50*/  LDL.LU R25, [R1+0xf44] ;  /* 0x000f440001197983 */ /* 0x000ea80000300800 */
[----:B------:R-:W3:Y:S04]  /*6de60*/  LDL.LU R26, [R1+0xf48] ;  /* 0x000f4800011a7983 */ /* 0x000ee80000300800 */
[----:B------:R-:W3:Y:S04]  /*6de70*/  LDL.LU R27, [R1+0xf4c] ;  /* 0x000f4c00011b7983 */ /* 0x000ee80000300800 */
[----:B------:R-:W4:Y:S01]  /*6de80*/  LDL R22, [R1+0x10] ;  /* 0x0000100001167983 */ /* 0x000f220000100800 */
        /* <DEDUP_REMOVED lines=29> */
[----:B------:R-:W4:Y:S04]  /*6e060*/  LDL R20, [R1+0x28] ;  /* 0x0000280001147983 */ /* 0x000f280000100800 */
[----:B------:R-:W4:Y:S04]  /*6e070*/  LDL R21, [R1+0x2c] ;  /* 0x00002c0001157983 */ /* 0x000f280000100800 */
[----:B------:R-:W2:Y:S01]  /*6e080*/  LDL R22, [R1+0x30] ;  /* 0x0000300001167983 */ /* 0x000ea20000100800 */
[----:B------:R-:W-:-:S03]  /*6e090*/  IMAD.MOV.U32 R23, RZ, RZ, R0 ;  /* 0x000000ffff177224 */ /* 0x000fc600078e0000 */
[----:B------:R-:W3:Y:S04]  /*6e0a0*/  LDL.LU R0, [R1+0x50e4] ;  /* 0x0050e40001007983 */ /* 0x000ee80000300800 */
[----:B----4-:R-:W-:Y:S04]  /*6e0b0*/  STL.64 [R1+0x4f90], R20 ;  /* 0x004f901401007387 */ /* 0x010fe80000100a00 */
[----:B--2---:R-:W-:Y:S04]  /*6e0c0*/  STL.64 [R1+0x4fa8], R22 ;  /* 0x004fa81601007387 */ /* 0x004fe80000100a00 */
[----:B---3--:R-:W-:Y:S04]  /*6e0d0*/  STL.64 [R1+0x4f70], R26 ;  /* 0x004f701a01007387 */ /* 0x008fe80000100a00 */
[----:B------:R0:W-:Y:S04]  /*6e0e0*/  STL.64 [R1+0x4f68], R24 ;  /* 0x004f681801007387 */ /* 0x0001e80000100a00 */
        /* <DEDUP_REMOVED lines=68> */
[----:B------:R-:W4:Y:S01]  /*6e530*/  LDL R23, [R1+0x74] ;  /* 0x0000740001177983 */ /* 0x000f220000100800 */
[----:B------:R-:W-:-:S03]  /*6e540*/  IMAD.MOV.U32 R19, RZ, RZ, R0 ;  /* 0x000000ffff137224 */ /* 0x000fc600078e0000 */
[----:B----4-:R0:W-:Y:S04]  /*6e550*/  STL.64 [R1+0x5068], R22 ;  /* 0x0050681601007387 */ /* 0x0101e80000100a00 */
[----:B------:R-:W4:Y:S04]  /*6e560*/  LDL R18, [R1+0x78] ;  /* 0x0000780001127983 */ /* 0x000f280000100800 */
[----:B------:R-:W2:Y:S04]  /*6e570*/  LDL.LU R0, [R1+0x50c8] ;  /* 0x0050c80001007983 */ /* 0x000ea80000300800 */
[----:B----4-:R-:W-:Y:S04]  /*6e580*/  STL.64 [R1+0x5070], R18 ;  /* 0x0050701201007387 */ /* 0x010fe80000100a00 */
[----:B------:R-:W4:Y:S04]  /*6e590*/  LDL.LU R20, [R1+0x1030] ;  /* 0x0010300001147983 */ /* 0x000f280000300800 */
[----:B------:R-:W4:Y:S04]  /*6e5a0*/  LDL.LU R21, [R1+0x1034] ;  /* 0x0010340001157983 */ /* 0x000f280000300800 */
[----:B0-----:R-:W3:Y:S04]  /*6e5b0*/  LDL.LU R22, [R1+0x1038] ;  /* 0x0010380001167983 */ /* 0x001ee80000300800 */
[----:B------:R-:W3:Y:S01]  /*6e5c0*/  LDL.LU R23, [R1+0x103c] ;  /* 0x00103c0001177983 */ /* 0x000ee20000300800 */
[----:B--2---:R-:W-:-:S03]  /*6e5d0*/  IMAD.MOV.U32 R17, RZ, RZ, R0 ;  /* 0x000000ffff117224 */ /* 0x004fc600078e0000 */
[----:B---3--:R-:W-:Y:S04]  /*6e5e0*/  STL.64 [R1+0x5080], R22 ;  /* 0x0050801601007387 */ /* 0x008fe80000100a00 */
[----:B----4-:R0:W-:Y:S04]  /*6e5f0*/  STL.64 [R1+0x5078], R20 ;  /* 0x0050781401007387 */ /* 0x0101e80000100a00 */
[----:B------:R-:W2:Y:S04]  /*6e600*/  LDL R16, [R1+0x80] ;  /* 0x0000800001107983 */ /* 0x000ea80000100800 */
[----:B------:R-:W3:Y:S04]  /*6e610*/  LDL.LU R0, [R1+0x50c4] ;  /* 0x0050c40001007983 */ /* 0x000ee80000300800 */
[----:B--2---:R-:W-:Y:S04]  /*6e620*/  STL.64 [R1+0x5088], R16 ;  /* 0x0050881001007387 */ /* 0x004fe80000100a00 */
[----:B0-----:R-:W2:Y:S04]  /*6e630*/  LDL.LU R20, [R1+0x1040] ;  /* 0x0010400001147983 */ /* 0x001ea80000300800 */
[----:B------:R-:W2:Y:S04]  /*6e640*/  LDL.LU R21, [R1+0x1044] ;  /* 0x0010440001157983 */ /* 0x000ea80000300800 */
[----:B------:R-:W4:Y:S04]  /*6e650*/  LDL.LU R22, [R1+0x1048] ;  /* 0x0010480001167983 */ /* 0x000f280000300800 */
[----:B------:R-:W4:Y:S01]  /*6e660*/  LDL.LU R23, [R1+0x104c] ;  /* 0x00104c0001177983 */ /* 0x000f220000300800 */
[----:B---3--:R-:W-:-:S03]  /*6e670*/  IMAD.MOV.U32 R19, RZ, RZ, R0 ;  /* 0x000000ffff137224 */ /* 0x008fc600078e0000 */
[----:B----4-:R-:W-:Y:S04]  /*6e680*/  STL.64 [R1+0x5098], R22 ;  /* 0x0050981601007387 */ /* 0x010fe80000100a00 */
[----:B--2---:R0:W-:Y:S04]  /*6e690*/  STL.64 [R1+0x5090], R20 ;  /* 0x0050901401007387 */ /* 0x0041e80000100a00 */
[----:B------:R-:W2:Y:S04]  /*6e6a0*/  LDL R18, [R1+0x88] ;  /* 0x0000880001127983 */ /* 0x000ea80000100800 */
[----:B------:R-:W3:Y:S04]  /*6e6b0*/  LDL.LU R0, [R1+0x50c0] ;  /* 0x0050c00001007983 */ /* 0x000ee80000300800 */
[----:B--2---:R1:W-:Y:S04]  /*6e6c0*/  STL.64 [R1+0x50a0], R18 ;  /* 0x0050a01201007387 */ /* 0x0043e80000100a00 */
[----:B0-----:R-:W2:Y:S04]  /*6e6d0*/  LDL.LU R20, [R1+0x1050] ;  /* 0x0010500001147983 */ /* 0x001ea80000300800 */
[----:B------:R-:W2:Y:S04]  /*6e6e0*/  LDL.LU R21, [R1+0x1054] ;  /* 0x0010540001157983 */ /* 0x000ea80000300800 */
[----:B------:R-:W4:Y:S04]  /*6e6f0*/  LDL.LU R22, [R1+0x1058] ;  /* 0x0010580001167983 */ /* 0x000f280000300800 */
[----:B------:R-:W4:Y:S04]  /*6e700*/  LDL.LU R23, [R1+0x105c] ;  /* 0x00105c0001177983 */ /* 0x000f280000300800 */
[----:B----4-:R-:W-:Y:S04]  /*6e710*/  STL.64 [R1+0x50b0], R22 ;  /* 0x0050b01601007387 */ /* 0x010fe80000100a00 */
[----:B--2---:R0:W-:Y:S04]  /*6e720*/  STL.64 [R1+0x50a8], R20 ;  /* 0x0050a81401007387 */ /* 0x0041e80000100a00 */
[----:B------:R-:W2:Y:S04]  /*6e730*/  LDL R16, [R1+0x90] ;  /* 0x0000900001107983 */ /* 0x000ea80000100800 */
[----:B------:R-:W4:Y:S04]  /*6e740*/  LDL.LU R12, [R1+0x1070] ;  /* 0x00107000010c7983 */ /* 0x000f280000300800 */
[----:B------:R-:W4:Y:S04]  /*6e750*/  LDL.LU R13, [R1+0x1074] ;  /* 0x00107400010d7983 */ /* 0x000f280000300800 */
[----:B------:R-:W4:Y:S04]  /*6e760*/  LDL.LU R14, [R1+0x1078] ;  /* 0x00107800010e7983 */ /* 0x000f280000300800 */
[----:B------:R-:W4:Y:S04]  /*6e770*/  LDL.LU R15, [R1+0x107c] ;  /* 0x00107c00010f7983 */ /* 0x000f280000300800 */
[----:B-1----:R-:W4:Y:S04]  /*6e780*/  LDL.64 R18, [R1+0x98] ;  /* 0x0000980001127983 */ /* 0x002f280000100a00 */
[----:B0-----:R-:W2:Y:S04]  /*6e790*/  LDL.LU R20, [R1+0x1060] ;  /* 0x0010600001147983 */ /* 0x001ea80000300800 */
[----:B------:R-:W2:Y:S04]  /*6e7a0*/  LDL.LU R21, [R1+0x1064] ;  /* 0x0010640001157983 */ /* 0x000ea80000300800 */
[----:B------:R-:W2:Y:S04]  /*6e7b0*/  LDL.LU R22, [R1+0x1068] ;  /* 0x0010680001167983 */ /* 0x000ea80000300800 */
[----:B------:R-:W2:Y:S04]  /*6e7c0*/  LDL.LU R23, [R1+0x106c] ;  /* 0x00106c0001177983 */ /* 0x000ea80000300800 */
[----:B------:R-:W-:Y:S04]  /*6e7d0*/  STL.64 [R1+0x5018], R26 ;  /* 0x0050181a01007387 */ /* 0x000fe80000100a00 */
[----:B------:R0:W-:Y:S04]  /*6e7e0*/  STL.64 [R1+0x5010], R24 ;  /* 0x0050101801007387 */ /* 0x0001e80000100a00 */
[----:B0-----:R-:W3:Y:S04]  /*6e7f0*/  LDL.LU R24, [R1+0xff0] ;  /* 0x000ff00001187983 */ /* 0x001ee80000300800 */
[----:B------:R-:W3:Y:S04]  /*6e800*/  LDL.LU R25, [R1+0xff4] ;  /* 0x000ff40001197983 */ /* 0x000ee80000300800 */
[----:B------:R-:W4:Y:S04]  /*6e810*/  LDL.LU R26, [R1+0xff8] ;  /* 0x000ff800011a7983 */ /* 0x000f280000300800 */
[----:B------:R-:W4:Y:S04]  /*6e820*/  LDL.LU R27, [R1+0xffc] ;  /* 0x000ffc00011b7983 */ /* 0x000f280000300800 */
[----:B----4-:R-:W-:Y:S04]  /*6e830*/  STL.64 [R1+0x5030], R26 ;  /* 0x0050301a01007387 */ /* 0x010fe80000100a00 */
[----:B---3--:R0:W-:Y:S04]  /*6e840*/  STL.64 [R1+0x5028], R24 ;  /* 0x0050281801007387 */ /* 0x0081e80000100a00 */
[----:B0-----:R-:W3:Y:S04]  /*6e850*/  LDL.LU R24, [R1+0x1000] ;  /* 0x0010000001187983 */ /* 0x001ee80000300800 */
[----:B------:R-:W3:Y:S04]  /*6e860*/  LDL.LU R25, [R1+0x1004] ;  /* 0x0010040001197983 */ /* 0x000ee80000300800 */
[----:B------:R-:W4:Y:S04]  /*6e870*/  LDL.LU R26, [R1+0x1008] ;  /* 0x00100800011a7983 */ /* 0x000f280000300800 */
[----:B------:R-:W4:Y:S01]  /*6e880*/  LDL.LU R27, [R1+0x100c] ;  /* 0x00100c00011b7983 */ /* 0x000f220000300800 */
[----:B------:R-:W-:Y:S03]  /*6e890*/  HMMA.16816.F32 R12, R4, R18, R12 ;  /* 0x00000012040c723c */ /* 0x000fe6000000180c */
[----:B----4-:R-:W-:Y:S04]  /*6e8a0*/  STL.64 [R1+0x5048], R26 ;  /* 0x0050481a01007387 */ /* 0x010fe80000100a00 */
[----:B---3--:R0:W-:Y:S04]  /*6e8b0*/  STL.64 [R1+0x5040], R24 ;  /* 0x0050401801007387 */ /* 0x0081e80000100a00 */
[----:B0-----:R-:W3:Y:S04]  /*6e8c0*/  LDL.LU R24, [R1+0x1010] ;  /* 0x0010100001187983 */ /* 0x001ee80000300800 */
[----:B------:R-:W3:Y:S04]  /*6e8d0*/  LDL.LU R25, [R1+0x1014] ;  /* 0x0010140001197983 */ /* 0x000ee80000300800 */
[----:B------:R-:W4:Y:S04]  /*6e8e0*/  LDL.LU R26, [R1+0x1018] ;  /* 0x00101800011a7983 */ /* 0x000f280000300800 */
[----:B------:R-:W4:Y:S01]  /*6e8f0*/  LDL.LU R27, [R1+0x101c] ;  /* 0x00101c00011b7983 */ /* 0x000f220000300800 */
[----:B------:R-:W-:-:S03]  /*6e900*/  IMAD.MOV.U32 R17, RZ, RZ, R0 ;  /* 0x000000ffff117224 */ /* 0x000fc600078e0000 */
[----:B----4-:R-:W-:Y:S04]  /*6e910*/  STL.64 [R1+0x5060], R26 ;  /* 0x0050601a01007387 */ /* 0x010fe80000100a00 */
[----:B---3--:R0:W-:Y:S04]  /*6e920*/  STL.64 [R1+0x5058], R24 ;  /* 0x0050581801007387 */ /* 0x0081e80000100a00 */
[----:B0-----:R-:W3:Y:S04]  /*6e930*/  LDL.LU R24, [R1+0x1020] ;  /* 0x0010200001187983 */ /* 0x001ee80000300800 */
[----:B------:R-:W3:Y:S04]  /*6e940*/  LDL.LU R25, [R1+0x1024] ;  /* 0x0010240001197983 */ /* 0x000ee80000300800 */
[----:B------:R-:W3:Y:S04]  /*6e950*/  LDL.LU R26, [R1+0x1028] ;  /* 0x00102800011a7983 */ /* 0x000ee80000300800 */
[----:B------:R-:W3:Y:S04]  /*6e960*/  LDL.LU R27, [R1+0x102c] ;  /* 0x00102c00011b7983 */ /* 0x000ee80000300800 */
[----:B------:R-:W4:Y:S04]  /*6e970*/  LDL.LU R8, [R1+0xf20] ;  /* 0x000f200001087983 */ /* 0x000f280000300800 */
[----:B------:R-:W4:Y:S04]  /*6e980*/  LDL.LU R9, [R1+0xf24] ;  /* 0x000f240001097983 */ /* 0x000f280000300800 */
[----:B------:R-:W4:Y:S04]  /*6e990*/  LDL.LU R10, [R1+0xf28] ;  /* 0x000f2800010a7983 */ /* 0x000f280000300800 */
[----:B------:R-:W4:Y:S04]  /*6e9a0*/  LDL.LU R11, [R1+0xf2c] ;  /* 0x000f2c00010b7983 */ /* 0x000f280000300800 */
[----:B------:R0:W-:Y:S02]  /*6e9b0*/  STL.64 [R1+0x1c70], R12 ;  /* 0x001c700c01007387 */ /* 0x0001e40000100a00 */
[----:B0-----:R-:W-:-:S02]  /*6e9c0*/  IMAD.MOV.U32 R12, RZ, RZ, R18 ;  /* 0x000000ffff0c7224 */ /* 0x001fc400078e0012 */
[----:B------:R-:W-:Y:S02]  /*6e9d0*/  IMAD.MOV.U32 R13, RZ, RZ, R19 ;  /* 0x000000ffff0d7224 */ /* 0x000fe400078e0013 */
[C---:B--2---:R-:W-:Y:S01]  /*6e9e0*/  HMMA.16816.F32 R16, R4.reuse, R16, R20 ;  /* 0x000000100410723c */ /* 0x044fe20000001814 */
[----:B------:R0:W-:Y:S04]  /*6e9f0*/  STL.64 [R1+0x1c78], R14 ;  /* 0x001c780e01007387 */ /* 0x0001e80000100a00 */
[----:B0-----:R-:W2:Y:S04]  /*6ea00*/  LDL.LU.64 R14, [R1+0x50b8] ;  /* 0x0050b800010e7983 */ /* 0x001ea80000300a00 */
[----:B------:R-:W3:Y:S04]  /*6ea10*/  LDL.LU.64 R22, [R1+0x50b0] ;  /* 0x0050b00001167983 */ /* 0x000ee80000300a00 */
[----:B------:R-:W3:Y:S10]  /*6ea20*/  LDL.LU.64 R20, [R1+0x50a8] ;  /* 0x0050a80001147983 */ /* 0x000ef40000300a00 */
        /* <DEDUP_REMOVED lines=22> */
[----:B0-----:R-:W2:Y:S04]  /*6eb90*/  LDL.LU R16, [R1+0xef0] ;  /* 0x000ef00001107983 */ /* 0x001ea80000300800 */
[----:B------:R-:W2:Y:S04]  /*6eba0*/  LDL.LU R17, [R1+0xef4] ;  /* 0x000ef40001117983 */ /* 0x000ea80000300800 */
[----:B-1----:R-:W2:Y:S04]  /*6ebb0*/  LDL.LU R18, [R1+0xef8] ;  /* 0x000ef80001127983 */ /* 0x002ea80000300800 */
[----:B------:R-:W2:Y:S01]  /*6ebc0*/  LDL.LU R19, [R1+0xefc] ;  /* 0x000efc0001137983 */ /* 0x000ea20000300800 */
[----:B---3--:R-:W-:Y:S03]  /*6ebd0*/  HMMA.16816.F32 R20, R4, R22, R24 ;  /* 0x000000160414723c */ /* 0x008fe60000001818 */
[----:B------:R-:W3:Y:S04]  /*6ebe0*/  LDL.LU.64 R26, [R1+0x5060] ;  /* 0x00506000011a7983 */ /* 0x000ee80000300a00 */
[----:B------:R-:W3:-:S15]  /*6ebf0*/  LDL.LU.64 R24, [R1+0x5058] ;  /* 0x0050580001187983 */ /* 0x000ede0000300a00 */
[----:B------:R-:W-:-:S01]  /*6ec00*/  NOP ;  /* 0x0000000000007918 */ /* 0x000fc20000000000 */
        /* <DEDUP_REMOVED lines=100> */
[----:B0-----:R-:W2:Y:S04]  /*6f250*/  LDL.LU.64 R22, [R1+0x4f00] ;  /* 0x004f000001167983 */ /* 0x001ea80000300a00 */
[----:B------:R-:W2:Y:S01]  /*6f260*/  LDL.LU.64 R20, [R1+0x4ef8] ;  /* 0x004ef80001147983 */ /* 0x000ea20000300a00 */
[----:B---3--:R-:W-:-:S15]  /*6f270*/  HMMA.16816.F32 R24, R4, R28, R24 ;  /* 0x0000001c0418723c */ /* 0x008fde0000001818 */
[----:B------:R-:W-:-:S08]  /*6f280*/  NOP ;  /* 0x0000000000007918 */ /* 0x000fd00000000000 */
[----:B------:R-:W-:Y:S04]  /*6f290*/  STL.64 [R1+0x1b30], R24 ;  /* 0x001b301801007387 */ /* 0x000fe80000100a00 */
[----:B------:R0:W-:Y:S04]  /*6f2a0*/  STL.64 [R1+0x1b38], R26 ;  /* 0x001b381a01007387 */ /* 0x0001e80000100a00 */
[----:B0-----:R-:W4:Y:S04]  /*6f2b0*/  LDL.LU.64 R26, [R1+0x4ef0] ;  /* 0x004ef000011a7983 */ /* 0x001f280000300a00 */
[----:B------:R-:W2:Y:S04]  /*6f2c0*/  LDL.LU.64 R24, [R1+0x4ee8] ;  /* 0x004ee80001187983 */ /* 0x000ea80000300a00 */
[----:B------:R0:W-:Y:S04]  /*6f2d0*/  STL.64 [R1+0x4d20], R28 ;  /* 0x004d201c01007387 */ /* 0x0001e80000100a00 */
[----:B0-----:R-:W3:Y:S01]  /*6f2e0*/  LDL.64 R28, [R1+0x90] ;  /* 0x00009000011c7983 */ /* 0x001ee20000100a00 */
[C---:B----4-:R-:W-:Y:S06]  /*6f2f0*/  HMMA.16816.F32 R8, R4.reuse, R26, R8 ;  /* 0x0000001a0408723c */ /* 0x050fec0000001808 */
[----:B--2---:R-:W-:Y:S01]  /*6f300*/  HMMA.16816.F32 R20, R4, R24, R20 ;  /* 0x000000180414723c */ /* 0x004fe20000001814 */
[----:B---3--:R-:W-:-:S15]  /*6f310*/  STL.64 [R1+0x4e48], R28 ;  /* 0x004e481c01007387 */ /* 0x008fde0000100a00 */
[----:B------:R-:W-:-:S01]  /*6f320*/  NOP ;  /* 0x0000000000007918 */ /* 0x000fc20000000000 */
[----:B------:R0:W-:Y:S04]  /*6f330*/  STL.64 [R1+0x1b20], R8 ;  /* 0x001b200801007387 */ /* 0x0001e80000100a00 */
[----:B------:R-:W-:Y:S04]  /*6f340*/  STL.64 [R1+0x1b28], R10 ;  /* 0x001b280a01007387 */ /* 0x000fe80000100a00 */
[----:B0-----:R-:W2:Y:S04]  /*6f350*/  LDL.LU R8, [R1+0x4ee0] ;  /* 0x004ee00001087983 */ /* 0x001ea80000300800 */
[----:B------:R-:W-:Y:S04]  /*6f360*/  STL.64 [R1+0x1b10], R20 ;  /* 0x001b101401007387 */ /* 0x000fe80000100a00 */
[----:B------:R0:W-:Y:S04]  /*6f370*/  STL.64 [R1+0x1b18], R22 ;  /* 0x001b181601007387 */ /* 0x0001e80000100a00 */
[----:B0-----:R-:W3:Y:S04]  /*6f380*/  LDL.LU.64 R22, [R1+0x4ed8] ;  /* 0x004ed80001167983 */ /* 0x001ee80000300a00 */
[----:B------:R-:W4:Y:S04]  /*6f390*/  LDL.LU.64 R20, [R1+0x4ed0] ;  /* 0x004ed00001147983 */ /* 0x000f280000300a00 */
[----:B------:R-:W-:Y:S04]  /*6f3a0*/  STL.64 [R1+0x4cd8], R26 ;  /* 0x004cd81a01007387 */ /* 0x000fe80000100a00 */
[----:B------:R0:W-:Y:S04]  /*6f3b0*/  STL.64 [R1+0x4cd0], R24 ;  /* 0x004cd01801007387 */ /* 0x0001e80000100a00 */
[----:B0-----:R-:W2:Y:S04]  /*6f3c0*/  LDL.LU R24, [R1+0xe80] ;  /* 0x000e800001187983 */ /* 0x001ea80000300800 */
[----:B------:R-:W2:Y:S04]  /*6f3d0*/  LDL.LU R25, [R1+0xe84] ;  /* 0x000e840001197983 */ /* 0x000ea80000300800 */
[----:B------:R-:W3:Y:S04]  /*6f3e0*/  LDL.LU R26, [R1+0xe88] ;  /* 0x000e8800011a7983 */ /* 0x000ee80000300800 */
[----:B------:R-:W3:Y:S04]  /*6f3f0*/  LDL.LU R27, [R1+0xe8c] ;  /* 0x000e8c00011b7983 */ /* 0x000ee80000300800 */
[----:B---3--:R-:W-:Y:S04]  /*6f400*/  STL.64 [R1+0x4e58], R26 ;  /* 0x004e581a01007387 */ /* 0x008fe80000100a00 */
[----:B--2---:R0:W-:Y:S04]  /*6f410*/  STL.64 [R1+0x4e50], R24 ;  /* 0x004e501801007387 */ /* 0x0041e80000100a00 */
[----:B0-----:R-:W2:Y:S04]  /*6f420*/  LDL.LU R24, [R1+0xf00] ;  /* 0x000f000001187983 */ /* 0x001ea80000300800 */
[----:B------:R-:W2:Y:S04]  /*6f430*/  LDL.LU R25, [R1+0xf04] ;  /* 0x000f040001197983 */ /* 0x000ea80000300800 */
[----:B------:R-:W2:Y:S04]  /*6f440*/  LDL.LU R26, [R1+0xf08] ;  /* 0x000f0800011a7983 */ /* 0x000ea80000300800 */
[----:B------:R-:W2:Y:S01]  /*6f450*/  LDL.LU R27, [R1+0xf0c] ;  /* 0x000f0c00011b7983 */ /* 0x000ea20000300800 */
[C---:B----4-:R-:W-:Y:S06]  /*6f460*/  HMMA.16816.F32 R16, R4.reuse, R20, R16 ;  /* 0x000000140410723c */ /* 0x050fec0000001810 */
[----:B--2---:R-:W-:-:S15]  /*6f470*/  HMMA.16816.F32 R24, R4, R22, R24 ;  /* 0x000000160418723c */ /* 0x004fde0000001818 */
[----:B------:R-:W-:-:S08]  /*6f480*/  NOP ;  /* 0x0000000000007918 */ /* 0x000fd00000000000 */
[----:B------:R0:W-:Y:S04]  /*6f490*/  STL.64 [R1+0x1b00], R24 ;  /* 0x001b001801007387 */ /* 0x0001e80000100a00 */
[----:B------:R1:W-:Y:S04]  /*6f4a0*/  STL.64 [R1+0x1b08], R26 ;  /* 0x001b081a01007387 */ /* 0x0003e80000100a00 */
[----:B0-----:R-:W2:Y:S04]  /*6f4b0*/  LDL.LU R24, [R1+0xeb0] ;  /* 0x000eb00001187983 */ /* 0x001ea80000300800 */
[----:B------:R0:W-:Y:S04]  /*6f4c0*/  STL.64 [R1+0x1af0], R16 ;  /* 0x001af01001007387 */ /* 0x0001e80000100a00 */
[----:B------:R-:W-:Y:S04]  /*6f4d0*/  STL.64 [R1+0x1af8], R18 ;  /* 0x001af81201007387 */ /* 0x000fe80000100a00 */
[----:B------:R-:W2:Y:S04]  /*6f4e0*/  LDL.LU R25, [R1+0xeb4] ;  /* 0x000eb40001197983 */ /* 0x000ea80000300800 */
[----:B-1----:R-:W3:Y:S04]  /*6f4f0*/  LDL.LU R26, [R1+0xeb8] ;  /* 0x000eb800011a7983 */ /* 0x002ee80000300800 */
[----:B------:R-:W3:Y:S04]  /*6f500*/  LDL.LU R27, [R1+0xebc] ;  /* 0x000ebc00011b7983 */ /* 0x000ee80000300800 */
[----:B------:R-:W4:Y:S04]  /*6f510*/  LDL.LU R10, [R1+0x18ec] ;  /* 0x0018ec00010a7983 */ /* 0x000f280000300800 */
[----:B0-----:R-:W2:Y:S04]  /*6f520*/  LDL.LU R16, [R1+0x18e8] ;  /* 0x0018e80001107983 */ /* 0x001ea80000300800 */
[----:B------:R-:W4:Y:S04]  /*6f530*/  LDL.LU R11, [R1+0x18f4] ;  /* 0x0018f400010b7983 */ /* 0x000f280000300800 */
[----:B------:R-:W2:Y:S04]  /*6f540*/  LDL.LU R17, [R1+0x18f0] ;  /* 0x0018f00001117983 */ /* 0x000ea80000300800 */
[----:B------:R-:W3:Y:S04]  /*6f550*/  LDL.LU R9, [R1+0x18fc] ;  /* 0x0018fc0001097983 */ /* 0x000ee80000300800 */
[----:B----4-:R-:W-:Y:S04]  /*6f560*/  STL.64 [R1+0x4ea8], R10 ;  /* 0x004ea80a01007387 */ /* 0x010fe80000100a00 */
[----:B---3--:R0:W-:Y:S04]  /*6f570*/  STL.64 [R1+0x4ea0], R8 ;  /* 0x004ea00801007387 */ /* 0x0081e80000100a00 */
        /* <DEDUP_REMOVED lines=13> */
[----:B------:R-:W-:Y:S04]  /*6f650*/  STL.64 [R1+0x4e68], R26 ;  /* 0x004e681a01007387 */ /* 0x000fe80000100a00 */
[----:B--2---:R0:W-:Y:S04]  /*6f660*/  STL.64 [R1+0x4e60], R24 ;  /* 0x004e601801007387 */ /* 0x0041e80000100a00 */
        /* <DEDUP_REMOVED lines=8> */
[----:B------:R-:W3:Y:S04]  /*6f6f0*/  LDL.LU R26, [R1+0x1168] ;  /* 0x00116800011a7983 */ /* 0x000ee80000300800 */
[----:B------:R-:W3:Y:S01]  /*6f700*/  LDL.LU R27, [R1+0x116c] ;  /* 0x00116c00011b7983 */ /* 0x000ee20000300800 */
[----:B------:R-:W-:Y:S03]  /*6f710*/  HMMA.16816.F32 R8, R4, R14, R8 ;  /* 0x0000000e0408723c */ /* 0x000fe60000001808 */
[----:B---3--:R-:W-:Y:S04]  /*6f720*/  STL.64 [R1+0x4e90], R26 ;  /* 0x004e901a01007387 */ /* 0x008fe80000100a00 */
[----:B--2---:R0:W-:Y:S04]  /*6f730*/  STL.64 [R1+0x4e88], R24 ;  /* 0x004e881801007387 */ /* 0x0041e80000100a00 */
[----:B0-----:R-:W2:Y:S04]  /*6f740*/  LDL.LU R24, [R1+0xec0] ;  /* 0x000ec00001187983 */ /* 0x001ea80000300800 */
[----:B------:R-:W2:Y:S04]  /*6f750*/  LDL.LU R25, [R1+0xec4] ;  /* 0x000ec40001197983 */ /* 0x000ea80000300800 */
[----:B------:R-:W2:Y:S04]  /*6f760*/  LDL.LU R26, [R1+0xec8] ;  /* 0x000ec800011a7983 */ /* 0x000ea80000300800 */
[----:B------:R-:W2:Y:S04]  /*6f770*/  LDL.LU R27, [R1+0xecc] ;  /* 0x000ecc00011b7983 */ /* 0x000ea80000300800 */
[----:B------:R-:W3:Y:S04]  /*6f780*/  LDL.64 R28, [R1+0xa0] ;  /* 0x0000a000011c7983 */ /* 0x000ee80000100a00 */
[----:B------:R0:W-:Y:S02]  /*6f790*/  STL.64 [R1+0x4cb8], R22 ;  /* 0x004cb81601007387 */ /* 0x0001e40000100a00 */
[----:B0-----:R-:W-:-:S02]  /*6f7a0*/  IMAD.MOV.U32 R22, RZ, RZ, R12 ;  /* 0x000000ffff167224 */ /* 0x001fc400078e000c */
[----:B------:R-:W-:Y:S01]  /*6f7b0*/  IMAD.MOV.U32 R23, RZ, RZ, R13 ;  /* 0x000000ffff177224 */ /* 0x000fe200078e000d */
[----:B------:R-:W4:Y:S04]  /*6f7c0*/  LDL.LU R12, [R1+0x4ecc] ;  /* 0x004ecc00010c7983 */ /* 0x000f280000300800 */
[----:B------:R-:W4:Y:S04]  /*6f7d0*/  LDL.LU R13, [R1+0x4ec8] ;  /* 0x004ec800010d7983 */ /* 0x000f280000300800 */
[----:B------:R0:W-:Y:S02]  /*6f7e0*/  STL.64 [R1+0x4cb0], R20 ;  /* 0x004cb01401007387 */ /* 0x0001e40000100a00 */
[----:B0-----:R-:W-:-:S02]  /*6f7f0*/  IMAD.MOV.U32 R20, RZ, RZ, R2 ;  /* 0x000000ffff147224 */ /* 0x001fc400078e0002 */
[----:B------:R-:W-:Y:S01]  /*6f800*/  IMAD.MOV.U32 R21, RZ, RZ, R3 ;  /* 0x000000ffff157224 */ /* 0x000fe200078e0003 */
[----:B------:R-:W3:Y:S04]  /*6f810*/  LDL.LU R2, [R1+0x4ec4] ;  /* 0x004ec40001027983 */ /* 0x000ee80000300800 */
[----:B------:R-:W3:Y:S04]  /*6f820*/  LDL.LU R3, [R1+0x4ec0] ;  /* 0x004ec00001037983 */ /* 0x000ee80000300800 */
        /* <DEDUP_REMOVED lines=8> */
[----:B0-----:R-:W4:Y:S04]  /*6f8b0*/  LDL.LU.64 R10, [R1+0x4ea8] ;  /* 0x004ea800010a7983 */ /* 0x001f280000300a00 */
[----:B------:R-:W2:Y:S04]  /*6f8c0*/  LDL.LU.64 R8, [R1+0x4ea0] ;  /* 0x004ea00001087983 */ /* 0x000ea80000300a00 */
[----:B------:R-:W-:Y:S04]  /*6f8d0*/  STL.64 [R1+0x4c98], R14 ;  /* 0x004c980e01007387 */ /* 0x000fe80000100a00 */
[----:B------:R0:W-:Y:S04]  /*6f8e0*/  STL.64 [R1+0x4c90], R12 ;  /* 0x004c900c01007387 */ /* 0x0001e80000100a00 */
[----:B0-----:R-:W3:Y:S04]  /*6f8f0*/  LDL.LU R12, [R1+0xe90] ;  /* 0x000e9000010c7983 */ /* 0x001ee80000300800 */
[----:B------:R-:W3:Y:S04]  /*6f900*/  LDL.LU R13, [R1+0xe94] ;  /* 0x000e9400010d7983 */ /* 0x000ee80000300800 */
[----:B------:R-:W3:Y:S04]  /*6f910*/  LDL.LU R14, [R1+0xe98] ;  /* 0x000e9800010e7983 */ /* 0x000ee80000300800 */
[----:B------:R-:W3:Y:S01]  /*6f920*/  LDL.LU R15, [R1+0xe9c] ;  /* 0x000e9c00010f7983 */ /* 0x000ee20000300800 */
[----:B----4-:R-:W-:-:S02]  /*6f930*/  IMAD R16, R16, 0x100, R10 ;  /* 0x0000010010107824 */ /* 0x010fc400078e020a */
[----:B------:R-:W-:Y:S01]  /*6f940*/  IMAD R17, R17, 0x100, R11 ;  /* 0x0000010011117824 */ /* 0x000fe200078e020b */
[----:B------:R-:W4:Y:S04]  /*6f950*/  LDL.LU R10, [R1+0x4e9c] ;  /* 0x004e9c00010a7983 */ /* 0x000f280000300800 */
[----:B------:R-:W4:Y:S01]  /*6f960*/  LDL.LU R11, [R1+0x4e98] ;  /* 0x004e9800010b7983 */ /* 0x000f220000300800 */
[----:B--2---:R-:W-:Y:S01]  /*6f970*/  IMAD R18, R18, 0x100, R9 ;  /* 0x0000010012127824 */ /* 0x004fe200078e0209 */
[----:B----4-:R-:W-:-:S15]  /*6f980*/  HMMA.16816.F32 R24, R4, R10, R24 ;  /* 0x0000000a0418723c */ /* 0x010fde0000001818 */
[----:B------:R-:W-:-:S08]  /*6f990*/  NOP ;  /* 0x0000000000007918 */ /* 0x000fd00000000000 */
[----:B------:R-:W-:Y:S04]  /*6f9a0*/  STL.64 [R1+0x1ac0], R24 ;  /* 0x001ac01801007387 */ /* 0x000fe80000100a00 */
[----:B------:R0:W-:Y:S04]  /*6f9b0*/  STL.64 [R1+0x1ac8], R26 ;  /* 0x001ac81a01007387 */ /* 0x0001e80000100a00 */
[----:B0-----:R-:W2:Y:S04]  /*6f9c0*/  LDL.LU.64 R26, [R1+0x4e90] ;  /* 0x004e9000011a7983 */ /* 0x001ea80000300a00 */
[----:B------:R-:W2:Y:S04]  /*6f9d0*/  LDL.LU.64 R24, [R1+0x4e88] ;  /* 0x004e880001187983 */ /* 0x000ea80000300a00 */
[----:B------:R-:W2:Y:S02]  /*6f9e0*/  LDL.LU R9, [R1+0x4e80] ;  /* 0x004e800001097983 */ /* 0x000ea40000300800 */
[----:B--2---:R-:W-:-:S15]  /*6f9f0*/  HMMA.16816.F32 R24, R4, R8, R24 ;  /* 0x000000080418723c */ /* 0x004fde0000001818 */
[----:B------:R-:W-:-:S08]  /*6fa00*/  NOP ;  /* 0x0000000000007918 */ /* 0x000fd00000000000 */
[----:B------:R-:W-:Y:S04]  /*6fa10*/  STL.64 [R1+0x1d50], R24 ;  /* 0x001d501801007387 */ /* 0x000fe80000100a00 */
[----:B------:R0:W-:Y:S04]  /*6fa20*/  STL.64 [R1+0x1d58], R26 ;  /* 0x001d581a01007387 */ /* 0x0001e80000100a00 */
[----:B0-----:R-:W3:Y:S04]  /*6fa30*/  LDL.LU.64 R26, [R1+0x4e78] ;  /* 0x004e7800011a7983 */ /* 0x001ee80000300a00 */
[----:B------:R-:W3:Y:S04]  /*6fa40*/  LDL.LU.64 R24, [R1+0x4e70] ;  /* 0x004e700001187983 */ /* 0x000ee80000300a00 */
[----:B------:R-:W-:Y:S04]  /*6fa50*/  STL.64 [R1+0x4c78], R10 ;  /* 0x004c780a01007387 */ /* 0x000fe80000100a00 */
[----:B------:R0:W-:Y:S04]  /*6fa60*/  STL.64 [R1+0x4c70], R8 ;  /* 0x004c700801007387 */ /* 0x0001e80000100a00 */
[----:B0-----:R-:W2:Y:S04]  /*6fa70*/  LDL.LU R8, [R1+0xea0] ;  /* 0x000ea00001087983 */ /* 0x001ea80000300800 */
[----:B------:R-:W2:Y:S04]  /*6fa80*/  LDL.LU R9, [R1+0xea4] ;  /* 0x000ea40001097983 */ /* 0x000ea80000300800 */
[----:B------:R-:W2:Y:S04]  /*6fa90*/  LDL.LU R10, [R1+0xea8] ;  /* 0x000ea800010a7983 */ /* 0x000ea80000300800 */
[----:B------:R-:W2:Y:S01]  /*6faa0*/  LDL.LU R11, [R1+0xeac] ;  /* 0x000eac00010b7983 */ /* 0x000ea20000300800 */
[----:B---3--:R-:W-:-:S15]  /*6fab0*/  HMMA.16816.F32 R24, R4, R2, R24 ;  /* 0x000000020418723c */ /* 0x008fde0000001818 */
[----:B------:R-:W-:-:S08]  /*6fac0*/  NOP ;  /* 0x0000000000007918 */ /* 0x000fd00000000000 */
[----:B------:R-:W-:Y:S04]  /*6fad0*/  STL.64 [R1+0x1d40], R24 ;  /* 0x001d401801007387 */ /* 0x000fe80000100a00 */
[----:B------:R0:W-:Y:S04]  /*6fae0*/  STL.64 [R1+0x1d48], R26 ;  /* 0x001d481a01007387 */ /* 0x0001e80000100a00 */
[----:B0-----:R-:W3:Y:S04]  /*6faf0*/  LDL.LU.64 R26, [R1+0x4e68] ;  /* 0x004e6800011a7983 */ /* 0x001ee80000300a00 */
[----:B------:R-:W3:Y:S01]  /*6fb00*/  LDL.LU.64 R24, [R1+0x4e60] ;  /* 0x004e600001187983 */ /* 0x000ee20000300a00 */
[----:B------:R-:W-:-:S02]  /*6fb10*/  IMAD R19, R0, 0x100, R19 ;  /* 0x0000010000137824 */ /* 0x000fc400078e0213 */
[----:B------:R-:W-:Y:S01]  /*6fb20*/  IMAD.MOV.U32 R0, RZ, RZ, R29 ;  /* 0x000000ffff007224 */ /* 0x000fe200078e001d */
[----:B------:R-:W-:Y:S02]  /*6fb30*/  F2FP.F16.E5M2.UNPACK_B R16, R16 ;  /* 0x00000010ff10723e */ /* 0x000fe400020004ff */
[----:B------:R-:W-:Y:S02]  /*6fb40*/  F2FP.F16.E5M2.UNPACK_B R17, R17 ;  /* 0x00000011ff11723e */ /* 0x000fe400020004ff */
[----:B------:R-:W-:Y:S02]  /*6fb50*/  F2FP.F16.E5M2.UNPACK_B R18, R18 ;  /* 0x00000012ff12723e */ /* 0x000fe400020004ff */
[----:B------:R-:W-:Y:S01]  /*6fb60*/  F2FP.F16.E5M2.UNPACK_B R19, R19 ;  /* 0x00000013ff13723e */ /* 0x000fe200020004ff */
[----:B---3--:R-:W-:Y:S01]  /*6fb70*/  HMMA.16816.F32 R4, R4, R28, R24 ;  /* 0x0000001c0404723c */ /* 0x008fe20000001818 */
[----:B------:R-:W3:Y:S04]  /*6fb80*/  LDL.LU.64 R26, [R1+0x4e58] ;  /* 0x004e5800011a7983 */ /* 0x000ee80000300a00 */
[----:B------:R-:W3:Y:S04]  /*6fb90*/  LDL.LU.64 R24, [R1+0x4e50] ;  /* 0x004e500001187983 */ /* 0x000ee80000300a00 */
[----:B------:R-:W3:-:S14]  /*6fba0*/  LDL.LU.64 R28, [R1+0x4e48] ;  /* 0x004e4800011c7983 */ /* 0x000edc0000300a00 */
[----:B------:R-:W-:Y:S04]  /*6fbb0*/  STL.64 [R1+0x1ab0], R4 ;  /* 0x001ab00401007387 */ /* 0x000fe80000100a00 */
[----:B------:R2:W-:Y:S02]  /*6fbc0*/  STL.64 [R1+0x1ab8], R6 ;  /* 0x001ab80601007387 */ /* 0x0005e40000100a00 */
[C---:B--2---:R-:W-:Y:S02]  /*6fbd0*/  HMMA.16816.F32 R4, R16.reuse, R20, R8 ;  /* 0x000000141004723c */ /* 0x044fe40000001808 */
[----:B------:R-:W-:Y:S04]  /*6fbe0*/  STL [R1+0x4c34], R0 ;  /* 0x004c340001007387 */ /* 0x000fe80000100800 */
[----:B------:R-:W-:-:S15]  /*6fbf0*/  HMMA.16816.F32 R8, R16, R22, R12 ;  /* 0x000000161008723c */ /* 0x000fde000000180c */
[----:B------:R-:W-:-:S02]  /*6fc00*/  NOP ;  /* 0x0000000000007918 */ /* 0x000fc40000000000 */
[----:B------:R-:W-:Y:S04]  /*6fc10*/  STL.64 [R1+0x1aa0], R4 ;  /* 0x001aa00401007387 */ /* 0x000fe80000100a00 */
[----:B------:R3:W-:Y:S04]  /*6fc20*/  STL.64 [R1+0x1aa8], R6 ;  /* 0x001aa80601007387 */ /* 0x0007e80000100a00 */
[----:B------:R-:W-:Y:S04]  /*6fc30*/  STL.64 [R1+0x1a90], R8 ;  /* 0x001a900801007387 */ /* 0x000fe80000100a00 */
[----:B------:R-:W-:Y:S04]  /*6fc40*/  STL.64 [R1+0x1a98], R10 ;  /* 0x001a980a01007387 */ /* 0x000fe80000100a00 */
[----:B------:R-:W2:Y:S01]  /*6fc50*/  LDL.LU R20, [R1+0xd80] ;  /* 0x000d800001147983 */ /* 0x000ea20000300800 */
[----:B---3--:R-:W-:-:S15]  /*6fc60*/  HMMA.16816.F32 R4, R16, R28, R24 ;  /* 0x0000001c1004723c */ /* 0x008fde0000001818 */
[----:B------:R-:W-:-:S08]  /*6fc70*/  NOP ;  /* 0x0000000000007918 */ /* 0x000fd00000000000 */
[----:B------:R0:W-:Y:S04]  /*6fc80*/  STL.64 [R1+0x1a80], R4 ;  /* 0x001a800401007387 */ /* 0x0001e80000100a00 */
[----:B------:R1:W-:Y:S04]  /*6fc90*/  STL.64 [R1+0x1a88], R6 ;  /* 0x001a880601007387 */ /* 0x0003e80000100a00 */
[----:B------:R-:W2:Y:S04]  /*6fca0*/  LDL.LU R21, [R1+0xd84] ;  /* 0x000d840001157983 */ /* 0x000ea80000300800 */
[----:B------:R-:W3:Y:S04]  /*6fcb0*/  LDL.LU R22, [R1+0xd88] ;  /* 0x000d880001167983 */ /* 0x000ee80000300800 */
[----:B------:R-:W3:Y:S04]  /*6fcc0*/  LDL.LU R23, [R1+0xd8c] ;  /* 0x000d8c0001177983 */ /* 0x000ee80000300800 */
[----:B---3--:R-:W-:Y:S04]  /*6fcd0*/  STL.64 [R1+0x4d18], R22 ;  /* 0x004d181601007387 */ /* 0x008fe80000100a00 */
[----:B--2---:R-:W-:Y:S04]  /*6fce0*/  STL.64 [R1+0x4d10], R20 ;  /* 0x004d101401007387 */ /* 0x004fe80000100a00 */
[----:B------:R-:W2:Y:S04]  /*6fcf0*/  LDL R24, [R1+0x18] ;  /* 0x0000180001187983 */ /* 0x000ea80000100800 */
[----:B------:R-:W2:Y:S04]  /*6fd00*/  LDL R25, [R1+0x1c] ;  /* 0x00001c0001197983 */ /* 0x000ea80000100800 */
[----:B0-----:R-:W3:Y:S04]  /*6fd10*/  LDL.LU R4, [R1+0xda0] ;  /* 0x000da00001047983 */ /* 0x001ee80000300800 */
[----:B------:R-:W3:Y:S04]  /*6fd20*/  LDL.LU R5, [R1+0xda4] ;  /* 0x000da40001057983 */ /* 0x000ee80000300800 */
[----:B-1----:R-:W4:Y:S04]  /*6fd30*/  LDL.LU R6, [R1+0xda8] ;  /* 0x000da80001067983 */ /* 0x002f280000300800 */
[----:B------:R-:W4:Y:S04]  /*6fd40*/  LDL.LU R7, [R1+0xdac] ;  /* 0x000dac0001077983 */ /* 0x000f280000300800 */
[----:B----4-:R-:W-:Y:S04]  /*6fd50*/  STL.64 [R1+0x4d30], R6 ;  /* 0x004d300601007387 */ /* 0x010fe80000100a00 */
[----:B---3--:R0:W-:Y:S04]  /*6fd60*/  STL.64 [R1+0x4d28], R4 ;  /* 0x004d280401007387 */ /* 0x0081e80000100a00 */
[----:B------:R-:W3:Y:S04]  /*6fd70*/  LDL R8, [R1+0x28] ;  /* 0x0000280001087983 */ /* 0x000ee80000100800 */
[----:B------:R-:W3:Y:S04]  /*6fd80*/  LDL R9, [R1+0x2c] ;  /* 0x00002c0001097983 */ /* 0x000ee80000100800 */
[----:B0-----:R-:W4:Y:S04]  /*6fd90*/  LDL.LU R4, [R1+0xdc0] ;  /* 0x000dc00001047983 */ /* 0x001f280000300800 */
[----:B------:R-:W4:Y:S04]  /*6fda0*/  LDL.LU R5, [R1+0xdc4] ;  /* 0x000dc40001057983 */ /* 0x000f280000300800 */
[----:B------:R-:W2:Y:S04]  /*6fdb0*/  LDL.LU R6, [R1+0xdc8] ;  /* 0x000dc80001067983 */ /* 0x000ea80000300800 */
[----:B------:R-:W2:Y:S01]  /*6fdc0*/  LDL.LU R7, [R1+0xdcc] ;  /* 0x000dcc0001077983 */ /* 0x000ea20000300800 */
[----:B------:R-:W-:-:S03]  /*6fdd0*/  IMAD.MOV.U32 R0, RZ, RZ, R29 ;  /* 0x000000ffff007224 */ /* 0x000fc600078e001d */
[----:B--2---:R0:W-:Y:S04]  /*6fde0*/  STL.64 [R1+0x4d40], R6 ;  /* 0x004d400601007387 */ /* 0x0041e80000100a00 */
[----:B0-----:R-:W2:Y:S04]  /*6fdf0*/  LDL R6, [R1+0x38] ;  /* 0x0000380001067983 */ /* 0x001ea80000100800 */
[----:B------:R-:W2:Y:S04]  /*6fe00*/  LDL R7, [R1+0x3c] ;  /* 0x00003c0001077983 */ /* 0x000ea80000100800 */
[----:B----4-:R0:W-:Y:S04]  /*6fe10*/  STL.64 [R1+0x4d38], R4 ;  /* 0x004d380401007387 */ /* 0x0101e80000100a00 */
[----:B------:R-:W4:Y:S04]  /*6fe20*/  LDL.64 R28, [R1+0x30] ;  /* 0x00003000011c7983 */ /* 0x000f280000100a00 */
[----:B------:R-:W3:Y:S04]  /*6fe30*/  LDL.LU R20, [R1+0xdb0] ;  /* 0x000db00001147983 */ /* 0x000ee80000300800 */
[----:B------:R-:W3:Y:S04]  /*6fe40*/  LDL.LU R21, [R1+0xdb4] ;  /* 0x000db40001157983 */ /* 0x000ee80000300800 */
[----:B------:R-:W4:Y:S04]  /*6fe50*/  LDL.LU R22, [R1+0xdb8] ;  /* 0x000db80001167983 */ /* 0x000f280000300800 */
[----:B------:R-:W4:Y:S04]  /*6fe60*/  LDL.LU R23, [R1+0xdbc] ;  /* 0x000dbc0001177983 */ /* 0x000f280000300800 */
[----:B0-----:R-:W3:Y:S04]  /*6fe70*/  LDL.64 R4, [R1+0x40] ;  /* 0x0000400001047983 */ /* 0x001ee80000100a00 */
[----:B--2---:R0:W-:Y:S04]  /*6fe80*/  STL.64 [R1+0x4d70], R6 ;  /* 0x004d700601007387 */ /* 0x0041e80000100a00 */
[----:B0-----:R-:W2:Y:S04]  /*6fe90*/  LDL R6, [R1+0x48] ;  /* 0x0000480001067983 */ /* 0x001ea80000100800 */
[----:B------:R-:W2:Y:S04]  /*6fea0*/  LDL R7, [R1+0x4c] ;  /* 0x00004c0001077983 */ /* 0x000ea80000100800 */
[----:B---3--:R-:W-:Y:S04]  /*6feb0*/  STL.64 [R1+0x4d68], R4 ;  /* 0x004d680401007387 */ /* 0x008fe80000100a00 */
[----:B----4-:R-:W-:Y:S04]  /*6fec0*/  STL.64 [R1+0x4d50], R22 ;  /* 0x004d501601007387 */ /* 0x010fe80000100a00 */
[----:B------:R0:W-:Y:S04]  /*6fed0*/  STL.64 [R1+0x4d48], R20 ;  /* 0x004d481401007387 */ /* 0x0001e80000100a00 */
[----:B0-----:R-:W3:Y:S04]  /*6fee0*/  LDL.LU R20, [R1+0xdd0] ;  /* 0x000dd00001147983 */ /* 0x001ee80000300800 */
[----:B------:R-:W3:Y:S04]  /*6fef0*/  LDL.LU R21, [R1+0xdd4] ;  /* 0x000dd40001157983 */ /* 0x000ee80000300800 */
[----:B------:R-:W4:Y:S04]  /*6ff00*/  LDL.LU R22, [R1+0xdd8] ;  /* 0x000dd80001167983 */ /* 0x000f280000300800 */
[----:B------:R-:W4:Y:S04]  /*6ff10*/  LDL.LU R23, [R1+0xddc] ;  /* 0x000ddc0001177983 */ /* 0x000f280000300800 */
[----:B------:R-:W3:Y:S04]  /*6ff20*/  LDL.64 R4, [R1+0x50] ;  /* 0x0000500001047983 */ /* 0x000ee80000100a00 */
[----:B--2---:R-:W-:Y:S04]  /*6ff30*/  STL.64 [R1+0x4da0], R6 ;  /* 0x004da00601007387 */ /* 0x004fe80000100a00 */
[----:B---3--:R-:W-:Y:S04]  /*6ff40*/  STL.64 [R1+0x4d98], R4 ;  /* 0x004d980401007387 */ /* 0x008fe80000100a00 */
[----:B----4-:R-:W-:Y:S04]  /*6ff50*/  STL.64 [R1+0x4d60], R22 ;  /* 0x004d601601007387 */ /* 0x010fe80000100a00 */
[----:B------:R0:W-:Y:S04]  /*6ff60*/  STL.64 [R1+0x4d58], R20 ;  /* 0x004d581401007387 */ /* 0x0001e80000100a00 */
[----:B0-----:R-:W2:Y:S04]  /*6ff70*/  LDL.LU R20, [R1+0xde0] ;  /* 0x000de00001147983 */ /* 0x001ea80000300800 */
[----:B------:R-:W2:Y:S04]  /*6ff80*/  LDL.LU R21, [R1+0xde4] ;  /* 0x000de40001157983 */ /* 0x000ea80000300800 */
[----:B------:R-:W3:Y:S04]  /*6ff90*/  LDL.LU R22, [R1+0xde8] ;  /* 0x000de80001167983 */ /* 0x000ee80000300800 */
[----:B------:R-:W3:Y:S04]  /*6ffa0*/  LDL.LU R23, [R1+0xdec] ;  /* 0x000dec0001177983 */ /* 0x000ee80000300800 */
[----:B------:R-:W4:Y:S04]  /*6ffb0*/  LDL R6, [R1+0x58] ;  /* 0x0000580001067983 */ /* 0x000f280000100800 */
[----:B------:R-:W4:Y:S04]  /*6ffc0*/  LDL R7, [R1+0x5c] ;  /* 0x00005c0001077983 */ /* 0x000f280000100800 */
[----:B------:R-:W2:Y:S04]  /*6ffd0*/  LDL.64 R4, [R1+0x60] ;  /* 0x0000600001047983 */ /* 0x000ea80000100a00 */
        /* <DEDUP_REMOVED lines=8> */
[----:B------:R-:W4:Y:S04]  /*70060*/  LDL R6, [R1+0x68] ;  /* 0x0000680001067983 */ /* 0x000f280000100800 */
[----:B------:R-:W4:Y:S04]  /*70070*/  LDL R7, [R1+0x6c] ;  /* 0x00006c0001077983 */ /* 0x000f280000100800 */
[----:B---3--:R-:W-:Y:S04]  /*70080*/  STL.64 [R1+0x4d90], R22 ;  /* 0x004d901601007387 */ /* 0x008fe80000100a00 */
[----:B--2---:R0:W-:Y:S04]  /*70090*/  STL.64 [R1+0x4d88], R20 ;  /* 0x004d881401007387 */ /* 0x0041e80000100a00 */
[----:B0-----:R-:W2:Y:S04]  /*700a0*/  LDL.LU R20, [R1+0xe00] ;  /* 0x000e000001147983 */ /* 0x001ea80000300800 */
[----:B------:R-:W2:Y:S04]  /*700b0*/  LDL.LU R21, [R1+0xe04] ;  /* 0x000e040001157983 */ /* 0x000ea80000300800 */
[----:B------:R-:W3:Y:S04]  /*700c0*/  LDL.LU R22, [R1+0xe08] ;  /* 0x000e080001167983 */ /* 0x000ee80000300800 */
[----:B------:R-:W3:Y:S04]  /*700d0*/  LDL.LU R23, [R1+0xe0c] ;  /* 0x000e0c0001177983 */ /* 0x000ee80000300800 */
[----:B------:R-:W2:Y:S04]  /*700e0*/  LDL.64 R4, [R1+0x70] ;  /* 0x0000700001047983 */ /* 0x000ea80000100a00 */
[----:B----4-:R0:W-:Y:S04]  /*700f0*/  STL.64 [R1+0x4e00], R6 ;  /* 0x004e000601007387 */ /* 0x0101e80000100a00 */
[----:B0-----:R-:W4:Y:S04]  /*70100*/  LDL R6, [R1+0x78] ;  /* 0x0000780001067983 */ /* 0x001f280000100800 */
[----:B------:R-:W4:Y:S04]  /*70110*/  LDL R7, [R1+0x7c] ;  /* 0x00007c0001077983 */ /* 0x000f280000100800 */
[----:B--2---:R-:W-:Y:S04]  /*70120*/  STL.64 [R1+0x4df8], R4 ;  /* 0x004df80401007387 */ /* 0x004fe80000100a00 */
[----:B---3--:R-:W-:Y:S04]  /*70130*/  STL.64 [R1+0x4db0], R22 ;  /* 0x004db01601007387 */ /* 0x008fe80000100a00 */
[----:B------:R0:W-:Y:S04]  /*70140*/  STL.64 [R1+0x4da8], R20 ;  /* 0x004da81401007387 */ /* 0x0001e80000100a00 */
[----:B0-----:R-:W2:Y:S04]  /*70150*/  LDL.LU R20, [R1+0xe10] ;  /* 0x000e100001147983 */ /* 0x001ea80000300800 */
[----:B------:R-:W2:Y:S04]  /*70160*/  LDL.LU R21, [R1+0xe14] ;  /* 0x000e140001157983 */ /* 0x000ea80000300800 */
[----:B------:R-:W3:Y:S04]  /*70170*/  LDL.LU R22, [R1+0xe18] ;  /* 0x000e180001167983 */ /* 0x000ee80000300800 */
[----:B------:R-:W3:Y:S04]  /*70180*/  LDL.LU R23, [R1+0xe1c] ;  /* 0x000e1c0001177983 */ /* 0x000ee80000300800 */
        /* <DEDUP_REMOVED lines=37> */
[----:B0-----:R-:W4:Y:S04]  /*703e0*/  LDL.LU R20, [R1+0xe70] ;  /* 0x000e700001147983 */ /* 0x001f280000300800 */
[----:B------:R-:W4:Y:S04]  /*703f0*/  LDL.LU R21, [R1+0xe74] ;  /* 0x000e740001157983 */ /* 0x000f280000300800 */
[----:B------:R-:W4:Y:S04]  /*70400*/  LDL.LU R22, [R1+0xe78] ;  /* 0x000e780001167983 */ /* 0x000f280000300800 */
[----:B------:R-:W4:Y:S04]  /*70410*/  LDL.LU R23, [R1+0xe7c] ;  /* 0x000e7c0001177983 */ /* 0x000f280000300800 */
[----:B------:R-:W2:Y:S04]  /*70420*/  LDL.64 R10, [R1+0x20] ;  /* 0x00002000010a7983 */ /* 0x000ea80000100a00 */
[----:B------:R-:W3:Y:S04]  /*70430*/  LDL.LU R12, [R1+0xd90] ;  /* 0x000d9000010c7983 */ /* 0x000ee80000300800 */
[----:B------:R-:W3:Y:S04]  /*70440*/  LDL.LU R13, [R1+0xd94] ;  /* 0x000d9400010d7983 */ /* 0x000ee80000300800 */
[----:B------:R-:W3:Y:S04]  /*70450*/  LDL.LU R14, [R1+0xd98] ;  /* 0x000d9800010e7983 */ /* 0x000ee80000300800 */
[----:B------:R-:W3:Y:S04]  /*70460*/  LDL.LU R15, [R1+0xd9c] ;  /* 0x000d9c00010f7983 */ /* 0x000ee80000300800 */
[----:B------:R-:W3:Y:S04]  /*70470*/  LDL.64 R26, [R1+0x10] ;  /* 0x00001000011a7983 */ /* 0x000ee80000100a00 */
[----:B------:R-:W-:Y:S01]  /*70480*/  STL [R1+0x4c38], R0 ;  /* 0x004c380001007387 */ /* 0x000fe20000100800 */
[----:B----4-:R-:W-:Y:S03]  /*70490*/  HMMA.16816.F32 R4, R16, R6, R20 ;  /* 0x000000061004723c */ /* 0x010fe60000001814 */
[----:B------:R-:W4:Y:S04]  /*704a0*/  LDL.LU.64 R22, [R1+0x4e40] ;  /* 0x004e400001167983 */ /* 0x000f280000300a00 */
[----:B------:R-:W4:-:S15]  /*704b0*/  LDL.LU.64 R20, [R1+0x4e38] ;  /* 0x004e380001147983 */ /* 0x000f1e0000300a00 */
[----:B------:R-:W-:-:S01]  /*704c0*/  NOP ;  /* 0x0000000000007918 */ /* 0x000fc20000000000 */
        /* <DEDUP_REMOVED lines=8> */
[----:B0-----:R-:W2:Y:S04]  /*70550*/  LDL.LU.64 R22, [R1+0x4e20] ;  /* 0x004e200001167983 */ /* 0x001ea80000300a00 */
[----:B------:R-:W2:Y:S01]  /*70560*/  LDL.LU.64 R20, [R1+0x4e18] ;  /* 0x004e180001147983 */ /* 0x000ea20000300a00 */
        /* <DEDUP_REMOVED lines=73> */
[----:B------:R-:W4:Y:S01]  /*70a00*/  LDL.LU.64 R4, [R1+0x4d38] ;  /* 0x004d380001047983 */ /* 0x000f220000300a00 */
[----:B------:R-:W-:Y:S01]  /*70a10*/  IMAD.MOV.U32 R0, RZ, RZ, R29 ;  /* 0x000000ffff007224 */ /* 0x000fe200078e001d */
[C---:B--2---:R-:W-:Y:S06]  /*70a20*/  HMMA.16816.F32 R20, R16.reuse, R8, R20 ;  /* 0x000000081014723c */ /* 0x044fec0000001814 */
[----:B----4-:R-:W-:-:S15]  /*70a30*/  HMMA.16816.F32 R4, R16, R28, R4 ;  /* 0x0000001c1004723c */ /* 0x010fde0000001804 */
[----:B------:R-:W-:-:S08]  /*70a40*/  NOP ;  /* 0x0000000000007918 */ /* 0x000fd00000000000 */
[----:B------:R-:W-:Y:S04]  /*70a50*/  STL.64 [R1+0x19c0], R4 ;  /* 0x0019c00401007387 */ /* 0x000fe80000100a00 */
[----:B------:R0:W-:Y:S04]  /*70a60*/  STL.64 [R1+0x19c8], R6 ;  /* 0x0019c80601007387 */ /* 0x0001e80000100a00 */
[----:B0-----:R-:W2:Y:S04]  /*70a70*/  LDL.LU.64 R6, [R1+0x4d30] ;  /* 0x004d300001067983 */ /* 0x001ea80000300a00 */
[----:B------:R-:W2:Y:S04]  /*70a80*/  LDL.LU.64 R4, [R1+0x4d28] ;  /* 0x004d280001047983 */ /* 0x000ea80000300a00 */
[----:B------:R-:W4:Y:S04]  /*70a90*/  LDL.LU.64 R28, [R1+0x4d20] ;  /* 0x004d2000011c7983 */ /* 0x000f280000300a00 */
[----:B------:R-:W-:Y:S04]  /*70aa0*/  STL [R1+0x4c50], R0 ;  /* 0x004c500001007387 */ /* 0x000fe80000100800 */
[----:B------:R-:W-:Y:S04]  /*70ab0*/  STL.64 [R1+0x19b0], R20 ;  /* 0x0019b01401007387 */ /* 0x000fe80000100a00 */
[----:B------:R0:W-:Y:S04]  /*70ac0*/  STL.64 [R1+0x19b8], R22 ;  /* 0x0019b81601007387 */ /* 0x0001e80000100a00 */
[----:B0-----:R-:W4:Y:S04]  /*70ad0*/  LDL.LU.64 R22, [R1+0x4d18] ;  /* 0x004d180001167983 */ /* 0x001f280000300a00 */
[----:B------:R-:W4:Y:S01]  /*70ae0*/  LDL.LU.64 R20, [R1+0x4d10] ;  /* 0x004d100001147983 */ /* 0x000f220000300a00 */
[----:B------:R-:W-:-:S05]  /*70af0*/  IMAD.MOV.U32 R0, RZ, RZ, R11 ;  /* 0x000000ffff007224 */ /* 0x000fca00078e000b */
[----:B------:R3:W-:Y:S02]  /*70b00*/  STL [R1+0x4c54], R0 ;  /* 0x004c540001007387 */ /* 0x0007e40000100800 */
[----:B---3--:R-:W-:Y:S01]  /*70b10*/  IMAD.MOV.U32 R0, RZ, RZ, R27 ;  /* 0x000000ffff007224 */ /* 0x008fe200078e001b */
[C---:B--2---:R-:W-:Y:S06]  /*70b20*/  HMMA.16816.F32 R4, R16.reuse, R10, R4 ;  /* 0x0000000a1004723c */ /* 0x044fec0000001804 */
[----:B------:R-:W-:-:S15]  /*70b30*/  HMMA.16816.F32 R8, R16, R24, R12 ;  /* 0x000000181008723c */ /* 0x000fde000000180c */
[----:B------:R-:W-:-:S02]  /*70b40*/  NOP ;  /* 0x0000000000007918 */ /* 0x000fc40000000000 */
[----:B------:R-:W-:Y:S04]  /*70b50*/  STL.64 [R1+0x19a0], R4 ;  /* 0x0019a00401007387 */ /* 0x000fe80000100a00 */
[----:B------:R4:W-:Y:S02]  /*70b60*/  STL.64 [R1+0x19a8], R6 ;  /* 0x0019a80601007387 */ /* 0x0009e40000100a00 */
[----:B----4-:R-:W-:Y:S02]  /*70b70*/  HMMA.16816.F32 R4, R16, R26, R20 ;  /* 0x0000001a1004723c */ /* 0x010fe40000001814 */
[----:B------:R-:W-:Y:S04]  /*70b80*/  STL.64 [R1+0x1990], R8 ;  /* 0x0019900801007387 */ /* 0x000fe80000100a00 */
[----:B------:R-:W-:Y:S04]  /*70b90*/  STL.64 [R1+0x1998], R10 ;  /* 0x0019980a01007387 */ /* 0x000fe80000100a00 */
[----:B------:R-:W2:-:S13]  /*70ba0*/  LDL.LU R20, [R1+0xd30] ;  /* 0x000d300001147983 */ /* 0x000e9a0000300800 */
[----:B------:R-:W-:Y:S04]  /*70bb0*/  STL.64 [R1+0x1980], R4 ;  /* 0x0019800401007387 */ /* 0x000fe80000100a00 */
[----:B------:R-:W-:Y:S04]  /*70bc0*/  STL.64 [R1+0x1988], R6 ;  /* 0x0019880601007387 */ /* 0x000fe80000100a00 */
[----:B------:R-:W2:Y:S04]  /*70bd0*/  LDL.LU R21, [R1+0xd34] ;  /* 0x000d340001157983 */ /* 0x000ea80000300800 */
        /* <DEDUP_REMOVED lines=11> */
[----:B------:R-:W4:Y:S04]  /*70c90*/  LDL.LU R27, [R1+0xd6c] ;  /* 0x000d6c00011b7983 */ /* 0x000f280000300800 */
[----:B----4-:R0:W-:Y:S04]  /*70ca0*/  STL.64 [R1+0x4cf8], R26 ;  /* 0x004cf81a01007387 */ /* 0x0101e80000100a00 */
[----:B0-----:R-:W4:Y:S04]  /*70cb0*/  LDL R26, [R1+0x8] ;  /* 0x00000800011a7983 */ /* 0x001f280000100800 */
[----:B------:R-:W4:Y:S04]  /*70cc0*/  LDL R27, [R1+0xc] ;  /* 0x00000c00011b7983 */ /* 0x000f280000100800 */
[----:B--2---:R-:W-:Y:S04]  /*70cd0*/  STL.64 [R1+0x4cf0], R24 ;  /* 0x004cf01801007387 */ /* 0x004fe80000100a00 */
[----:B------:R-:W2:Y:S04]  /*70ce0*/  LDL.64 R4, [R1] ;  /* 0x0000000001047983 */ /* 0x000ea80000100a00 */
[----:B---3--:R-:W-:Y:S04]  /*70cf0*/  STL.64 [R1+0x4cc8], R22 ;  /* 0x004cc81601007387 */ /* 0x008fe80000100a00 */
        /* <DEDUP_REMOVED lines=13> */
[----:B------:R-:W2:Y:S04]  /*70dd0*/  LDL.LU R10, [R1+0xcf8] ;  /* 0x000cf800010a7983 */ /* 0x000ea80000300800 */
[----:B------:R-:W2:Y:S04]  /*70de0*/  LDL.LU R11, [R1+0xcfc] ;  /* 0x000cfc00010b7983 */ /* 0x000ea80000300800 */
[----:B------:R-:W4:Y:S04]  /*70df0*/  LDL.LU R12, [R1+0xd10] ;  /* 0x000d1000010c7983 */ /* 0x000f280000300800 */
[----:B------:R-:W4:Y:S04]  /*70e00*/  LDL.LU R13, [R1+0xd14] ;  /* 0x000d1400010d7983 */ /* 0x000f280000300800 */
[----:B------:R-:W2:Y:S04]  /*70e10*/  LDL.LU R14, [R1+0xd18] ;  /* 0x000d1800010e7983 */ /* 0x000ea80000300800 */
[----:B------:R-:W2:Y:S01]  /*70e20*/  LDL.LU R15, [R1+0xd1c] ;  /* 0x000d1c00010f7983 */ /* 0x000ea20000300800 */
[C---:B---3--:R-:W-:Y:S03]  /*70e30*/  HMMA.16816.F32 R24, R16.reuse, R26, R20 ;  /* 0x0000001a1018723c */ /* 0x048fe60000001814 */
[----:B--2---:R-:W-:Y:S04]  /*70e40*/  STL.64 [R1+0x4ca8], R14 ;  /* 0x004ca80e01007387 */ /* 0x004fe80000100a00 */
[----:B----4-:R0:W-:Y:S04]  /*70e50*/  STL.64 [R1+0x4ca0], R12 ;  /* 0x004ca00c01007387 */ /* 0x0101e80000100a00 */
        /* <DEDUP_REMOVED lines=8> */
[----:B------:R-:W3:Y:S04]  /*70ee0*/  LDL.LU R10, [R1+0xd08] ;  /* 0x000d0800010a7983 */ /* 0x000ee80000300800 */
[----:B------:R-:W3:Y:S04]  /*70ef0*/  LDL.LU R11, [R1+0xd0c] ;  /* 0x000d0c00010b7983 */ /* 0x000ee80000300800 */
[----:B------:R-:W4:Y:S04]  /*70f00*/  LDL.LU R6, [R1+0x1cb0] ;  /* 0x001cb00001067983 */ /* 0x000f280000300800 */
[----:B------:R-:W4:Y:S04]  /*70f10*/  LDL.LU R7, [R1+0x1cb8] ;  /* 0x001cb80001077983 */ /* 0x000f280000300800 */
[----:B------:R-:W-:Y:S04]  /*70f20*/  STL [R1+0x4c58], R0 ;  /* 0x004c580001007387 */ /* 0x000fe80000100800 */
[----:B------:R-:W2:Y:S04]  /*70f30*/  LDL.LU.64 R22, [R1+0x4d08] ;  /* 0x004d080001167983 */ /* 0x000ea80000300a00 */
[----:B------:R-:W2:Y:S04]  /*70f40*/  LDL.LU.64 R20, [R1+0x4d00] ;  /* 0x004d000001147983 */ /* 0x000ea80000300a00 */
        /* <DEDUP_REMOVED lines=8> */
[----:B0-----:R-:W3:Y:S04]  /*70fd0*/  LDL.LU.64 R26, [R1+0x4ce8] ;  /* 0x004ce800011a7983 */ /* 0x001ee80000300a00 */
[----:B------:R-:W3:Y:S01]  /*70fe0*/  LDL.LU.64 R24, [R1+0x4ce0] ;  /* 0x004ce00001187983 */ /* 0x000ee20000300a00 */
[----:B------:R-:W-:-:S03]  /*70ff0*/  IMAD.MOV.U32 R0, RZ, RZ, R5 ;  /* 0x000000ffff007224 */ /* 0x000fc600078e0005 */
[----:B------:R-:W4:Y:S04]  /*71000*/  LDL.LU R4, [R1+0x1ca0] ;  /* 0x001ca00001047983 */ /* 0x000f280000300800 */
[----:B------:R-:W4:Y:S01]  /*71010*/  LDL.LU R5, [R1+0x1ca8] ;  /* 0x001ca80001057983 */ /* 0x000f220000300800 */
        /* <DEDUP_REMOVED lines=20> */
[----:B0-----:R-:W4:Y:S04]  /*71160*/  LDL.LU R24, [R1+0x1130] ;  /* 0x0011300001187983 */ /* 0x001f280000300800 */
[----:B------:R-:W4:Y:S04]  /*71170*/  LDL.LU R25, [R1+0x1134] ;  /* 0x0011340001197983 */ /* 0x000f280000300800 */
[----:B------:R-:W3:Y:S04]  /*71180*/  LDL.LU R26, [R1+0x1138] ;  /* 0x00113800011a7983 */ /* 0x000ee80000300800 */
[----:B------:R-:W3:Y:S01]  /*71190*/  LDL.LU R27, [R1+0x113c] ;  /* 0x00113c00011b7983 */ /* 0x000ee20000300800 */
[C---:B--2---:R-:W-:Y:S03]  /*711a0*/  HMMA.16816.F32 R12, R16.reuse, R22, R12 ;  /* 0x00000016100c723c */ /* 0x044fe6000000180c */
[----:B---3--:R-:W-:Y:S04]  /*711b0*/  STL.64 [R1+0x4c68], R26 ;  /* 0x004c681a01007387 */ /* 0x008fe80000100a00 */
[----:B----4-:R0:W-:Y:S04]  /*711c0*/  STL.64 [R1+0x4c60], R24 ;  /* 0x004c601801007387 */ /* 0x0101e80000100a00 */
[----:B0-----:R-:W2:Y:S04]  /*711d0*/  LDL.LU R24, [R1+0xce0] ;  /* 0x000ce00001187983 */ /* 0x001ea80000300800 */
[----:B------:R-:W2:Y:S04]  /*711e0*/  LDL.LU R25, [R1+0xce4] ;  /* 0x000ce40001197983 */ /* 0x000ea80000300800 */
[----:B------:R-:W2:Y:S04]  /*711f0*/  LDL.LU R26, [R1+0xce8] ;  /* 0x000ce800011a7983 */ /* 0x000ea80000300800 */
[----:B------:R-:W2:Y:S04]  /*71200*/  LDL.LU R27, [R1+0xcec] ;  /* 0x000cec00011b7983 */ /* 0x000ea80000300800 */
        /* <DEDUP_REMOVED lines=30> */
[----:B------:R-:W3:Y:S04]  /*713f0*/  LDL.LU R15, [R1+0x1cbc] ;  /* 0x001cbc00010f7983 */ /* 0x000ee80000300800 */
[----:B------:R0:W-:Y:S04]  /*71400*/  STL.64 [R1+0x49f8], R12 ;  /* 0x0049f80c01007387 */ /* 0x0001e80000100a00 */
[----:B0-----:R-:W4:Y:S04]  /*71410*/  LDL.LU R12, [R1+0x1ca4] ;  /* 0x001ca400010c7983 */ /* 0x001f280000300800 */
[----:B------:R-:W3:Y:S01]  /*71420*/  LDL.LU R13, [R1+0x1cac] ;  /* 0x001cac00010d7983 */ /* 0x000ee20000300800 */
[----:B--2---:R-:W-:-:S15]  /*71430*/  HMMA.16816.F32 R24, R16, R10, R24 ;  /* 0x0000000a1018723c */ /* 0x004fde0000001818 */
[----:B------:R-:W-:-:S08]  /*71440*/  NOP ;  /* 0x0000000000007918 */ /* 0x000fd00000000000 */
[----:B------:R-:W-:Y:S04]  /*71450*/  STL.64 [R1+0x18e0], R24 ;  /* 0x0018e01801007387 */ /* 0x000fe80000100a00 */
[----:B------:R0:W-:Y:S04]  /*71460*/  STL.64 [R1+0x18e8], R26 ;  /* 0x0018e81a01007387 */ /* 0x0001e80000100a00 */
[----:B0-----:R-:W2:Y:S04]  /*71470*/  LDL.LU.64 R26, [R1+0x4c68] ;  /* 0x004c6800011a7983 */ /* 0x001ea80000300a00 */
[----:B------:R-:W2:Y:S01]  /*71480*/  LDL.LU.64 R24, [R1+0x4c60] ;  /* 0x004c600001187983 */ /* 0x000ea20000300a00 */
[----:B----4-:R-:W-:-:S02]  /*71490*/  IMAD R4, R4, 0x100, R12 ;  /* 0x0000010004047824 */ /* 0x010fc400078e020c */
[----:B---3--:R-:W-:Y:S02]  /*714a0*/  IMAD R5, R5, 0x100, R13 ;  /* 0x0000010005057824 */ /* 0x008fe400078e020d */
[----:B------:R-:W-:Y:S02]  /*714b0*/  IMAD R6, R6, 0x100, R14 ;  /* 0x0000010006067824 */ /* 0x000fe400078e020e */
[----:B------:R-:W-:Y:S02]  /*714c0*/  IMAD R7, R7, 0x100, R15 ;  /* 0x0000010007077824 */ /* 0x000fe400078e020f */
[----:B------:R-:W-:Y:S01]  /*714d0*/  HMMA.16816.F32 R12, R16, R8, R20 ;  /* 0x00000008100c723c */ /* 0x000fe20000001814 */
[----:B------:R-:W-:Y:S04]  /*714e0*/  STL [R1+0x49d4], R10 ;  /* 0x0049d40a01007387 */ /* 0x000fe80000100800 */
[----:B------:R-:W-:Y:S01]  /*714f0*/  STL [R1+0x49d0], R11 ;  /* 0x0049d00b01007387 */ /* 0x000fe20000100800 */
[----:B------:R-:W-:-:S02]  /*71500*/  F2FP.F16.E5M2.UNPACK_B R6, R6 ;  /* 0x00000006ff06723e */ /* 0x000fc400020004ff */
[----:B------:R-:W-:Y:S02]  /*71510*/  F2FP.F16.E5M2.UNPACK_B R7, R7 ;  /* 0x00000007ff07723e */ /* 0x000fe400020004ff */
[----:B------:R-:W-:Y:S02]  /*71520*/  F2FP.F16.E5M2.UNPACK_B R4, R4 ;  /* 0x00000004ff04723e */ /* 0x000fe400020004ff */
[----:B------:R-:W-:Y:S01]  /*71530*/  F2FP.F16.E5M2.UNPACK_B R5, R5 ;  /* 0x00000005ff05723e */ /* 0x000fe200020004ff */
[----:B------:R-:W-:Y:S04]  /*71540*/  STL [R1+0x49bc], R9 ;  /* 0x0049bc0901007387 */ /* 0x000fe80000100800 */
[----:B------:R-:W-:Y:S06]  /*71550*/  STL [R1+0x4bf8], R8 ;  /* 0x004bf80801007387 */ /* 0x000fec0000100800 */
[----:B------:R0:W-:Y:S04]  /*71560*/  STL.64 [R1+0x1d30], R12 ;  /* 0x001d300c01007387 */ /* 0x0001e80000100a00 */
[----:B------:R-:W-:Y:S04]  /*71570*/  STL.64 [R1+0x1d38], R14 ;  /* 0x001d380e01007387 */ /* 0x000fe80000100a00 */
[----:B------:R-:W-:Y:S04]  /*71580*/  STL.64 [R1+0x4c28], R6 ;  /* 0x004c280601007387 */ /* 0x000fe80000100a00 */
[----:B------:R2:W-:Y:S04]  /*71590*/  STL.64 [R1+0x4c20], R4 ;  /* 0x004c200401007387 */ /* 0x0005e80000100a00 */
[----:B0-----:R-:W3:Y:S01]  /*715a0*/  LDL.LU R12, [R1+0xb40] ;  /* 0x000b4000010c7983 */ /* 0x001ee20000300800 */
[----:B--2---:R-:W-:-:S15]  /*715b0*/  HMMA.16816.F32 R4, R16, R2, R24 ;  /* 0x000000021004723c */ /* 0x004fde0000001818 */
[----:B------:R-:W-:-:S08]  /*715c0*/  NOP ;  /* 0x0000000000007918 */ /* 0x000fd00000000000 */
[----:B------:R-:W-:Y:S04]  /*715d0*/  STL.64 [R1+0x1d20], R4 ;  /* 0x001d200401007387 */ /* 0x000fe80000100a00 */
[----:B------:R-:W-:Y:S04]  /*715e0*/  STL.64 [R1+0x1d28], R6 ;  /* 0x001d280601007387 */ /* 0x000fe80000100a00 */
[----:B------:R-:W3:Y:S04]  /*715f0*/  LDL.LU R13, [R1+0xb44] ;  /* 0x000b4400010d7983 */ /* 0x000ee80000300800 */
[----:B------:R-:W2:Y:S04]  /*71600*/  LDL.LU R14, [R1+0xb48] ;  /* 0x000b4800010e7983 */ /* 0x000ea80000300800 */
[----:B------:R-:W2:Y:S04]  /*71610*/  LDL.LU R15, [R1+0xb4c] ;  /* 0x000b4c00010f7983 */ /* 0x000ea80000300800 */
[----:B--2---:R0:W-:Y:S04]  /*71620*/  STL.64 [R1+0x4a30], R14 ;  /* 0x004a300e01007387 */ /* 0x0041e80000100a00 */
[----:B---3--:R-:W-:Y:S04]  /*71630*/  STL.64 [R1+0x4a28], R12 ;  /* 0x004a280c01007387 */ /* 0x008fe80000100a00 */
[----:B------:R-:W2:Y:S04]  /*71640*/  LDL.LU R24, [R1+0xb70] ;  /* 0x000b700001187983 */ /* 0x000ea80000300800 */
[----:B------:R-:W2:Y:S04]  /*71650*/  LDL.LU R25, [R1+0xb74] ;  /* 0x000b740001197983 */ /* 0x000ea80000300800 */
[----:B------:R-:W3:Y:S04]  /*71660*/  LDL.LU R26, [R1+0xb78] ;  /* 0x000b7800011a7983 */ /* 0x000ee80000300800 */
[----:B------:R-:W3:Y:S04]  /*71670*/  LDL.LU R27, [R1+0xb7c] ;  /* 0x000b7c00011b7983 */ /* 0x000ee80000300800 */
[----:B---3--:R-:W-:Y:S04]  /*71680*/  STL.64 [R1+0x4a40], R26 ;  /* 0x004a401a01007387 */ /* 0x008fe80000100a00 */
[----:B--2---:R1:W-:Y:S04]  /*71690*/  STL.64 [R1+0x4a38], R24 ;  /* 0x004a381801007387 */ /* 0x0043e80000100a00 */
[----:B0-----:R-:W2:Y:S01]  /*716a0*/  LDL R14, [R1] ;  /* 0x00000000010e7983 */ /* 0x001ea20000100800 */
[----:B------:R-:W-:-:S03]  /*716b0*/  IMAD.MOV.U32 R15, RZ, RZ, R0 ;  /* 0x000000ffff0f7224 */ /* 0x000fc600078e0000 */
[----:B------:R-:W3:Y:S04]  /*716c0*/  LDL.LU R0, [R1+0x4c58] ;  /* 0x004c580001007983 */ /* 0x000ee80000300800 */
[----:B--2---:R0:W-:Y:S04]  /*716d0*/  STL.64 [R1+0x4a48], R14 ;  /* 0x004a480e01007387 */ /* 0x0041e80000100a00 */
[----:B-1----:R-:W2:Y:S04]  /*716e0*/  LDL.LU R24, [R1+0xb80] ;  /* 0x000b800001187983 */ /* 0x002ea80000300800 */
[----:B------:R-:W2:Y:S04]  /*716f0*/  LDL.LU R25, [R1+0xb84] ;  /* 0x000b840001197983 */ /* 0x000ea80000300800 */
[----:B------:R-:W4:Y:S04]  /*71700*/  LDL.LU R26, [R1+0xb88] ;  /* 0x000b8800011a7983 */ /* 0x000f280000300800 */
[----:B------:R-:W4:Y:S04]  /*71710*/  LDL.LU R27, [R1+0xb8c] ;  /* 0x000b8c00011b7983 */ /* 0x000f280000300800 */
[----:B----4-:R-:W-:Y:S04]  /*71720*/  STL.64 [R1+0x4a58], R26 ;  /* 0x004a581a01007387 */ /* 0x010fe80000100a00 */
[----:B--2---:R1:W-:Y:S04]  /*71730*/  STL.64 [R1+0x4a50], R24 ;  /* 0x004a501801007387 */ /* 0x0043e80000100a00 */
[----:B------:R-:W2:Y:S04]  /*71740*/  LDL R12, [R1+0x8] ;  /* 0x00000800010c7983 */ /* 0x000ea80000100800 */
[----:B------:R-:W2:Y:S04]  /*71750*/  LDL R13, [R1+0xc] ;  /* 0x00000c00010d7983 */ /* 0x000ea80000100800 */
[----:B0-----:R-:W4:Y:S01]  /*71760*/  LDL R14, [R1+0x10] ;  /* 0x00001000010e7983 */ /* 0x001f220000100800 */
[----:B---3--:R-:W-:-:S03]  /*71770*/  IMAD.MOV.U32 R15, RZ, RZ, R0 ;  /* 0x000000ffff0f7224 */ /* 0x008fc600078e0000 */
[----:B------:R-:W3:Y:S04]  /*71780*/  LDL.LU R0, [R1+0x4c54] ;  /* 0x004c540001007983 */ /* 0x000ee80000300800 */
[----:B--2---:R0:W-:Y:S04]  /*71790*/  STL.64 [R1+0x4a60], R12 ;  /* 0x004a600c01007387 */ /* 0x0041e80000100a00 */
[----:B----4-:R-:W-:Y:S04]  /*717a0*/  STL.64 [R1+0x4a78], R14 ;  /* 0x004a780e01007387 */ /* 0x010fe80000100a00 */
[----:B-1----:R-:W2:Y:S04]  /*717b0*/  LDL.LU R24, [R1+0xb90] ;  /* 0x000b900001187983 */ /* 0x002ea80000300800 */
[----:B------:R-:W2:Y:S04]  /*717c0*/  LDL.LU R25, [R1+0xb94] ;  /* 0x000b940001197983 */ /* 0x000ea80000300800 */
[----:B------:R-:W4:Y:S04]  /*717d0*/  LDL.LU R26, [R1+0xb98] ;  /* 0x000b9800011a7983 */ /* 0x000f280000300800 */
[----:B------:R-:W4:Y:S04]  /*717e0*/  LDL.LU R27, [R1+0xb9c] ;  /* 0x000b9c00011b7983 */ /* 0x000f280000300800 */
[----:B0-----:R-:W3:Y:S04]  /*717f0*/  LDL R12, [R1+0x18] ;  /* 0x00001800010c7983 */ /* 0x001ee80000100800 */
[----:B------:R-:W3:Y:S04]  /*71800*/  LDL R13, [R1+0x1c] ;  /* 0x00001c00010d7983 */ /* 0x000ee80000100800 */
[----:B---3--:R-:W-:Y:S04]  /*71810*/  STL.64 [R1+0x4a90], R12 ;  /* 0x004a900c01007387 */ /* 0x008fe80000100a00 */
[----:B----4-:R-:W-:Y:S04]  /*71820*/  STL.64 [R1+0x4a70], R26 ;  /* 0x004a701a01007387 */ /* 0x010fe80000100a00 */
        /* <DEDUP_REMOVED lines=128> */
[----:B------:R-:W2:Y:S04]  /*72030*/  LDL.LU R0, [R1+0x4c34] ;  /* 0x004c340001007983 */ /* 0x000ea80000300800 */
[----:B------:R-:W3:Y:S04]  /*72040*/  LDL.LU R8, [R1+0xcb0] ;  /* 0x000cb00001087983 */ /* 0x000ee80000300800 */
[----:B------:R-:W3:Y:S04]  /*72050*/  LDL.LU R9, [R1+0xcb4] ;  /* 0x000cb40001097983 */ /* 0x000ee80000300800 */
[----:B------:R-:W4:Y:S04]  /*72060*/  LDL.LU R10, [R1+0xcb8] ;  /* 0x000cb800010a7983 */ /* 0x000f280000300800 */
[----:B------:R-:W4:Y:S04]  /*72070*/  LDL.LU R11, [R1+0xcbc] ;  /* 0x000cbc00010b7983 */ /* 0x000f280000300800 */
[----:B----4-:R0:W-:Y:S04]  /*72080*/  STL.64 [R1+0x4c08], R10 ;  /* 0x004c080a01007387 */ /* 0x0101e80000100a00 */
[----:B0-----:R-:W4:Y:S04]  /*72090*/  LDL R10, [R1+0xb0] ;  /* 0x0000b000010a7983 */ /* 0x001f280000100800 */
[----:B------:R-:W4:Y:S04]  /*720a0*/  LDL R11, [R1+0xb4] ;  /* 0x0000b400010b7983 */ /* 0x000f280000100800 */
[----:B---3--:R0:W-:Y:S04]  /*720b0*/  STL.64 [R1+0x4c00], R8 ;  /* 0x004c000801007387 */ /* 0x0081e80000100a00 */
[----:B0-----:R-:W3:Y:S01]  /*720c0*/  LDL R8, [R1+0xa0] ;  /* 0x0000a00001087983 */ /* 0x001ee20000100800 */
[----:B--2---:R-:W-:-:S03]  /*720d0*/  IMAD.MOV.U32 R9, RZ, RZ, R0 ;  /* 0x000000ffff097224 */ /* 0x004fc600078e0000 */
[----:B------:R-:W2:Y:S04]  /*720e0*/  LDL.LU R0, [R1+0x4c30] ;  /* 0x004c300001007983 */ /* 0x000ea80000300800 */
[----:B------:R-:W3:Y:S04]  /*720f0*/  LDL.LU R4, [R1+0xcd0] ;  /* 0x000cd00001047983 */ /* 0x000ee80000300800 */
[----:B------:R-:W3:Y:S04]  /*72100*/  LDL.LU R5, [R1+0xcd4] ;  /* 0x000cd40001057983 */ /* 0x000ee80000300800 */
[----:B------:R-:W3:Y:S04]  /*72110*/  LDL.LU R6, [R1+0xcd8] ;  /* 0x000cd80001067983 */ /* 0x000ee80000300800 */
[----:B------:R-:W3:Y:S04]  /*72120*/  LDL.LU R7, [R1+0xcdc] ;  /* 0x000cdc0001077983 */ /* 0x000ee80000300800 */
[----:B------:R-:W4:Y:S04]  /*72130*/  LDL.64 R12, [R1+0x98] ;  /* 0x00009800010c7983 */ /* 0x000f280000100a00 */
[----:B------:R-:W-:Y:S04]  /*72140*/  STL.64 [R1+0x4c18], R14 ;  /* 0x004c180e01007387 */ /* 0x000fe80000100a00 */
[----:B----4-:R0:W-:Y:S04]  /*72150*/  STL.64 [R1+0x4c10], R12 ;  /* 0x004c100c01007387 */ /* 0x0101e80000100a00 */
[----:B0-----:R-:W4:Y:S04]  /*72160*/  LDL.LU R12, [R1+0xcc0] ;  /* 0x000cc000010c7983 */ /* 0x001f280000300800 */
[----:B------:R-:W4:Y:S04]  /*72170*/  LDL.LU R13, [R1+0xcc4] ;  /* 0x000cc400010d7983 */ /* 0x000f280000300800 */
[----:B------:R-:W4:Y:S04]  /*72180*/  LDL.LU R14, [R1+0xcc8] ;  /* 0x000cc800010e7983 */ /* 0x000f280000300800 */
[----:B------:R-:W4:Y:S04]  /*72190*/  LDL.LU R15, [R1+0xccc] ;  /* 0x000ccc00010f7983 */ /* 0x000f280000300800 */
        /* <DEDUP_REMOVED lines=29> */
[----:B------:R-:W4:Y:S04]  /*72370*/  LDL.LU.64 R6, [R1+0x4c28] ;  /* 0x004c280001067983 */ /* 0x000f280000300a00 */
[----:B------:R-:W4:Y:S04]  /*72380*/  LDL.LU.64 R4, [R1+0x4c20] ;  /* 0x004c200001047983 */ /* 0x000f280000300a00 */
[----:B------:R0:W-:Y:S04]  /*72390*/  STL.64 [R1+0x18d0], R16 ;  /* 0x0018d01001007387 */ /* 0x0001e80000100a00 */
[----:B------:R1:W-:Y:S04]  /*723a0*/  STL.64 [R1+0x18d8], R18 ;  /* 0x0018d81201007387 */ /* 0x0003e80000100a00 */
[----:B0-----:R-:W3:Y:S04]  /*723b0*/  LDL.LU R16, [R1+0xb50] ;  /* 0x000b500001107983 */ /* 0x001ee80000300800 */
[----:B------:R-:W3:Y:S04]  /*723c0*/  LDL.LU R17, [R1+0xb54] ;  /* 0x000b540001117983 */ /* 0x000ee80000300800 */
[----:B-1----:R-:W3:Y:S04]  /*723d0*/  LDL.LU R18, [R1+0xb58] ;  /* 0x000b580001127983 */ /* 0x002ee80000300800 */
[----:B------:R-:W3:Y:S01]  /*723e0*/  LDL.LU R19, [R1+0xb5c] ;  /* 0x000b5c0001137983 */ /* 0x000ee20000300800 */
[----:B----4-:R-:W-:Y:S03]  /*723f0*/  HMMA.16816.F32 R8, R4, R10, R12 ;  /* 0x0000000a0408723c */ /* 0x010fe6000000180c */
[----:B------:R-:W2:Y:S04]  /*72400*/  LDL.LU.64 R14, [R1+0x4c18] ;  /* 0x004c1800010e7983 */ /* 0x000ea80000300a00 */
[----:B------:R-:W4:-:S15]  /*72410*/  LDL.LU.64 R12, [R1+0x4c10] ;  /* 0x004c1000010c7983 */ /* 0x000f1e0000300a00 */
[----:B------:R-:W-:-:S01]  /*72420*/  NOP ;  /* 0x0000000000007918 */ /* 0x000fc20000000000 */
[----:B------:R-:W-:Y:S04]  /*72430*/  STL.64 [R1+0x18c0], R8 ;  /* 0x0018c00801007387 */ /* 0x000fe80000100a00 */
[----:B------:R0:W-:Y:S04]  /*72440*/  STL.64 [R1+0x18c8], R10 ;  /* 0x0018c80a01007387 */ /* 0x0001e80000100a00 */
[----:B0-----:R-:W4:Y:S04]  /*72450*/  LDL.LU.64 R10, [R1+0x4c08] ;  /* 0x004c0800010a7983 */ /* 0x001f280000300a00 */
[----:B------:R-:W4:Y:S02]  /*72460*/  LDL.LU.64 R8, [R1+0x4c00] ;  /* 0x004c000001087983 */ /* 0x000f240000300a00 */
[----:B----4-:R-:W-:-:S15]  /*72470*/  HMMA.16816.F32 R8, R4, R12, R8 ;  /* 0x0000000c0408723c */ /* 0x010fde0000001808 */
[----:B------:R-:W-:-:S08]  /*72480*/  NOP ;  /* 0x0000000000007918 */ /* 0x000fd00000000000 */
[----:B------:R0:W-:Y:S04]  /*72490*/  STL.64 [R1+0x18b0], R8 ;  /* 0x0018b00801007387 */ /* 0x0001e80000100a00 */
[----:B------:R1:W-:Y:S01]  /*724a0*/  STL.64 [R1+0x18b8], R10 ;  /* 0x0018b80a01007387 */ /* 0x0003e20000100a00 */
[----:B0-----:R-:W-:Y:S02]  /*724b0*/  IMAD.MOV.U32 R9, RZ, RZ, R13 ;  /* 0x000000ffff097224 */ /* 0x001fe400078e000d */
[----:B-1----:R-:W-:Y:S01]  /*724c0*/  IMAD.MOV.U32 R10, RZ, RZ, R12 ;  /* 0x000000ffff0a7224 */ /* 0x002fe200078e000c */
[----:B------:R-:W4:Y:S01]  /*724d0*/  LDL.LU R8, [R1+0x4bf8] ;  /* 0x004bf80001087983 */ /* 0x000f220000300800 */
        /* <DEDUP_REMOVED lines=139> */
[----:B------:R-:W2:Y:S04]  /*72d90*/  LDL.LU.64 R24, [R1+0x4a18] ;  /* 0x004a180001187983 */ /* 0x000ea80000300a00 */
[----:B------:R-:W-:Y:S01]  /*72da0*/  STL.64 [R1+0x4898], R28 ;  /* 0x0048981c01007387 */ /* 0x000fe20000100a00 */
[----:B---3--:R-:W-:-:S15]  /*72db0*/  HMMA.16816.F32 R20, R4, R26, R20 ;  /* 0x0000001a0414723c */ /* 0x008fde0000001814 */
[----:B------:R-:W-:-:S08]  /*72dc0*/  NOP ;  /* 0x0000000000007918 */ /* 0x000fd00000000000 */
[----:B------:R-:W-:Y:S04]  /*72dd0*/  STL.64 [R1+0x1760], R20 ;  /* 0x0017601401007387 */ /* 0x000fe80000100a00 */
[----:B------:R0:W-:Y:S04]  /*72de0*/  STL.64 [R1+0x1768], R22 ;  /* 0x0017681601007387 */ /* 0x0001e80000100a00 */
[----:B0-----:R-:W4:Y:S01]  /*72df0*/  LDL.LU.64 R22, [R1+0x4a10] ;  /* 0x004a100001167983 */ /* 0x001f220000300a00 */
[----:B--2---:R-:W-:Y:S03]  /*72e00*/  HMMA.16816.F32 R16, R4, R24, R16 ;  /* 0x000000180410723c */ /* 0x004fe60000001810 */
[----:B------:R-:W2:Y:S04]  /*72e10*/  LDL.LU.64 R20, [R1+0x4a08] ;  /* 0x004a080001147983 */ /* 0x000ea80000300a00 */
[----:B------:R-:W-:Y:S04]  /*72e20*/  STL.64 [R1+0x4890], R26 ;  /* 0x0048901a01007387 */ /* 0x000fe80000100a00 */
[----:B------:R0:W-:Y:S01]  /*72e30*/  STL.64 [R1+0x4888], R24 ;  /* 0x0048881801007387 */ /* 0x0001e20000100a00 */
[----:B------:R-:W-:-:S02]  /*72e40*/  IMAD.MOV.U32 R28, RZ, RZ, R10 ;  /* 0x000000ffff1c7224 */ /* 0x000fc400078e000a */
[----:B------:R-:W-:-:S09]  /*72e50*/  IMAD.MOV.U32 R29, RZ, RZ, R9 ;  /* 0x000000ffff1d7224 */ /* 0x000fd200078e0009 */
[----:B------:R-:W-:Y:S04]  /*72e60*/  STL.64 [R1+0x1750], R16 ;  /* 0x0017501001007387 */ /* 0x000fe80000100a00 */
[----:B------:R-:W-:Y:S01]  /*72e70*/  STL.64 [R1+0x1758], R18 ;  /* 0x0017581201007387 */ /* 0x000fe20000100a00 */
[----:B----4-:R-:W-:-:S15]  /*72e80*/  HMMA.16816.F32 R12, R4, R22, R12 ;  /* 0x00000016040c723c */ /* 0x010fde000000180c */
[----:B------:R-:W-:-:S08]  /*72e90*/  NOP ;  /* 0x0000000000007918 */ /* 0x000fd00000000000 */
[----:B------:R1:W-:Y:S04]  /*72ea0*/  STL.64 [R1+0x1740], R12 ;  /* 0x0017400c01007387 */ /* 0x0003e80000100a00 */
[----:B------:R3:W-:Y:S04]  /*72eb0*/  STL.64 [R1+0x1748], R14 ;  /* 0x0017480e01007387 */ /* 0x0007e80000100a00 */
[----:B0-----:R-:W4:Y:S04]  /*72ec0*/  LDL.LU R24, [R1+0xad0] ;  /* 0x000ad00001187983 */ /* 0x001f280000300800 */
[----:B------:R-:W4:Y:S04]  /*72ed0*/  LDL.LU R25, [R1+0xad4] ;  /* 0x000ad40001197983 */ /* 0x000f280000300800 */
[----:B------:R-:W2:Y:S04]  /*72ee0*/  LDL.LU R26, [R1+0xad8] ;  /* 0x000ad800011a7983 */ /* 0x000ea80000300800 */
[----:B-1----:R-:W4:Y:S04]  /*72ef0*/  LDL.LU R12, [R1+0xb30] ;  /* 0x000b3000010c7983 */ /* 0x002f280000300800 */
[----:B------:R-:W4:Y:S04]  /*72f00*/  LDL.LU R13, [R1+0xb34] ;  /* 0x000b3400010d7983 */ /* 0x000f280000300800 */
[----:B---3--:R-:W3:Y:S04]  /*72f10*/  LDL.LU R14, [R1+0xb38] ;  /* 0x000b3800010e7983 */ /* 0x008ee80000300800 */
[----:B------:R-:W3:Y:S04]  /*72f20*/  LDL.LU R15, [R1+0xb3c] ;  /* 0x000b3c00010f7983 */ /* 0x000ee80000300800 */
[----:B------:R-:W2:Y:S04]  /*72f30*/  LDL.LU R10, [R1+0x1cc4] ;  /* 0x001cc400010a7983 */ /* 0x000ea80000300800 */
[----:B------:R-:W3:Y:S04]  /*72f40*/  LDL.LU R16, [R1+0x1cc0] ;  /* 0x001cc00001107983 */ /* 0x000ee80000300800 */
[----:B------:R-:W2:Y:S04]  /*72f50*/  LDL.LU R11, [R1+0x1ccc] ;  /* 0x001ccc00010b7983 */ /* 0x000ea80000300800 */
[----:B------:R-:W3:Y:S04]  /*72f60*/  LDL.LU R17, [R1+0x1cc8] ;  /* 0x001cc80001117983 */ /* 0x000ee80000300800 */
[----:B------:R-:W4:Y:S04]  /*72f70*/  LDL.LU R9, [R1+0x1cd4] ;  /* 0x001cd40001097983 */ /* 0x000f280000300800 */
[----:B--2---:R-:W-:Y:S04]  /*72f80*/  STL.64 [R1+0x49e0], R10 ;  /* 0x0049e00a01007387 */ /* 0x004fe80000100a00 */
[----:B----4-:R0:W-:Y:S04]  /*72f90*/  STL.64 [R1+0x49d8], R8 ;  /* 0x0049d80801007387 */ /* 0x0101e80000100a00 */
[----:B0-----:R-:W2:Y:S04]  /*72fa0*/  LDL.LU R8, [R1+0xb10] ;  /* 0x000b100001087983 */ /* 0x001ea80000300800 */
[----:B------:R-:W2:Y:S04]  /*72fb0*/  LDL.LU R9, [R1+0xb14] ;  /* 0x000b140001097983 */ /* 0x000ea80000300800 */
[----:B------:R-:W4:Y:S04]  /*72fc0*/  LDL.LU R10, [R1+0xb18] ;  /* 0x000b1800010a7983 */ /* 0x000f280000300800 */
[----:B------:R-:W4:Y:S01]  /*72fd0*/  LDL.LU R11, [R1+0xb1c] ;  /* 0x000b1c00010b7983 */ /* 0x000f220000300800 */
[----:B------:R-:W-:-:S03]  /*72fe0*/  IMAD.MOV.U32 R27, RZ, RZ, R0 ;  /* 0x000000ffff1b7224 */ /* 0x000fc600078e0000 */
        /* <DEDUP_REMOVED lines=9> */
[----:B------:R-:W-:Y:S04]  /*73080*/  STL.64 [R1+0x49a0], R26 ;  /* 0x0049a01a01007387 */ /* 0x000fe80000100a00 */
[----:B------:R0:W-:Y:S04]  /*73090*/  STL.64 [R1+0x4998], R24 ;  /* 0x0049981801007387 */ /* 0x0001e80000100a00 */
[----:B0-----:R-:W2:Y:S04]  /*730a0*/  LDL.LU R24, [R1+0x1110] ;  /* 0x0011100001187983 */ /* 0x001ea80000300800 */
[----:B------:R-:W2:Y:S04]  /*730b0*/  LDL.LU R25, [R1+0x1114] ;  /* 0x0011140001197983 */ /* 0x000ea80000300800 */
[----:B------:R-:W4:Y:S04]  /*730c0*/  LDL.LU R26, [R1+0x1118] ;  /* 0x00111800011a7983 */ /* 0x000f280000300800 */
[----:B------:R-:W4:Y:S01]  /*730d0*/  LDL.LU R27, [R1+0x111c] ;  /* 0x00111c00011b7983 */ /* 0x000f220000300800 */
[C---:B---3--:R-:W-:Y:S03]  /*730e0*/  HMMA.16816.F32 R12, R4.reuse, R20, R12 ;  /* 0x00000014040c723c */ /* 0x048fe6000000180c */
[----:B----4-:R-:W-:Y:S04]  /*730f0*/  STL.64 [R1+0x49b0], R26 ;  /* 0x0049b01a01007387 */ /* 0x010fe80000100a00 */
        /* <DEDUP_REMOVED lines=10> */
[----:B------:R-:W2:Y:S04]  /*731a0*/  LDL.LU R27, [R1+0xb0c] ;  /* 0x000b0c00011b7983 */ /* 0x000ea80000300800 */
[----:B------:R-:W-:Y:S04]  /*731b0*/  STL.64 [R1+0x1730], R12 ;  /* 0x0017300c01007387 */ /* 0x000fe80000100a00 */
[----:B------:R0:W-:Y:S04]  /*731c0*/  STL.64 [R1+0x1738], R14 ;  /* 0x0017380e01007387 */ /* 0x0001e80000100a00 */
[----:B0-----:R-:W3:Y:S04]  /*731d0*/  LDL.LU.64 R14, [R1+0x4a00] ;  /* 0x004a0000010e7983 */ /* 0x001ee80000300a00 */
[----:B------:R-:W4:Y:S04]  /*731e0*/  LDL.LU.64 R12, [R1+0x49f8] ;  /* 0x0049f800010c7983 */ /* 0x000f280000300a00 */
[----:B------:R0:W-:Y:S04]  /*731f0*/  STL.64 [R1+0x4870], R22 ;  /* 0x0048701601007387 */ /* 0x0001e80000100a00 */
[----:B0-----:R-:W2:Y:S04]  /*73200*/  LDL.64 R22, [R1+0xb0] ;  /* 0x0000b00001167983 */ /* 0x001ea80000100a00 */
[----:B------:R0:W-:Y:S04]  /*73210*/  STL.64 [R1+0x4868], R20 ;  /* 0x0048681401007387 */ /* 0x0001e80000100a00 */
[----:B0-----:R-:W2:Y:S04]  /*73220*/  LDL R20, [R1+0xa0] ;  /* 0x0000a00001147983 */ /* 0x001ea80000100800 */
[----:B------:R-:W2:Y:S01]  /*73230*/  LDL R21, [R1+0xa4] ;  /* 0x0000a40001157983 */ /* 0x000ea20000100800 */
        /* <DEDUP_REMOVED lines=18> */
[----:B---3--:R-:W-:-:S02]  /*73360*/  IMAD R16, R16, 0x100, R10 ;  /* 0x0000010010107824 */ /* 0x008fc400078e020a */
[----:B------:R-:W-:Y:S01]  /*73370*/  IMAD R17, R17, 0x100, R11 ;  /* 0x0000010011117824 */ /* 0x000fe200078e020b */
[----:B------:R-:W2:Y:S04]  /*73380*/  LDL.LU R10, [R1+0x49d4] ;  /* 0x0049d400010a7983 */ /* 0x000ea80000300800 */
[----:B------:R-:W2:Y:S01]  /*73390*/  LDL.LU R11, [R1+0x49d0] ;  /* 0x0049d000010b7983 */ /* 0x000ea20000300800 */
[----:B----4-:R-:W-:Y:S01]  /*733a0*/  IMAD R18, R18, 0x100, R9 ;  /* 0x0000010012127824 */ /* 0x010fe200078e0209 */
[----:B--2---:R-:W-:-:S15]  /*733b0*/  HMMA.16816.F32 R24, R4, R10, R24 ;  /* 0x0000000a0418723c */ /* 0x004fde0000001818 */
[----:B------:R-:W-:-:S08]  /*733c0*/  NOP ;  /* 0x0000000000007918 */ /* 0x000fd00000000000 */
[----:B------:R-:W-:Y:S04]  /*733d0*/  STL.64 [R1+0x1080], R24 ;  /* 0x0010801801007387 */ /* 0x000fe80000100a00 */
[----:B------:R0:W-:Y:S04]  /*733e0*/  STL.64 [R1+0x1088], R26 ;  /* 0x0010881a01007387 */ /* 0x0001e80000100a00 */
[----:B0-----:R-:W2:Y:S04]  /*733f0*/  LDL.LU.64 R26, [R1+0x49c8] ;  /* 0x0049c800011a7983 */ /* 0x001ea80000300a00 */
[----:B------:R-:W2:Y:S04]  /*73400*/  LDL.LU.64 R24, [R1+0x49c0] ;  /* 0x0049c00001187983 */ /* 0x000ea80000300a00 */
[----:B------:R-:W2:Y:S01]  /*73410*/  LDL.LU R9, [R1+0x49bc] ;  /* 0x0049bc0001097983 */ /* 0x000ea20000300800 */
[----:B------:R-:W-:-:S03]  /*73420*/  IMAD R19, R19, 0x100, R0 ;  /* 0x0000010013137824 */ /* 0x000fc600078e0200 */
[----:B------:R-:W3:Y:S01]  /*73430*/  LDL.LU R0, [R1+0x49b8] ;  /* 0x0049b80001007983 */ /* 0x000ee20000300800 */
        /* <DEDUP_REMOVED lines=8> */
[----:B0-----:R-:W4:Y:S04]  /*734c0*/  LDL.LU R8, [R1+0xaf0] ;  /* 0x000af00001087983 */ /* 0x001f280000300800 */
[----:B------:R-:W4:Y:S04]  /*734d0*/  LDL.LU R9, [R1+0xaf4] ;  /* 0x000af40001097983 */ /* 0x000f280000300800 */
[----:B------:R-:W4:Y:S01]  /*734e0*/  LDL.LU R10, [R1+0xaf8] ;  /* 0x000af800010a7983 */ /* 0x000f220000300800 */
[----:B--2---:R-:W-:-:S15]  /*734f0*/  HMMA.16816.F32 R24, R4, R2, R24 ;  /* 0x000000020418723c */ /* 0x004fde0000001818 */
[----:B------:R-:W-:-:S08]  /*73500*/  NOP ;  /* 0x0000000000007918 */ /* 0x000fd00000000000 */
[----:B------:R-:W-:Y:S04]  /*73510*/  STL.64 [R1+0x1d00], R24 ;  /* 0x001d001801007387 */ /* 0x000fe80000100a00 */
[----:B------:R0:W-:Y:S04]  /*73520*/  STL.64 [R1+0x1d08], R26 ;  /* 0x001d081a01007387 */ /* 0x0001e80000100a00 */
[----:B0-----:R-:W2:Y:S04]  /*73530*/  LDL.LU.64 R26, [R1+0x49a0] ;  /* 0x0049a000011a7983 */ /* 0x001ea80000300a00 */
[----:B------:R-:W2:Y:S01]  /*73540*/  LDL.LU.64 R24, [R1+0x4998] ;  /* 0x0049980001187983 */ /* 0x000ea20000300a00 */
[----:B---3--:R-:W-:Y:S01]  /*73550*/  IMAD.MOV.U32 R11, RZ, RZ, R0 ;  /* 0x000000ffff0b7224 */ /* 0x008fe200078e0000 */
[----:B------:R-:W-:-:S02]  /*73560*/  F2FP.F16.E5M2.UNPACK_B R16, R16 ;  /* 0x00000010ff10723e */ /* 0x000fc400020004ff */
[----:B------:R-:W-:Y:S02]  /*73570*/  F2FP.F16.E5M2.UNPACK_B R17, R17 ;  /* 0x00000011ff11723e */ /* 0x000fe400020004ff */
[----:B------:R-:W-:Y:S02]  /*73580*/  F2FP.F16.E5M2.UNPACK_B R18, R18 ;  /* 0x00000012ff12723e */ /* 0x000fe400020004ff */
[----:B------:R-:W-:Y:S01]  /*73590*/  F2FP.F16.E5M2.UNPACK_B R19, R19 ;  /* 0x00000013ff13723e */ /* 0x000fe200020004ff */
[----:B----4-:R-:W-:Y:S06]  /*735a0*/  HMMA.16816.F32 R4, R4, R20, R8 ;  /* 0x000000140404723c */ /* 0x010fec0000001808 */
[----:B------:R-:W-:Y:S01]  /*735b0*/  HMMA.16816.F32 R8, R16, R22, R12 ;  /* 0x000000161008723c */ /* 0x000fe2000000180c */
[----:B------:R0:W-:Y:S04]  /*735c0*/  STL [R1+0x47b4], R2 ;  /* 0x0047b40201007387 */ /* 0x0001e80000100800 */
[----:B------:R1:W-:Y:S01]  /*735d0*/  STL [R1+0x47b0], R3 ;  /* 0x0047b00301007387 */ /* 0x0003e20000100800 */
[----:B0-----:R-:W-:-:S02]  /*735e0*/  IMAD.MOV.U32 R2, RZ, RZ, R22 ;  /* 0x000000ffff027224 */ /* 0x001fc400078e0016 */
[----:B-1----:R-:W-:-:S09]  /*735f0*/  IMAD.MOV.U32 R3, RZ, RZ, R23 ;  /* 0x000000ffff037224 */ /* 0x002fd200078e0017 */
[----:B------:R-:W-:Y:S04]  /*73600*/  STL.64 [R1+0x1710], R4 ;  /* 0x0017100401007387 */ /* 0x000fe80000100a00 */
[----:B------:R0:W-:Y:S03]  /*73610*/  STL.64 [R1+0x1718], R6 ;  /* 0x0017180601007387 */ /* 0x0001e60000100a00 */
[----:B------:R-:W-:Y:S01]  /*73620*/  IMAD.MOV.U32 R0, RZ, RZ, R11 ;  /* 0x000000ffff007224 */ /* 0x000fe200078e000b */
[----:B------:R1:W-:Y:S04]  /*73630*/  STL.64 [R1+0x1700], R8 ;  /* 0x0017000801007387 */ /* 0x0003e80000100a00 */
[----:B------:R3:W-:Y:S04]  /*73640*/  STL [R1+0x1708], R10 ;  /* 0x0017080a01007387 */ /* 0x0007e80000100800 */
[----:B------:R-:W-:Y:S04]  /*73650*/  STL [R1+0x47bc], R3 ;  /* 0x0047bc0301007387 */ /* 0x000fe80000100800 */
[----:B------:R-:W-:Y:S04]  /*73660*/  STL [R1+0x47b8], R2 ;  /* 0x0047b80201007387 */ /* 0x000fe80000100800 */
[----:B------:R-:W-:Y:S04]  /*73670*/  STL [R1+0x3848], R0 ;  /* 0x0038480001007387 */ /* 0x000fe80000100800 */
[----:B0-----:R-:W4:Y:S04]  /*73680*/  LDL.64 R6, [R1+0x70] ;  /* 0x0000700001067983 */ /* 0x001f280000100a00 */
[----:B-1----:R-:W4:Y:S01]  /*73690*/  LDL.LU R8, [R1+0xa70] ;  /* 0x000a700001087983 */ /* 0x002f220000300800 */
[----:B--2---:R-:W-:-:S15]  /*736a0*/  HMMA.16816.F32 R12, R16, R28, R24 ;  /* 0x0000001c100c723c */ /* 0x004fde0000001818 */
[----:B------:R-:W-:-:S08]  /*736b0*/  NOP ;  /* 0x0000000000007918 */ /* 0x000fd00000000000 */
[----:B------:R-:W-:Y:S04]  /*736c0*/  STL.64 [R1+0x16f0], R12 ;  /* 0x0016f00c01007387 */ /* 0x000fe80000100a00 */
[----:B------:R-:W-:Y:S04]  /*736d0*/  STL.64 [R1+0x16f8], R14 ;  /* 0x0016f80e01007387 */ /* 0x000fe80000100a00 */
[----:B------:R-:W2:Y:S04]  /*736e0*/  LDL.LU R9, [R1+0xa74] ;  /* 0x000a740001097983 */ /* 0x000ea80000300800 */
[----:B---3--:R-:W3:Y:S04]  /*736f0*/  LDL.LU R10, [R1+0xa78] ;  /* 0x000a7800010a7983 */ /* 0x008ee80000300800 */
[----:B------:R-:W3:Y:S04]  /*73700*/  LDL.LU R11, [R1+0xa7c] ;  /* 0x000a7c00010b7983 */ /* 0x000ee80000300800 */
[----:B------:R-:W2:Y:S04]  /*73710*/  LDL.64 R4, [R1+0x78] ;  /* 0x0000780001047983 */ /* 0x000ea80000100a00 */
[----:B----4-:R-:W-:Y:S04]  /*73720*/  STL.64 [R1+0x4958], R6 ;  /* 0x0049580601007387 */ /* 0x010fe80000100a00 */
[----:B--2---:R0:W-:Y:S04]  /*73730*/  STL.64 [R1+0x4950], R4 ;  /* 0x0049500401007387 */ /* 0x0041e80000100a00 */
[----:B0-----:R-:W2:Y:S04]  /*73740*/  LDL.LU R4, [R1+0xaa0] ;  /* 0x000aa00001047983 */ /* 0x001ea80000300800 */
[----:B------:R-:W2:Y:S04]  /*73750*/  LDL.LU R5, [R1+0xaa4] ;  /* 0x000aa40001057983 */ /* 0x000ea80000300800 */
[----:B------:R-:W4:Y:S04]  /*73760*/  LDL.LU R6, [R1+0xaa8] ;  /* 0x000aa80001067983 */ /* 0x000f280000300800 */
[----:B------:R-:W4:Y:S04]  /*73770*/  LDL.LU R7, [R1+0xaac] ;  /* 0x000aac0001077983 */ /* 0x000f280000300800 */
[----:B----4-:R0:W-:Y:S04]  /*73780*/  STL.64 [R1+0x4970], R6 ;  /* 0x0049700601007387 */ /* 0x0101e80000100a00 */
[----:B0-----:R-:W4:Y:S04]  /*73790*/  LDL R6, [R1+0x88] ;  /* 0x0000880001067983 */ /* 0x001f280000100800 */
[----:B------:R-:W4:Y:S04]  /*737a0*/  LDL R7, [R1+0x8c] ;  /* 0x00008c0001077983 */ /* 0x000f280000100800 */
[----:B--2---:R0:W-:Y:S04]  /*737b0*/  STL.64 [R1+0x4968], R4 ;  /* 0x0049680401007387 */ /* 0x0041e80000100a00 */
[----:B----4-:R1:W-:Y:S04]  /*737c0*/  STL.64 [R1+0x4988], R6 ;  /* 0x0049880601007387 */ /* 0x0103e80000100a00 */
[----:B0-----:R-:W2:Y:S04]  /*737d0*/  LDL.LU R4, [R1+0xac0] ;  /* 0x000ac00001047983 */ /* 0x001ea80000300800 */
[----:B------:R-:W2:Y:S04]  /*737e0*/  LDL.LU R5, [R1+0xac4] ;  /* 0x000ac40001057983 */ /* 0x000ea80000300800 */
[----:B-1----:R-:W2:Y:S04]  /*737f0*/  LDL.LU R6, [R1+0xac8] ;  /* 0x000ac80001067983 */ /* 0x002ea80000300800 */
[----:B------:R-:W2:Y:S04]  /*73800*/  LDL.LU R7, [R1+0xacc] ;  /* 0x000acc0001077983 */ /* 0x000ea80000300800 */
        /* <DEDUP_REMOVED lines=10> */
[----:B---3--:R0:W-:Y:S04]  /*738b0*/  STL.64 [R1+0x4960], R8 ;  /* 0x0049600801007387 */ /* 0x0081e80000100a00 */
[----:B0-----:R-:W3:Y:S04]  /*738c0*/  LDL.64 R8, [R1+0x80] ;  /* 0x0000800001087983 */ /* 0x001ee80000100a00 */
[----:B------:R-:W4:Y:S04]  /*738d0*/  LDL.LU R10, [R1+0xa98] ;  /* 0x000a9800010a7983 */ /* 0x000f280000300800 */
[----:B------:R-:W4:Y:S04]  /*738e0*/  LDL.LU R11, [R1+0xa9c] ;  /* 0x000a9c00010b7983 */ /* 0x000f280000300800 */
[----:B----4-:R-:W-:Y:S04]  /*738f0*/  STL.64 [R1+0x4980], R10 ;  /* 0x0049800a01007387 */ /* 0x010fe80000100a00 */
[----:B---3--:R0:W-:Y:S04]  /*73900*/  STL.64 [R1+0x4978], R8 ;  /* 0x0049780801007387 */ /* 0x0081e80000100a00 */
[----:B0-----:R-:W3:Y:S04]  /*73910*/  LDL.LU R8, [R1+0xab0] ;  /* 0x000ab00001087983 */ /* 0x001ee80000300800 */
[----:B------:R-:W3:Y:S04]  /*73920*/  LDL.LU R9, [R1+0xab4] ;  /* 0x000ab40001097983 */ /* 0x000ee80000300800 */
[----:B---3--:R0:W-:Y:S04]  /*73930*/  STL.64 [R1+0x4990], R8 ;  /* 0x0049900801007387 */ /* 0x0081e80000100a00 */
[----:B0-----:R-:W2:Y:S04]  /*73940*/  LDL.64 R8, [R1+0x90] ;  /* 0x0000900001087983 */ /* 0x001ea80000100a00 */
[----:B------:R-:W3:Y:S04]  /*73950*/  LDL.LU R10, [R1+0xab8] ;  /* 0x000ab800010a7983 */ /* 0x000ee80000300800 */
[----:B------:R-:W3:Y:S04]  /*73960*/  LDL.LU R11, [R1+0xabc] ;  /* 0x000abc00010b7983 */ /* 0x000ee80000300800 */
[----:B------:R-:W4:Y:S04]  /*73970*/  LDL.64 R20, [R1+0x68] ;  /* 0x0000680001147983 */ /* 0x000f280000100a00 */
[----:B------:R-:W4:Y:S04]  /*73980*/  LDL.LU R12, [R1+0xa60] ;  /* 0x000a6000010c7983 */ /* 0x000f280000300800 */
[----:B------:R-:W4:Y:S04]  /*73990*/  LDL.LU R13, [R1+0xa64] ;  /* 0x000a6400010d7983 */ /* 0x000f280000300800 */
[----:B------:R-:W4:Y:S04]  /*739a0*/  LDL.LU R14, [R1+0xa68] ;  /* 0x000a6800010e7983 */ /* 0x000f280000300800 */
[----:B------:R-:W4:Y:S04]  /*739b0*/  LDL.LU R15, [R1+0xa6c] ;  /* 0x000a6c00010f7983 */ /* 0x000f280000300800 */
[----:B------:R-:W4:Y:S04]  /*739c0*/  LDL.64 R22, [R1+0x60] ;  /* 0x0000600001167983 */ /* 0x000f280000100a00 */
[----:B------:R-:W4:Y:S04]  /*739d0*/  LDL.LU R24, [R1+0xa50] ;  /* 0x000a500001187983 */ /* 0x000f280000300800 */
[----:B------:R-:W4:Y:S04]  /*739e0*/  LDL.LU R25, [R1+0xa54] ;  /* 0x000a540001197983 */ /* 0x000f280000300800 */
[----:B------:R-:W4:Y:S04]  /*739f0*/  LDL.LU R26, [R1+0xa58] ;  /* 0x000a5800011a7983 */ /* 0x000f280000300800 */
[----:B------:R-:W4:Y:S04]  /*73a00*/  LDL.LU R27, [R1+0xa5c] ;  /* 0x000a5c00011b7983 */ /* 0x000f280000300800 */
[----:B------:R-:W4:Y:S01]  /*73a10*/  LDL.64 R28, [R1+0x58] ;  /* 0x00005800011c7983 */ /* 0x000f220000100a00 */
[----:B--2---:R-:W-:Y:S06]  /*73a20*/  HMMA.16816.F32 R4, R16, R8, R4 ;  /* 0x000000081004723c */ /* 0x004fec0000001804 */
[----:B------:R-:W-:-:S02]  /*73a30*/  IMAD.MOV.U32 R3, RZ, RZ, R8 ;  /* 0x000000ffff037224 */ /* 0x000fc400078e0008 */
[----:B------:R-:W-:Y:S02]  /*73a40*/  IMAD.MOV.U32 R2, RZ, RZ, R9 ;  /* 0x000000ffff027224 */ /* 0x000fe400078e0009 */
[----:B------:R-:W3:-:S13]  /*73a50*/  LDL.LU.64 R8, [R1+0x4990] ;  /* 0x0049900001087983 */ /* 0x000eda0000300a00 */
[----:B------:R-:W-:Y:S04]  /*73a60*/  STL.64 [R1+0x16e0], R4 ;  /* 0x0016e00401007387 */ /* 0x000fe80000100a00 */
[----:B------:R0:W-:Y:S01]  /*73a70*/  STL [R1+0x16e8], R6 ;  /* 0x0016e80601007387 */ /* 0x0001e20000100800 */
[----:B------:R-:W-:-:S03]  /*73a80*/  IMAD.MOV.U32 R0, RZ, RZ, R7 ;  /* 0x000000ffff007224 */ /* 0x000fc600078e0007 */
[----:B0-----:R-:W3:Y:S04]  /*73a90*/  LDL.LU.64 R6, [R1+0x4988] ;  /* 0x0049880001067983 */ /* 0x001ee80000300a00 */
[----:B------:R-:W-:Y:S04]  /*73aa0*/  STL [R1+0x47c4], R2 ;  /* 0x0047c40201007387 */ /* 0x000fe80000100800 */
[----:B------:R-:W-:Y:S04]  /*73ab0*/  STL [R1+0x47c0], R3 ;  /* 0x0047c00301007387 */ /* 0x000fe80000100800 */
[----:B------:R-:W-:Y:S01]  /*73ac0*/  STL [R1+0x384c], R0 ;  /* 0x00384c0001007387 */ /* 0x000fe20000100800 */
[----:B---3--:R-:W-:Y:S03]  /*73ad0*/  HMMA.16816.F32 R4, R16, R6, R8 ;  /* 0x000000061004723c */ /* 0x008fe60000001808 */
[----:B------:R-:W2:Y:S04]  /*73ae0*/  LDL.LU.64 R10, [R1+0x4980] ;  /* 0x00498000010a7983 */ /* 0x000ea80000300a00 */
[----:B------:R-:W3:-:S15]  /*73af0*/  LDL.LU.64 R8, [R1+0x4978] ;  /* 0x0049780001087983 */ /* 0x000ede0000300a00 */
[----:B------:R-:W-:-:S01]  /*73b00*/  NOP ;  /* 0x0000000000007918 */ /* 0x000fc20000000000 */
[----:B------:R-:W-:Y:S04]  /*73b10*/  STL.64 [R1+0x16d0], R4 ;  /* 0x0016d00401007387 */ /* 0x000fe80000100a00 */
[----:B------:R0:W-:Y:S04]  /*73b20*/  STL.64 [R1+0x16d8], R6 ;  /* 0x0016d80601007387 */ /* 0x0001e80000100a00 */
[----:B0-----:R-:W4:Y:S04]  /*73b30*/  LDL.LU.64 R6, [R1+0x4970] ;  /* 0x0049700001067983 */ /* 0x001f280000300a00 */
[----:B------:R-:W4:Y:S01]  /*73b40*/  LDL.LU.64 R4, [R1+0x4968] ;  /* 0x0049680001047983 */ /* 0x000f220000300a00 */
[----:B---3--:R-:W-:-:S02]  /*73b50*/  IMAD.MOV.U32 R2, RZ, RZ, R8 ;  /* 0x000000ffff027224 */ /* 0x008fc400078e0008 */
[----:B------:R-:W-:Y:S01]  /*73b60*/  IMAD.MOV.U32 R3, RZ, RZ, R9 ;  /* 0x000000ffff037224 */ /* 0x000fe200078e0009 */
[----:B----4-:R-:W-:Y:S01]  /*73b70*/  HMMA.16816.F32 R4, R16, R8, R4 ;  /* 0x000000081004723c */ /* 0x010fe20000001804 */
[----:B------:R-:W2:-:S15]  /*73b80*/  LDL.LU.64 R8, [R1+0x4960] ;  /* 0x0049600001087983 */ /* 0x000e9e0000300a00 */
[----:B------:R-:W-:-:S07]  /*73b90*/  NOP ;  /* 0x0000000000007918 */ /* 0x000fce0000000000 */
[----:B------:R-:W-:Y:S04]  /*73ba0*/  STL.64 [R1+0x16c0], R4 ;  /* 0x0016c00401007387 */ /* 0x000fe80000100a00 */
[----:B------:R0:W-:Y:S01]  /*73bb0*/  STL [R1+0x16c8], R6 ;  /* 0x0016c80601007387 */ /* 0x0001e20000100800 */
[----:B------:R-:W-:-:S03]  /*73bc0*/  IMAD.MOV.U32 R0, RZ, RZ, R7 ;  /* 0x000000ffff007224 */ /* 0x000fc600078e0007 */
[----:B0-----:R-:W3:Y:S04]  /*73bd0*/  LDL.LU.64 R6, [R1+0x4958] ;  /* 0x0049580001067983 */ /* 0x001ee80000300a00 */
[----:B------:R-:W2:Y:S04]  /*73be0*/  LDL.LU.64 R4, [R1+0x4950] ;  /* 0x0049500001047983 */ /* 0x000ea80000300a00 */
[----:B------:R-:W-:Y:S04]  /*73bf0*/  STL [R1+0x47cc], R3 ;  /* 0x0047cc0301007387 */ /* 0x000fe80000100800 */
[----:B------:R-:W-:Y:S04]  /*73c00*/  STL [R1+0x47c8], R2 ;  /* 0x0047c80201007387 */ /* 0x000fe80000100800 */
[----:B------:R-:W-:Y:S01]  /*73c10*/  STL [R1+0x3850], R0 ;  /* 0x0038500001007387 */ /* 0x000fe20000100800 */
        /* <DEDUP_REMOVED lines=8> */
[----:B---3--:R-:W-:-:S15]  /*73ca0*/  HMMA.16816.F32 R8, R16, R6, R8 ;  /* 0x000000061008723c */ /* 0x008fde0000001808 */
[----:B------:R-:W-:-:S08]  /*73cb0*/  NOP ;  /* 0x0000000000007918 */ /* 0x000fd00000000000 */
[----:B------:R-:W-:Y:S04]  /*73cc0*/  STL.64 [R1+0x16a0], R8 ;  /* 0x0016a00801007387 */ /* 0x000fe80000100a00 */
[----:B------:R0:W-:Y:S04]  /*73cd0*/  STL.64 [R1+0x16a8], R10 ;  /* 0x0016a80a01007387 */ /* 0x0001e80000100a00 */
[----:B0-----:R-:W2:Y:S04]  /*73ce0*/  LDL.LU.64 R10, [R1+0x4938] ;  /* 0x00493800010a7983 */ /* 0x001ea80000300a00 */
[----:B------:R-:W2:Y:S01]  /*73cf0*/  LDL.LU.64 R8, [R1+0x4930] ;  /* 0x0049300001087983 */ /* 0x000ea20000300a00 */
[----:B------:R-:W-:-:S02]  /*73d00*/  IMAD.MOV.U32 R3, RZ, RZ, R6 ;  /* 0x000000ffff037224 */ /* 0x000fc400078e0006 */
[----:B------:R-:W-:Y:S02]  /*73d10*/  IMAD.MOV.U32 R2, RZ, RZ, R7 ;  /* 0x000000ffff027224 */ /* 0x000fe400078e0007 */
[----:B------:R-:W-:-:S03]  /*73d20*/  IMAD.MOV.U32 R0, RZ, RZ, R21 ;  /* 0x000000ffff007224 */ /* 0x000fc600078e0015 */
[----:B------:R0:W-:Y:S04]  /*73d30*/  STL [R1+0x47d8], R2 ;  /* 0x0047d80201007387 */ /* 0x0001e80000100800 */
[----:B------:R1:W-:Y:S04]  /*73d40*/  STL [R1+0x47d4], R3 ;  /* 0x0047d40301007387 */ /* 0x0003e80000100800 */
[----:B------:R-:W-:Y:S01]  /*73d50*/  STL [R1+0x47dc], R0 ;  /* 0x0047dc0001007387 */ /* 0x000fe20000100800 */
[----:B0-----:R-:W-:Y:S02]  /*73d60*/  IMAD.MOV.U32 R2, RZ, RZ, R22 ;  /* 0x000000ffff027224 */ /* 0x001fe400078e0016 */
[----:B-1----:R-:W-:Y:S01]  /*73d70*/  IMAD.MOV.U32 R3, RZ, RZ, R23 ;  /* 0x000000ffff037224 */ /* 0x002fe200078e0017 */
[----:B--2---:R-:W-:-:S15]  /*73d80*/  HMMA.16816.F32 R4, R16, R20, R8 ;  /* 0x000000141004723c */ /* 0x004fde0000001808 */
[----:B------:R-:W-:-:S08]  /*73d90*/  NOP ;  /* 0x0000000000007918 */ /* 0x000fd00000000000 */
[----:B------:R-:W-:Y:S04]  /*73da0*/  STL.64 [R1+0x1690], R4 ;  /* 0x0016900401007387 */ /* 0x000fe80000100a00 */
[----:B------:R0:W-:Y:S02]  /*73db0*/  STL.64 [R1+0x1698], R6 ;  /* 0x0016980601007387 */ /* 0x0001e40000100a00 */
[----:B0-----:R-:W-:-:S15]  /*73dc0*/  HMMA.16816.F32 R4, R16, R22, R12 ;  /* 0x000000161004723c */ /* 0x001fde000000180c */
[----:B------:R-:W-:-:S08]  /*73dd0*/  NOP ;  /* 0x0000000000007918 */ /* 0x000fd00000000000 */
[----:B------:R-:W-:Y:S04]  /*73de0*/  STL.64 [R1+0x1680], R4 ;  /* 0x0016800401007387 */ /* 0x000fe80000100a00 */
[----:B------:R0:W-:Y:S04]  /*73df0*/  STL.64 [R1+0x1688], R6 ;  /* 0x0016880601007387 */ /* 0x0001e80000100a00 */
[----:B------:R-:W-:Y:S04]  /*73e00*/  STL [R1+0x47e4], R3 ;  /* 0x0047e40301007387 */ /* 0x000fe80000100800 */
[----:B------:R-:W-:Y:S04]  /*73e10*/  STL [R1+0x47e0], R2 ;  /* 0x0047e00201007387 */ /* 0x000fe80000100800 */
[----:B0-----:R-:W2:Y:S01]  /*73e20*/  LDL.64 R6, [R1+0x30] ;  /* 0x0000300001067983 */ /* 0x001ea20000100a00 */
[----:B------:R-:W-:-:S15]  /*73e30*/  HMMA.16816.F32 R8, R16, R28, R24 ;  /* 0x0000001c1008723c */ /* 0x000fde0000001818 */
[----:B------:R-:W-:-:S08]  /*73e40*/  NOP ;  /* 0x0000000000007918 */ /* 0x000fd00000000000 */
[----:B------:R0:W-:Y:S04]  /*73e50*/  STL.64 [R1+0x1670], R8 ;  /* 0x0016700801007387 */ /* 0x0001e80000100a00 */
[----:B------:R1:W-:Y:S04]  /*73e60*/  STL.64 [R1+0x1678], R10 ;  /* 0x0016780a01007387 */ /* 0x0003e80000100a00 */
[----:B--2---:R2:W-:Y:S04]  /*73e70*/  STL.64 [R1+0x48f0], R6 ;  /* 0x0048f00601007387 */ /* 0x0045e80000100a00 */
[----:B0-----:R-:W3:Y:S04]  /*73e80*/  LDL.LU R8, [R1+0x9f0] ;  /* 0x0009f00001087983 */ /* 0x001ee80000300800 */
[----:B------:R-:W3:Y:S04]  /*73e90*/  LDL.LU R9, [R1+0x9f4] ;  /* 0x0009f40001097983 */ /* 0x000ee80000300800 */
[----:B-1----:R-:W4:Y:S04]  /*73ea0*/  LDL.LU R10, [R1+0x9f8] ;  /* 0x0009f800010a7983 */ /* 0x002f280000300800 */
[----:B------:R-:W4:Y:S04]  /*73eb0*/  LDL.LU R11, [R1+0x9fc] ;  /* 0x0009fc00010b7983 */ /* 0x000f280000300800 */
[----:B------:R-:W3:Y:S04]  /*73ec0*/  LDL.64 R4, [R1+0x38] ;  /* 0x0000380001047983 */ /* 0x000ee80000100a00 */
[----:B--2---:R-:W2:Y:S04]  /*73ed0*/  LDL.64 R6, [R1+0x40] ;  /* 0x0000400001067983 */ /* 0x004ea80000100a00 */
        /* <DEDUP_REMOVED lines=8> */
[----:B------:R-:W4:Y:S04]  /*73f60*/  LDL.LU R4, [R1+0xa30] ;  /* 0x000a300001047983 */ /* 0x000f280000300800 */
[----:B------:R-:W4:Y:S04]  /*73f70*/  LDL.LU R5, [R1+0xa34] ;  /* 0x000a340001057983 */ /* 0x000f280000300800 */
[----:B----4-:R0:W-:Y:S04]  /*73f80*/  STL.64 [R1+0x4918], R4 ;  /* 0x0049180401007387 */ /* 0x0101e80000100a00 */
[----:B0-----:R-:W4:Y:S04]  /*73f90*/  LDL.64 R4, [R1+0x50] ;  /* 0x0000500001047983 */ /* 0x001f280000100a00 */
[----:B------:R-:W4:Y:S04]  /*73fa0*/  LDL.LU R6, [R1+0xa38] ;  /* 0x000a380001067983 */ /* 0x000f280000300800 */
[----:B------:R-:W4:Y:S04]  /*73fb0*/  LDL.LU R7, [R1+0xa3c] ;  /* 0x000a3c0001077983 */ /* 0x000f280000300800 */
        /* <DEDUP_REMOVED lines=18> */
[----:B------:R-:W3:Y:S04]  /*740e0*/  LDL.64 R20, [R1+0x28] ;  /* 0x0000280001147983 */ /* 0x000ee80000100a00 */
[----:B------:R-:W3:Y:S04]  /*740f0*/  LDL.LU R12, [R1+0x9e0] ;  /* 0x0009e000010c7983 */ /* 0x000ee80000300800 */
[----:B------:R-:W3:Y:S04]  /*74100*/  LDL.LU R13, [R1+0x9e4] ;  /* 0x0009e400010d7983 */ /* 0x000ee80000300800 */
[----:B------:R-:W3:Y:S04]  /*74110*/  LDL.LU R14, [R1+0x9e8] ;  /* 0x0009e800010e7983 */ /* 0x000ee80000300800 */
[----:B------:R-:W3:Y:S04]  /*74120*/  LDL.LU R15, [R1+0x9ec] ;  /* 0x0009ec00010f7983 */ /* 0x000ee80000300800 */
[----:B------:R-:W3:Y:S01]  /*74130*/  LDL.64 R22, [R1+0x20] ;  /* 0x0000200001167983 */ /* 0x000ee20000100a00 */
[----:B------:R-:W-:-:S03]  /*74140*/  IMAD.MOV.U32 R0, RZ, RZ, R29 ;  /* 0x000000ffff007224 */ /* 0x000fc600078e001d */
[----:B------:R-:W3:Y:S04]  /*74150*/  LDL.LU R24, [R1+0x9d0] ;  /* 0x0009d00001187983 */ /* 0x000ee80000300800 */
[----:B------:R-:W3:Y:S04]  /*74160*/  LDL.LU R25, [R1+0x9d4] ;  /* 0x0009d40001197983 */ /* 0x000ee80000300800 */
[----:B------:R-:W3:Y:S04]  /*74170*/  LDL.LU R26, [R1+0x9d8] ;  /* 0x0009d800011a7983 */ /* 0x000ee80000300800 */
[----:B------:R-:W3:Y:S04]  /*74180*/  LDL.LU R27, [R1+0x9dc] ;  /* 0x0009dc00011b7983 */ /* 0x000ee80000300800 */
[----:B------:R-:W3:Y:S04]  /*74190*/  LDL.64 R28, [R1+0x18] ;  /* 0x00001800011c7983 */ /* 0x000ee80000100a00 */
[----:B------:R-:W-:Y:S01]  /*741a0*/  STL [R1+0x47e8], R0 ;  /* 0x0047e80001007387 */ /* 0x000fe20000100800 */
[----:B----4-:R-:W-:-:S02]  /*741b0*/  IMAD.MOV.U32 R2, RZ, RZ, R5 ;  /* 0x000000ffff027224 */ /* 0x010fc400078e0005 */
[----:B------:R-:W-:Y:S01]  /*741c0*/  IMAD.MOV.U32 R3, RZ, RZ, R4 ;  /* 0x000000ffff037224 */ /* 0x000fe200078e0004 */
[----:B--2---:R-:W-:-:S15]  /*741d0*/  HMMA.16816.F32 R8, R16, R4, R8 ;  /* 0x000000041008723c */ /* 0x004fde0000001808 */
[----:B------:R-:W-:-:S08]  /*741e0*/  NOP ;  /* 0x0000000000007918 */ /* 0x000fd00000000000 */
[----:B------:R-:W-:Y:S04]  /*741f0*/  STL.64 [R1+0x1660], R8 ;  /* 0x0016600801007387 */ /* 0x000fe80000100a00 */
[----:B------:R0:W-:Y:S04]  /*74200*/  STL.64 [R1+0x1668], R10 ;  /* 0x0016680a01007387 */ /* 0x0001e80000100a00 */
[----:B0-----:R-:W2:Y:S04]  /*74210*/  LDL.LU.64 R10, [R1+0x4928] ;  /* 0x00492800010a7983 */ /* 0x001ea80000300a00 */
[----:B------:R-:W2:Y:S04]  /*74220*/  LDL.LU.64 R8, [R1+0x4920] ;  /* 0x0049200001087983 */ /* 0x000ea80000300a00 */
[----:B------:R-:W4:Y:S04]  /*74230*/  LDL.LU.64 R4, [R1+0x4918] ;  /* 0x0049180001047983 */ /* 0x000f280000300a00 */
[----:B------:R-:W-:Y:S04]  /*74240*/  STL [R1+0x47f0], R2 ;  /* 0x0047f00201007387 */ /* 0x000fe80000100800 */
[----:B------:R0:W-:Y:S04]  /*74250*/  STL [R1+0x47ec], R3 ;  /* 0x0047ec0301007387 */ /* 0x0001e80000100800 */
[----:B0-----:R-:W4:Y:S02]  /*74260*/  LDL.64 R2, [R1+0x48] ;  /* 0x0000480001027983 */ /* 0x001f240000100a00 */
[----:B----4-:R-:W-:-:S15]  /*74270*/  HMMA.16816.F32 R4, R16, R2, R4 ;  /* 0x000000021004723c */ /* 0x010fde0000001804 */
[----:B------:R-:W-:-:S08]  /*74280*/  NOP ;  /* 0x0000000000007918 */ /* 0x000fd00000000000 */
[----:B------:R-:W-:Y:S04]  /*74290*/  STL.64 [R1+0x1650], R4 ;  /* 0x0016500401007387 */ /* 0x000fe80000100a00 */
[----:B------:R0:W-:Y:S04]  /*742a0*/  STL.64 [R1+0x1658], R6 ;  /* 0x0016580601007387 */ /* 0x0001e80000100a00 */
[----:B0-----:R-:W2:Y:S01]  /*742b0*/  LDL.LU.64 R6, [R1+0x4910] ;  /* 0x0049100001067983 */ /* 0x001ea20000300a00 */
[----:B------:R-:W-:-:S03]  /*742c0*/  IMAD.MOV.U32 R0, RZ, RZ, R3 ;  /* 0x000000ffff007224 */ /* 0x000fc600078e0003 */
[----:B------:R-:W4:Y:S04]  /*742d0*/  LDL.LU.64 R4, [R1+0x4908] ;  /* 0x0049080001047983 */ /* 0x000f280000300a00 */
[----:B------:R-:W-:Y:S01]  /*742e0*/  STL [R1+0x47f4], R0 ;  /* 0x0047f40001007387 */ /* 0x000fe20000100800 */
[----:B--2---:R-:W-:-:S15]  /*742f0*/  HMMA.16816.F32 R8, R16, R6, R8 ;  /* 0x000000061008723c */ /* 0x004fde0000001808 */
[----:B------:R-:W-:-:S08]  /*74300*/  NOP ;  /* 0x0000000000007918 */ /* 0x000fd00000000000 */
[----:B------:R-:W-:Y:S04]  /*74310*/  STL.64 [R1+0x1640], R8 ;  /* 0x0016400801007387 */ /* 0x000fe80000100a00 */
[----:B------:R0:W-:Y:S04]  /*74320*/  STL.64 [R1+0x1648], R10 ;  /* 0x0016480a01007387 */ /* 0x0001e80000100a00 */
[----:B0-----:R-:W4:Y:S04]  /*74330*/  LDL.LU.64 R10, [R1+0x4900] ;  /* 0x00490000010a7983 */ /* 0x001f280000300a00 */
[----:B------:R-:W4:Y:S01]  /*74340*/  LDL.LU.64 R8, [R1+0x48f8] ;  /* 0x0048f80001087983 */ /* 0x000f220000300a00 */
[----:B------:R-:W-:-:S02]  /*74350*/  IMAD.MOV.U32 R3, RZ, RZ, R7 ;  /* 0x000000ffff037224 */ /* 0x000fc400078e0007 */
[----:B------:R-:W-:Y:S02]  /*74360*/  IMAD.MOV.U32 R2, RZ, RZ, R6 ;  /* 0x000000ffff027224 */ /* 0x000fe400078e0006 */
[----:B------:R-:W2:Y:S04]  /*74370*/  LDL.LU.64 R6, [R1+0x48f0] ;  /* 0x0048f00001067983 */ /* 0x000ea80000300a00 */
[----:B------:R-:W-:Y:S04]  /*74380*/  STL [R1+0x47fc], R3 ;  /* 0x0047fc0301007387 */ /* 0x000fe80000100800 */
[----:B------:R-:W-:Y:S01]  /*74390*/  STL [R1+0x47f8], R2 ;  /* 0x0047f80201007387 */ /* 0x000fe20000100800 */
        /* <DEDUP_REMOVED lines=8> */
[----:B--2---:R-:W-:-:S15]  /*74420*/  HMMA.16816.F32 R8, R16, R6, R8 ;  /* 0x000000061008723c */ /* 0x004fde0000001808 */
[----:B------:R-:W-:-:S08]  /*74430*/  NOP ;  /* 0x0000000000007918 */ /* 0x000fd00000000000 */
[----:B------:R-:W-:Y:S04]  /*74440*/  STL.64 [R1+0x1620], R8 ;  /* 0x0016200801007387 */ /* 0x000fe80000100a00 */
[----:B------:R0:W-:Y:S04]  /*74450*/  STL.64 [R1+0x1628], R10 ;  /* 0x0016280a01007387 */ /* 0x0001e80000100a00 */
[----:B0-----:R-:W2:Y:S04]  /*74460*/  LDL.LU.64 R10, [R1+0x48d8] ;  /* 0x0048d800010a7983 */ /* 0x001ea80000300a00 */
[----:B------:R-:W2:Y:S01]  /*74470*/  LDL.LU.64 R8, [R1+0x48d0] ;  /* 0x0048d00001087983 */ /* 0x000ea20000300a00 */
[----:B------:R-:W-:-:S02]  /*74480*/  IMAD.MOV.U32 R3, RZ, RZ, R6 ;  /* 0x000000ffff037224 */ /* 0x000fc400078e0006 */
[----:B------:R-:W-:Y:S02]  /*74490*/  IMAD.MOV.U32 R2, RZ, RZ, R7 ;  /* 0x000000ffff027224 */ /* 0x000fe400078e0007 */
[----:B---3--:R-:W-:-:S03]  /*744a0*/  IMAD.MOV.U32 R0, RZ, RZ, R21 ;  /* 0x000000ffff007224 */ /* 0x008fc600078e0015 */
        /* <DEDUP_REMOVED lines=12> */
[----:B------:R0:W-:Y:S02]  /*74570*/  STL.64 [R1+0x1608], R6 ;  /* 0x0016080601007387 */ /* 0x0001e40000100a00 */
[----:B0-----:R-:W-:Y:S02]  /*74580*/  HMMA.16816.F32 R4, R16, R28, R24 ;  /* 0x0000001c1004723c */ /* 0x001fe40000001818 */
[----:B------:R-:W-:Y:S04]  /*74590*/  STL [R1+0x4814], R3 ;  /* 0x0048140301007387 */ /* 0x000fe80000100800 */
[----:B------:R-:W-:Y:S04]  /*745a0*/  STL [R1+0x4810], R2 ;  /* 0x0048100201007387 */ /* 0x000fe80000100800 */
        /* <DEDUP_REMOVED lines=16> */
[----:B------:R-:W3:Y:S04]  /*746b0*/  LDL.64 R6, [R1+0x10] ;  /* 0x0000100001067983 */ /* 0x000ee80000100a00 */
[----:B----4-:R-:W-:Y:S04]  /*746c0*/  STL.64 [R1+0x48a8], R22 ;  /* 0x0048a81601007387 */ /* 0x010fe80000100a00 */
[----:B--2---:R0:W-:Y:S04]  /*746d0*/  STL.64 [R1+0x48a0], R20 ;  /* 0x0048a01401007387 */ /* 0x0041e80000100a00 */
[----:B0-----:R-:W2:Y:S04]  /*746e0*/  LDL.LU R20, [R1+0x9a0] ;  /* 0x0009a00001147983 */ /* 0x001ea80000300800 */
[----:B------:R-:W2:Y:S04]  /*746f0*/  LDL.LU R21, [R1+0x9a4] ;  /* 0x0009a40001157983 */ /* 0x000ea80000300800 */
[----:B------:R-:W4:Y:S04]  /*74700*/  LDL.LU R22, [R1+0x9a8] ;  /* 0x0009a80001167983 */ /* 0x000f280000300800 */
[----:B------:R-:W4:Y:S04]  /*74710*/  LDL.LU R23, [R1+0x9ac] ;  /* 0x0009ac0001177983 */ /* 0x000f280000300800 */
[----:B----4-:R-:W-:Y:S04]  /*74720*/  STL.64 [R1+0x48b8], R22 ;  /* 0x0048b81601007387 */ /* 0x010fe80000100a00 */
[----:B--2---:R0:W-:Y:S04]  /*74730*/  STL.64 [R1+0x48b0], R20 ;  /* 0x0048b01401007387 */ /* 0x0041e80000100a00 */
        /* <DEDUP_REMOVED lines=11> */
[----:B------:R-:W4:Y:S04]  /*747f0*/  LDL.64 R28, [R1] ;  /* 0x00000000011c7983 */ /* 0x000f280000100a00 */
        /* <DEDUP_REMOVED lines=8> */
[----:B---3--:R-:W-:-:S02]  /*74880*/  IMAD.MOV.U32 R2, RZ, RZ, R7 ;  /* 0x000000ffff027224 */ /* 0x008fc400078e0007 */
[----:B------:R-:W-:Y:S01]  /*74890*/  IMAD.MOV.U32 R3, RZ, RZ, R6 ;  /* 0x000000ffff037224 */ /* 0x000fe200078e0006 */
[C---:B--2---:R-:W-:Y:S01]  /*748a0*/  HMMA.16816.F32 R20, R16.reuse, R6, R20 ;  /* 0x000000061014723c */ /* 0x044fe20000001814 */
[----:B----4-:R-:W-:Y:S04]  /*748b0*/  STL.64 [R1+0x4860], R14 ;  /* 0x0048600e01007387 */ /* 0x010fe80000100a00 */
[----:B------:R0:W-:Y:S04]  /*748c0*/  STL.64 [R1+0x4858], R12 ;  /* 0x0048580c01007387 */ /* 0x0001e80000100a00 */
        /* <DEDUP_REMOVED lines=10> */
[----:B------:R-:W-:Y:S04]  /*74970*/  STL [R1+0x4818], R0 ;  /* 0x0048180001007387 */ /* 0x000fe80000100800 */
[----:B------:R-:W-:Y:S04]  /*74980*/  STL.64 [R1+0x15e0], R20 ;  /* 0x0015e01401007387 */ /* 0x000fe80000100a00 */
[----:B------:R0:W-:Y:S04]  /*74990*/  STL.64 [R1+0x15e8], R22 ;  /* 0x0015e81601007387 */ /* 0x0001e80000100a00 */
[----:B0-----:R-:W4:Y:S04]  /*749a0*/  LDL.LU.64 R22, [R1+0x48c8] ;  /* 0x0048c80001167983 */ /* 0x001f280000300a00 */
[----:B------:R-:W4:Y:S04]  /*749b0*/  LDL.LU.64 R20, [R1+0x48c0] ;  /* 0x0048c00001147983 */ /* 0x000f280000300a00 */
[----:B------:R-:W3:Y:S04]  /*749c0*/  LDL.LU R4, [R1+0x1ce0] ;  /* 0x001ce00001047983 */ /* 0x000ee80000300800 */
[----:B------:R-:W3:Y:S04]  /*749d0*/  LDL.LU R5, [R1+0x1ce8] ;  /* 0x001ce80001057983 */ /* 0x000ee80000300800 */
[----:B------:R-:W3:Y:S04]  /*749e0*/  LDL.LU R6, [R1+0x1cf0] ;  /* 0x001cf00001067983 */ /* 0x000ee80000300800 */
[----:B------:R-:W3:Y:S04]  /*749f0*/  LDL.LU R7, [R1+0x1cf8] ;  /* 0x001cf80001077983 */ /* 0x000ee80000300800 */
[----:B------:R-:W-:Y:S04]  /*74a00*/  STL [R1+0x4820], R2 ;  /* 0x0048200201007387 */ /* 0x000fe80000100800 */
[----:B------:R0:W-:Y:S04]  /*74a10*/  STL [R1+0x481c], R3 ;  /* 0x00481c0301007387 */ /* 0x0001e80000100800 */
[----:B0-----:R-:W4:Y:S02]  /*74a20*/  LDL.64 R2, [R1+0x8] ;  /* 0x0000080001027983 */ /* 0x001f240000100a00 */
[----:B----4-:R-:W-:-:S15]  /*74a30*/  HMMA.16816.F32 R20, R16, R2, R20 ;  /* 0x000000021014723c */ /* 0x010fde0000001814 */
[----:B------:R-:W-:-:S08]  /*74a40*/  NOP ;  /* 0x0000000000007918 */ /* 0x000fd00000000000 */
[----:B------:R-:W-:Y:S04]  /*74a50*/  STL.64 [R1+0x15d0], R20 ;  /* 0x0015d01401007387 */ /* 0x000fe80000100a00 */
[----:B------:R0:W-:Y:S04]  /*74a60*/  STL.64 [R1+0x15d8], R22 ;  /* 0x0015d81601007387 */ /* 0x0001e80000100a00 */
[----:B0-----:R-:W4:Y:S04]  /*74a70*/  LDL.LU.64 R22, [R1+0x48b8] ;  /* 0x0048b80001167983 */ /* 0x001f280000300a00 */
[----:B------:R-:W4:Y:S01]  /*74a80*/  LDL.LU.64 R20, [R1+0x48b0] ;  /* 0x0048b00001147983 */ /* 0x000f220000300a00 */
[----:B------:R-:W-:-:S02]  /*74a90*/  IMAD.MOV.U32 R0, RZ, RZ, R3 ;  /* 0x000000ffff007224 */ /* 0x000fc400078e0003 */
[----:B------:R-:W-:Y:S02]  /*74aa0*/  IMAD.MOV.U32 R2, RZ, RZ, R28 ;  /* 0x000000ffff027224 */ /* 0x000fe400078e001c */
[----:B------:R-:W-:Y:S01]  /*74ab0*/  IMAD.MOV.U32 R3, RZ, RZ, R29 ;  /* 0x000000ffff037224 */ /* 0x000fe200078e001d */
[----:B----4-:R-:W-:-:S15]  /*74ac0*/  HMMA.16816.F32 R20, R16, R28, R20 ;  /* 0x0000001c1014723c */ /* 0x010fde0000001814 */
[----:B------:R-:W-:-:S08]  /*74ad0*/  NOP ;  /* 0x0000000000007918 */ /* 0x000fd00000000000 */
[----:B------:R-:W-:Y:S04]  /*74ae0*/  STL.64 [R1+0x15c0], R20 ;  /* 0x0015c01401007387 */ /* 0x000fe80000100a00 */
[----:B------:R0:W-:Y:S04]  /*74af0*/  STL.64 [R1+0x15c8], R22 ;  /* 0x0015c81601007387 */ /* 0x0001e80000100a00 */
[----:B0-----:R-:W4:Y:S04]  /*74b00*/  LDL.LU.64 R22, [R1+0x48a8] ;  /* 0x0048a80001167983 */ /* 0x001f280000300a00 */
[----:B------:R-:W4:Y:S04]  /*74b10*/  LDL.LU.64 R20, [R1+0x48a0] ;  /* 0x0048a00001147983 */ /* 0x000f280000300a00 */
        /* <DEDUP_REMOVED lines=17> */
[----:B0-----:R-:W2:Y:S04]  /*74c30*/  LDL.LU.64 R22, [R1+0x4870] ;  /* 0x0048700001167983 */ /* 0x001ea80000300a00 */
[----:B------:R-:W4:Y:S04]  /*74c40*/  LDL.LU.64 R20, [R1+0x4868] ;  /* 0x0048680001147983 */ /* 0x000f280000300a00 */
[----:B------:R-:W-:Y:S04]  /*74c50*/  STL.64 [R1+0x4590], R26 ;  /* 0x0045901a01007387 */ /* 0x000fe80000100a00 */
[----:B------:R0:W-:Y:S04]  /*74c60*/  STL.64 [R1+0x4588], R24 ;  /* 0x0045881801007387 */ /* 0x0001e80000100a00 */
[----:B0-----:R-:W3:Y:S04]  /*74c70*/  LDL.LU R24, [R1+0x1100] ;  /* 0x0011000001187983 */ /* 0x001ee80000300800 */
[----:B------:R-:W3:Y:S04]  /*74c80*/  LDL.LU R25, [R1+0x1104] ;  /* 0x0011040001197983 */ /* 0x000ee80000300800 */
[----:B------:R-:W3:Y:S04]  /*74c90*/  LDL.LU R26, [R1+0x1108] ;  /* 0x00110800011a7983 */ /* 0x000ee80000300800 */
[----:B------:R-:W3:Y:S01]  /*74ca0*/  LDL.LU R27, [R1+0x110c] ;  /* 0x00110c00011b7983 */ /* 0x000ee20000300800 */
[----:B--2---:R-:W-:-:S15]  /*74cb0*/  HMMA.16816.F32 R12, R16, R22, R12 ;  /* 0x00000016100c723c */ /* 0x004fde000000180c */
        /* <DEDUP_REMOVED lines=10> */
[----:B------:R-:W2:Y:S04]  /*74d60*/  LDL.LU.64 R12, [R1+0x4848] ;  /* 0x00484800010c7983 */ /* 0x000ea80000300a00 */
[----:B------:R0:W-:Y:S04]  /*74d70*/  STL.64 [R1+0x4570], R22 ;  /* 0x0045701601007387 */ /* 0x0001e80000100a00 */
[----:B0-----:R-:W4:Y:S04]  /*74d80*/  LDL.LU R22, [R1+0x1cf4] ;  /* 0x001cf40001167983 */ /* 0x001f280000300800 */
[----:B------:R-:W4:Y:S04]  /*74d90*/  LDL.LU R23, [R1+0x1cfc] ;  /* 0x001cfc0001177983 */ /* 0x000f280000300800 */
[----:B------:R0:W-:Y:S04]  /*74da0*/  STL.64 [R1+0x4568], R20 ;  /* 0x0045681401007387 */ /* 0x0001e80000100a00 */
[----:B0-----:R-:W4:Y:S04]  /*74db0*/  LDL.LU R20, [R1+0x1ce4] ;  /* 0x001ce40001147983 */ /* 0x001f280000300800 */
[----:B------:R-:W4:Y:S01]  /*74dc0*/  LDL.LU R21, [R1+0x1cec] ;  /* 0x001cec0001157983 */ /* 0x000f220000300800 */
[----:B---3--:R-:W-:-:S15]  /*74dd0*/  HMMA.16816.F32 R8, R16, R14, R8 ;  /* 0x0000000e1008723c */ /* 0x008fde0000001808 */
        /* <DEDUP_REMOVED lines=10> */
[----:B------:R-:W3:Y:S04]  /*74e80*/  LDL.LU.64 R8, [R1+0x4828] ;  /* 0x0048280001087983 */ /* 0x000ee80000300a00 */
[----:B------:R-:W-:Y:S04]  /*74e90*/  STL.64 [R1+0x4580], R14 ;  /* 0x0045800e01007387 */ /* 0x000fe80000100a00 */
[----:B------:R0:W-:Y:S04]  /*74ea0*/  STL.64 [R1+0x4578], R12 ;  /* 0x0045780c01007387 */ /* 0x0001e80000100a00 */
[----:B0-----:R-:W2:Y:S04]  /*74eb0*/  LDL.LU R12, [R1+0x920] ;  /* 0x00092000010c7983 */ /* 0x001ea80000300800 */
[----:B------:R-:W2:Y:S04]  /*74ec0*/  LDL.LU R13, [R1+0x924] ;  /* 0x00092400010d7983 */ /* 0x000ea80000300800 */
[----:B------:R-:W2:Y:S04]  /*74ed0*/  LDL.LU R14, [R1+0x928] ;  /* 0x00092800010e7983 */ /* 0x000ea80000300800 */
[----:B------:R-:W2:Y:S01]  /*74ee0*/  LDL.LU R15, [R1+0x92c] ;  /* 0x00092c00010f7983 */ /* 0x000ea20000300800 */
[----:B----4-:R-:W-:-:S02]  /*74ef0*/  IMAD R4, R4, 0x100, R20 ;  /* 0x0000010004047824 */ /* 0x010fc400078e0214 */
[----:B------:R-:W-:Y:S02]  /*74f00*/  IMAD R5, R5, 0x100, R21 ;  /* 0x0000010005057824 */ /* 0x000fe400078e0215 */
[----:B------:R-:W-:Y:S02]  /*74f10*/  IMAD R6, R6, 0x100, R22 ;  /* 0x0000010006067824 */ /* 0x000fe400078e0216 */
[----:B------:R-:W-:Y:S01]  /*74f20*/  IMAD R7, R7, 0x100, R23 ;  /* 0x0000010007077824 */ /* 0x000fe200078e0217 */
[----:B--2---:R-:W-:Y:S06]  /*74f30*/  HMMA.16816.F32 R12, R16, R10, R12 ;  /* 0x0000000a100c723c */ /* 0x004fec000000180c */
[----:B------:R-:W-:Y:S04]  /*74f40*/  STL [R1+0x4544], R10 ;  /* 0x0045440a01007387 */ /* 0x000fe80000100800 */
[----:B------:R-:W-:-:S13]  /*74f50*/  STL [R1+0x4540], R11 ;  /* 0x0045400b01007387 */ /* 0x000fda0000100800 */
[----:B------:R-:W-:Y:S04]  /*74f60*/  STL.64 [R1+0x1060], R12 ;  /* 0x0010600c01007387 */ /* 0x000fe80000100a00 */
[----:B------:R3:W-:Y:S04]  /*74f70*/  STL.64 [R1+0x1068], R14 ;  /* 0x0010680e01007387 */ /* 0x0007e80000100a00 */
[----:B------:R-:W2:Y:S01]  /*74f80*/  LDL.LU R20, [R1+0x790] ;  /* 0x0007900001147983 */ /* 0x000ea20000300800 */
[----:B---3--:R-:W-:-:S15]  /*74f90*/  HMMA.16816.F32 R12, R16, R8, R24 ;  /* 0x00000008100c723c */ /* 0x008fde0000001818 */
[----:B------:R-:W-:-:S08]  /*74fa0*/  NOP ;  /* 0x0000000000007918 */ /* 0x000fd00000000000 */
[----:B------:R-:W-:Y:S04]  /*74fb0*/  STL.64 [R1+0x1cf0], R12 ;  /* 0x001cf00c01007387 */ /* 0x000fe80000100a00 */
[----:B------:R-:W-:Y:S04]  /*74fc0*/  STL.64 [R1+0x1cf8], R14 ;  /* 0x001cf80e01007387 */ /* 0x000fe80000100a00 */
[----:B------:R-:W2:Y:S04]  /*74fd0*/  LDL.LU R21, [R1+0x794] ;  /* 0x0007940001157983 */ /* 0x000ea80000300800 */
[----:B------:R-:W3:Y:S04]  /*74fe0*/  LDL.LU R22, [R1+0x798] ;  /* 0x0007980001167983 */ /* 0x000ee80000300800 */
[----:B------:R-:W3:Y:S04]  /*74ff0*/  LDL.LU R23, [R1+0x79c] ;  /* 0x00079c0001177983 */ /* 0x000ee80000300800 */
[----:B---3--:R-:W-:Y:S04]  /*75000*/  STL.64 [R1+0x45a0], R22 ;  /* 0x0045a01601007387 */ /* 0x008fe80000100a00 */
[----:B--2---:R0:W-:Y:S04]  /*75010*/  STL.64 [R1+0x4598], R20 ;  /* 0x0045981401007387 */ /* 0x0041e80000100a00 */
[----:B------:R-:W2:Y:S04]  /*75020*/  LDL.LU R24, [R1+0x7b0] ;  /* 0x0007b00001187983 */ /* 0x000ea80000300800 */
[----:B------:R-:W2:Y:S04]  /*75030*/  LDL.LU R25, [R1+0x7b4] ;  /* 0x0007b40001197983 */ /* 0x000ea80000300800 */
[----:B------:R-:W3:Y:S04]  /*75040*/  LDL.LU R26, [R1+0x7b8] ;  /* 0x0007b800011a7983 */ /* 0x000ee80000300800 */
[----:B------:R-:W3:Y:S01]  /*75050*/  LDL.LU R27, [R1+0x7bc] ;  /* 0x0007bc00011b7983 */ /* 0x000ee20000300800 */
[----:B------:R-:W-:-:S02]  /*75060*/  IMAD.MOV.U32 R10, RZ, RZ, R2 ;  /* 0x000000ffff0a7224 */ /* 0x000fc400078e0002 */
[----:B------:R-:W-:Y:S01]  /*75070*/  IMAD.MOV.U32 R11, RZ, RZ, R3 ;  /* 0x000000ffff0b7224 */ /* 0x000fe200078e0003 */
[----:B---3--:R1:W-:Y:S04]  /*75080*/  STL.64 [R1+0x45b0], R26 ;  /* 0x0045b01a01007387 */ /* 0x0083e80000100a00 */
[----:B--2---:R-:W-:Y:S04]  /*75090*/  STL.64 [R1+0x45a8], R24 ;  /* 0x0045a81801007387 */ /* 0x004fe80000100a00 */
[----:B------:R-:W2:Y:S04]  /*750a0*/  LDL.LU R2, [R1+0x4820] ;  /* 0x0048200001027983 */ /* 0x000ea80000300800 */
[----:B------:R-:W3:Y:S04]  /*750b0*/  LDL.LU R3, [R1+0x481c] ;  /* 0x00481c0001037983 */ /* 0x000ee80000300800 */
[----:B0-----:R-:W4:Y:S04]  /*750c0*/  LDL.LU R20, [R1+0x7c0] ;  /* 0x0007c00001147983 */ /* 0x001f280000300800 */
[----:B------:R-:W4:Y:S04]  /*750d0*/  LDL.LU R21, [R1+0x7c4] ;  /* 0x0007c40001157983 */ /* 0x000f280000300800 */
[----:B------:R-:W2:Y:S04]  /*750e0*/  LDL.LU R22, [R1+0x7c8] ;  /* 0x0007c80001167983 */ /* 0x000ea80000300800 */
[----:B------:R-:W2:Y:S04]  /*750f0*/  LDL.LU R23, [R1+0x7cc] ;  /* 0x0007cc0001177983 */ /* 0x000ea80000300800 */
[----:B--2---:R-:W-:Y:S04]  /*75100*/  STL.64 [R1+0x45c0], R22 ;  /* 0x0045c01601007387 */ /* 0x004fe80000100a00 */
[----:B----4-:R0:W-:Y:S04]  /*75110*/  STL.64 [R1+0x45b8], R20 ;  /* 0x0045b81401007387 */ /* 0x0101e80000100a00 */
[----:B-1----:R-:W2:Y:S01]  /*75120*/  LDL R26, [R1+0x8] ;  /* 0x00000800011a7983 */ /* 0x002ea20000100800 */
[----:B------:R-:W-:-:S03]  /*75130*/  IMAD.MOV.U32 R27, RZ, RZ, R0 ;  /* 0x000000ffff1b7224 */ /* 0x000fc600078e0000 */
[----:B------:R-:W4:Y:S04]  /*75140*/  LDL.LU R0, [R1+0x4818] ;  /* 0x0048180001007983 */ /* 0x000f280000300800 */
[----:B--2---:R1:W-:Y:S04]  /*75150*/  STL.64 [R1+0x45c8], R26 ;  /* 0x0045c81a01007387 */ /* 0x0043e80000100a00 */
[----:B0-----:R-:W2:Y:S04]  /*75160*/  LDL.LU R20, [R1+0x7d0] ;  /* 0x0007d00001147983 */ /* 0x001ea80000300800 */
[----:B------:R-:W2:Y:S04]  /*75170*/  LDL.LU R21, [R1+0x7d4] ;  /* 0x0007d40001157983 */ /* 0x000ea80000300800 */
[----:B------:R-:W4:Y:S04]  /*75180*/  LDL.LU R22, [R1+0x7d8] ;  /* 0x0007d80001167983 */ /* 0x000f280000300800 */
[----:B------:R-:W4:Y:S01]  /*75190*/  LDL.LU R23, [R1+0x7dc] ;  /* 0x0007dc0001177983 */ /* 0x000f220000300800 */
[----:B---3--:R-:W-:-:S02]  /*751a0*/  IMAD.MOV.U32 R24, RZ, RZ, R3 ;  /* 0x000000ffff187224 */ /* 0x008fc400078e0003 */
[----:B------:R-:W-:Y:S01]  /*751b0*/  IMAD.MOV.U32 R25, RZ, RZ, R2 ;  /* 0x000000ffff197224 */ /* 0x000fe200078e0002 */
[----:B----4-:R-:W-:Y:S04]  /*751c0*/  STL.64 [R1+0x45d8], R22 ;  /* 0x0045d81601007387 */ /* 0x010fe80000100a00 */
[----:B--2---:R0:W-:Y:S04]  /*751d0*/  STL.64 [R1+0x45d0], R20 ;  /* 0x0045d01401007387 */ /* 0x0041e80000100a00 */
[----:B------:R-:W2:Y:S04]  /*751e0*/  LDL.LU R3, [R1+0x4814] ;  /* 0x0048140001037983 */ /* 0x000ea80000300800 */
[----:B------:R-:W3:Y:S04]  /*751f0*/  LDL.LU R2, [R1+0x4810] ;  /* 0x0048100001027983 */ /* 0x000ee80000300800 */
[----:B-1----:R-:W4:Y:S01]  /*75200*/  LDL R26, [R1+0x18] ;  /* 0x00001800011a7983 */ /* 0x002f220000100800 */
[----:B------:R-:W-:-:S03]  /*75210*/  IMAD.MOV.U32 R27, RZ, RZ, R0 ;  /* 0x000000ffff1b7224 */ /* 0x000fc600078e0000 */
[----:B------:R-:W2:Y:S04]  /*75220*/  LDL.LU R0, [R1+0x480c] ;  /* 0x00480c0001007983 */ /* 0x000ea80000300800 */
[----:B------:R3:W-:Y:S04]  /*75230*/  STL.64 [R1+0x45e0], R24 ;  /* 0x0045e01801007387 */ /* 0x0007e80000100a00 */
[----:B----4-:R-:W-:Y:S04]  /*75240*/  STL.64 [R1+0x45f8], R26 ;  /* 0x0045f81a01007387 */ /* 0x010fe80000100a00 */
[----:B0-----:R-:W4:Y:S04]  /*75250*/  LDL.LU R20, [R1+0x7e0] ;  /* 0x0007e00001147983 */ /* 0x001f280000300800 */
[----:B------:R-:W4:Y:S04]  /*75260*/  LDL.LU R21, [R1+0x7e4] ;  /* 0x0007e40001157983 */ /* 0x000f280000300800 */
[----:B------:R-:W4:Y:S04]  /*75270*/  LDL.LU R22, [R1+0x7e8] ;  /* 0x0007e80001167983 */ /* 0x000f280000300800 */
[----:B------:R-:W4:Y:S01]  /*75280*/  LDL.LU R23, [R1+0x7ec] ;  /* 0x0007ec0001177983 */ /* 0x000f220000300800 */
[----:B---3--:R-:W-:-:S02]  /*75290*/  IMAD.MOV.U32 R24, RZ, RZ, R2 ;  /* 0x000000ffff187224 */ /* 0x008fc400078e0002 */
[----:B--2---:R-:W-:Y:S01]  /*752a0*/  IMAD.MOV.U32 R25, RZ, RZ, R3 ;  /* 0x000000ffff197224 */ /* 0x004fe200078e0003 */
[----:B------:R-:W2:Y:S04]  /*752b0*/  LDL.LU R2, [R1+0x4808] ;  /* 0x0048080001027983 */ /* 0x000ea80000300800 */
[----:B------:R-:W3:Y:S04]  /*752c0*/  LDL.LU R3, [R1+0x4804] ;  /* 0x0048040001037983 */ /* 0x000ee80000300800 */
[----:B------:R-:W-:Y:S04]  /*752d0*/  STL.64 [R1+0x4610], R24 ;  /* 0x0046101801007387 */ /* 0x000fe80000100a00 */
[----:B----4-:R-:W-:Y:S04]  /*752e0*/  STL.64 [R1+0x45f0], R22 ;  /* 0x0045f01601007387 */ /* 0x010fe80000100a00 */
[----:B------:R0:W-:Y:S04]  /*752f0*/  STL.64 [R1+0x45e8], R20 ;  /* 0x0045e81401007387 */ /* 0x0001e80000100a00 */
[----:B0-----:R-:W4:Y:S04]  /*75300*/  LDL.LU R20, [R1+0x7f0] ;  /* 0x0007f00001147983 */ /* 0x001f280000300800 */
[----:B------:R-:W4:Y:S04]  /*75310*/  LDL.LU R21, [R1+0x7f4] ;  /* 0x0007f40001157983 */ /* 0x000f280000300800 */
[----:B------:R-:W2:Y:S04]  /*75320*/  LDL.LU R22, [R1+0x7f8] ;  /* 0x0007f80001167983 */ /* 0x000ea80000300800 */
[----:B------:R-:W2:Y:S04]  /*75330*/  LDL.LU R23, [R1+0x7fc] ;  /* 0x0007fc0001177983 */ /* 0x000ea80000300800 */
[----:B------:R-:W3:Y:S01]  /*75340*/  LDL R26, [R1+0x28] ;  /* 0x00002800011a7983 */ /* 0x000ee20000100800 */
[----:B------:R-:W-:-:S03]  /*75350*/  IMAD.MOV.U32 R27, RZ, RZ, R0 ;  /* 0x000000ffff1b7224 */ /* 0x000fc600078e0000 */
[----:B------:R-:W4:Y:S04]  /*75360*/  LDL.LU R0, [R1+0x4800] ;  /* 0x0048000001007983 */ /* 0x000f280000300800 */
[----:B---3--:R-:W-:Y:S04]  /*75370*/  STL.64 [R1+0x4628], R26 ;  /* 0x0046281a01007387 */ /* 0x008fe80000100a00 */
[----:B--2---:R-:W-:Y:S04]  /*75380*/  STL.64 [R1+0x4608], R22 ;  /* 0x0046081601007387 */ /* 0x004fe80000100a00 */
[----:B----4-:R0:W-:Y:S04]  /*75390*/  STL.64 [R1+0x4600], R20 ;  /* 0x0046001401007387 */ /* 0x0101e80000100a00 */
[----:B0-----:R-:W2:Y:S04]  /*753a0*/  LDL.LU R20, [R1+0x800] ;  /* 0x0008000001147983 */ /* 0x001ea80000300800 */
[----:B------:R-:W2:Y:S04]  /*753b0*/  LDL.LU R21, [R1+0x804] ;  /* 0x0008040001157983 */ /* 0x000ea80000300800 */
[----:B------:R-:W3:Y:S04]  /*753c0*/  LDL.LU R22, [R1+0x808] ;  /* 0x0008080001167983 */ /* 0x000ee80000300800 */
[----:B------:R-:W3:Y:S01]  /*753d0*/  LDL.LU R23, [R1+0x80c] ;  /* 0x00080c0001177983 */ /* 0x000ee20000300800 */
[----:B------:R-:W-:-:S02]  /*753e0*/  IMAD.MOV.U32 R24, RZ, RZ, R3 ;  /* 0x000000ffff187224 */ /* 0x000fc400078e0003 */
[----:B------:R-:W-:Y:S01]  /*753f0*/  IMAD.MOV.U32 R25, RZ, RZ, R2 ;  /* 0x000000ffff197224 */ /* 0x000fe200078e0002 */
[----:B------:R-:W4:Y:S04]  /*75400*/  LDL.LU R3, [R1+0x47fc] ;  /* 0x0047fc0001037983 */ /* 0x000f280000300800 */
[----:B------:R-:W4:Y:S04]  /*75410*/  LDL.LU R2, [R1+0x47f8] ;  /* 0x0047f80001027983 */ /* 0x000f280000300800 */
[----:B------:R-:W-:Y:S04]  /*75420*/  STL.64 [R1+0x4640], R24 ;  /* 0x0046401801007387 */ /* 0x000fe80000100a00 */
[----:B---3--:R-:W-:Y:S04]  /*75430*/  STL.64 [R1+0x4620], R22 ;  /* 0x0046201601007387 */ /* 0x008fe80000100a00 */
[----:B--2---:R0:W-:Y:S04]  /*75440*/  STL.64 [R1+0x4618], R20 ;  /* 0x0046181401007387 */ /* 0x0041e80000100a00 */
[----:B0-----:R-:W2:Y:S04]  /*75450*/  LDL.LU R20, [R1+0x810] ;  /* 0x0008100001147983 */ /* 0x001ea80000300800 */
[----:B------:R-:W2:Y:S04]  /*75460*/  LDL.LU R21, [R1+0x814] ;  /* 0x0008140001157983 */ /* 0x000ea80000300800 */
[----:B------:R-:W3:Y:S04]  /*75470*/  LDL.LU R22, [R1+0x818] ;  /* 0x0008180001167983 */ /* 0x000ee80000300800 */
[----:B------:R-:W3:Y:S04]  /*75480*/  LDL.LU R23, [R1+0x81c] ;  /* 0x00081c0001177983 */ /* 0x000ee80000300800 */
[----:B------:R-:W2:Y:S01]  /*75490*/  LDL R26, [R1+0x38] ;  /* 0x00003800011a7983 */ /* 0x000ea20000100800 */
[----:B------:R-:W-:-:S03]  /*754a0*/  IMAD.MOV.U32 R27, RZ, RZ, R0 ;  /* 0x000000ffff1b7224 */ /* 0x000fc600078e0000 */
[----:B------:R-:W3:Y:S01]  /*754b0*/  LDL.LU R0, [R1+0x47f4] ;  /* 0x0047f40001007983 */ /* 0x000ee20000300800 */
[----:B----4-:R-:W-:Y:S02]  /*754c0*/  IMAD.MOV.U32 R24, RZ, RZ, R2 ;  /* 0x000000ffff187224 */ /* 0x010fe400078e0002 */
[----:B------:R-:W-:Y:S01]  /*754d0*/  IMAD.MOV.U32 R25, RZ, RZ, R3 ;  /* 0x000000ffff197224 */ /* 0x000fe200078e0003 */
[----:B--2---:R-:W-:Y:S04]  /*754e0*/  STL.64 [R1+0x4658], R26 ;  /* 0x0046581a01007387 */ /* 0x004fe80000100a00 */
[----:B---3--:R-:W-:Y:S04]  /*754f0*/  STL.64 [R1+0x4638], R22 ;  /* 0x0046381601007387 */ /* 0x008fe80000100a00 */
[----:B------:R0:W-:Y:S04]  /*75500*/  STL.64 [R1+0x4630], R20 ;  /* 0x0046301401007387 */ /* 0x0001e80000100a00 */
[----:B0-----:R-:W2:Y:S04]  /*75510*/  LDL.LU R20, [R1+0x820] ;  /* 0x0008200001147983 */ /* 0x001ea80000300800 */
[----:B------:R-:W2:Y:S04]  /*75520*/  LDL.LU R21, [R1+0x824] ;  /* 0x0008240001157983 */ /* 0x000ea80000300800 */
[----:B------:R-:W3:Y:S04]  /*75530*/  LDL.LU R22, [R1+0x828] ;  /* 0x0008280001167983 */ /* 0x000ee80000300800 */
[----:B------:R-:W3:Y:S04]  /*75540*/  LDL.LU R23, [R1+0x82c] ;  /* 0x00082c0001177983 */ /* 0x000ee80000300800 */
[----:B------:R-:W4:Y:S04]  /*75550*/  LDL.LU R2, [R1+0x47f0] ;  /* 0x0047f00001027983 */ /* 0x000f280000300800 */
[----:B------:R-:W4:Y:S04]  /*75560*/  LDL.LU R3, [R1+0x47ec] ;  /* 0x0047ec0001037983 */ /* 0x000f280000300800 */
[----:B------:R-:W2:Y:S01]  /*75570*/  LDL R26, [R1+0x48] ;  /* 0x00004800011a7983 */ /* 0x000ea20000100800 */
[----:B------:R-:W-:-:S03]  /*75580*/  IMAD.MOV.U32 R27, RZ, RZ, R0 ;  /* 0x000000ffff1b7224 */ /* 0x000fc600078e0000 */
[----:B------:R-:W4:Y:S04]  /*75590*/  LDL.LU R0, [R1+0x47e8] ;  /* 0x0047e80001007983 */ /* 0x000f280000300800 */
[----:B------:R-:W-:Y:S04]  /*755a0*/  STL.64 [R1+0x4670], R24 ;  /* 0x0046701801007387 */ /* 0x000fe80000100a00 */
[----:B--2---:R-:W-:Y:S04]  /*755b0*/  STL.64 [R1+0x4688], R26 ;  /* 0x0046881a01007387 */ /* 0x004fe80000100a00 */
[----:B---3--:R-:W-:Y:S04]  /*755c0*/  STL.64 [R1+0x4650], R22 ;  /* 0x0046501601007387 */ /* 0x008fe80000100a00 */
[----:B------:R0:W-:Y:S04]  /*755d0*/  STL.64 [R1+0x4648], R20 ;  /* 0x0046481401007387 */ /* 0x0001e80000100a00 */
[----:B0-----:R-:W2:Y:S04]  /*755e0*/  LDL.LU R20, [R1+0x830] ;  /* 0x0008300001147983 */ /* 0x001ea80000300800 */
[----:B------:R-:W2:Y:S04]  /*755f0*/  LDL.LU R21, [R1+0x834] ;  /* 0x0008340001157983 */ /* 0x000ea80000300800 */
[----:B------:R-:W3:Y:S04]  /*75600*/  LDL.LU R22, [R1+0x838] ;  /* 0x0008380001167983 */ /* 0x000ee80000300800 */
[----:B------:R-:W3:Y:S01]  /*75610*/  LDL.LU R23, [R1+0x83c] ;  /* 0x00083c0001177983 */ /* 0x000ee20000300800 */
[----:B----4-:R-:W-:-:S02]  /*75620*/  IMAD.MOV.U32 R24, RZ, RZ, R3 ;  /* 0x000000ffff187224 */ /* 0x010fc400078e0003 */
        /* <DEDUP_REMOVED lines=86> */
[----:B------:R-:W2:Y:S04]  /*75b90*/  LDL R26, [R1+0x98] ;  /* 0x00009800011a7983 */ /* 0x000ea80000100800 */
[----:B------:R-:W2:Y:S01]  /*75ba0*/  LDL R27, [R1+0x9c] ;  /* 0x00009c00011b7983 */ /* 0x000ea20000100800 */
[----:B----4-:R-:W-:-:S02]  /*75bb0*/  IMAD.MOV.U32 R24, RZ, RZ, R2 ;  /* 0x000000ffff187224 */ /* 0x010fc400078e0002 */
        /* <DEDUP_REMOVED lines=10> */
[----:B------:R-:W2:Y:S04]  /*75c60*/  LDL R26, [R1+0xa0] ;  /* 0x0000a000011a7983 */ /* 0x000ea80000100800 */
[----:B------:R-:W2:Y:S04]  /*75c70*/  LDL R27, [R1+0xa4] ;  /* 0x0000a400011b7983 */ /* 0x000ea80000100800 */
[----:B--2---:R-:W-:Y:S04]  /*75c80*/  STL.64 [R1+0x47a8], R26 ;  /* 0x0047a81a01007387 */ /* 0x004fe80000100a00 */
[----:B------:R-:W-:Y:S04]  /*75c90*/  STL.64 [R1+0x47a0], R24 ;  /* 0x0047a01801007387 */ /* 0x000fe80000100a00 */
        /* <DEDUP_REMOVED lines=39> */
[----:B------:R-:W-:Y:S04]  /*75f10*/  STL [R1+0x4528], R9 ;  /* 0x0045280901007387 */ /* 0x000fe80000100800 */
[----:B------:R-:W-:Y:S04]  /*75f20*/  STL.64 [R1+0x1ce0], R24 ;  /* 0x001ce01801007387 */ /* 0x000fe80000100a00 */
[----:B------:R0:W-:Y:S04]  /*75f30*/  STL.64 [R1+0x1ce8], R26 ;  /* 0x001ce81a01007387 */ /* 0x0001e80000100a00 */
[----:B0-----:R-:W2:Y:S04]  /*75f40*/  LDL.LU.64 R26, [R1+0x47a8] ;  /* 0x0047a800011a7983 */ /* 0x001ea80000300a00 */
[----:B------:R-:W4:Y:S01]  /*75f50*/  LDL.LU.64 R24, [R1+0x47a0] ;  /* 0x0047a00001187983 */ /* 0x000f220000300a00 */
[----:B------:R-:W-:-:S02]  /*75f60*/  F2FP.F16.E5M2.UNPACK_B R4, R4 ;  /* 0x00000004ff04723e */ /* 0x000fc400020004ff */
[----:B------:R-:W-:Y:S02]  /*75f70*/  F2FP.F16.E5M2.UNPACK_B R5, R5 ;  /* 0x00000005ff05723e */ /* 0x000fe400020004ff */
[----:B------:R-:W-:Y:S02]  /*75f80*/  F2FP.F16.E5M2.UNPACK_B R6, R6 ;  /* 0x00000006ff06723e */ /* 0x000fe400020004ff */
[----:B------:R-:W-:Y:S01]  /*75f90*/  F2FP.F16.E5M2.UNPACK_B R7, R7 ;  /* 0x00000007ff07723e */ /* 0x000fe200020004ff */
[----:B--2---:R-:W-:Y:S01]  /*75fa0*/  HMMA.16816.F32 R16, R16, R26, R20 ;  /* 0x0000001a1010723c */ /* 0x004fe20000001814 */
[----:B------:R-:W4:Y:S04]  /*75fb0*/  LDL.LU.64 R22, [R1+0x4798] ;  /* 0x0047980001167983 */ /* 0x000f280000300a00 */
[----:B------:R-:W4:-:S15]  /*75fc0*/  LDL.LU.64 R20, [R1+0x4790] ;  /* 0x0047900001147983 */ /* 0x000f1e0000300a00 */
[----:B------:R-:W-:-:S03]  /*75fd0*/  NOP ;  /* 0x0000000000007918 */ /* 0x000fc60000000000 */
[----:B------:R0:W-:Y:S04]  /*75fe0*/  STL.64 [R1+0x1550], R16 ;  /* 0x0015501001007387 */ /* 0x0001e80000100a00 */
[----:B------:R1:W-:Y:S04]  /*75ff0*/  STL.64 [R1+0x1558], R18 ;  /* 0x0015581201007387 */ /* 0x0003e80000100a00 */
[----:B0-----:R-:W2:Y:S04]  /*76000*/  LDL.LU R16, [R1+0x770] ;  /* 0x0007700001107983 */ /* 0x001ea80000300800 */
[----:B------:R-:W2:Y:S04]  /*76010*/  LDL.LU R17, [R1+0x774] ;  /* 0x0007740001117983 */ /* 0x000ea80000300800 */
[----:B-1----:R-:W2:Y:S04]  /*76020*/  LDL.LU R18, [R1+0x778] ;  /* 0x0007780001127983 */ /* 0x002ea80000300800 */
[----:B------:R-:W2:Y:S01]  /*76030*/  LDL.LU R19, [R1+0x77c] ;  /* 0x00077c0001137983 */ /* 0x000ea20000300800 */
[----:B----4-:R-:W-:Y:S03]  /*76040*/  HMMA.16816.F32 R24, R4, R24, R20 ;  /* 0x000000180418723c */ /* 0x010fe60000001814 */
[----:B------:R-:W4:Y:S04]  /*76050*/  LDL.LU.64 R22, [R1+0x4788] ;  /* 0x0047880001167983 */ /* 0x000f280000300a00 */
[----:B------:R-:W4:-:S15]  /*76060*/  LDL.LU.64 R20, [R1+0x4780] ;  /* 0x0047800001147983 */ /* 0x000f1e0000300a00 */
[----:B------:R-:W-:-:S01]  /*76070*/  NOP ;  /* 0x0000000000007918 */ /* 0x000fc20000000000 */
        /* <DEDUP_REMOVED lines=137> */
[C---:B----4-:R-:W-:Y:S06]  /*76910*/  HMMA.16816.F32 R20, R4.reuse, R10, R20 ;  /* 0x0000000a0414723c */ /* 0x050fec0000001814 */
[----:B---3--:R-:W-:-:S15]  /*76920*/  HMMA.16816.F32 R24, R4, R28, R24 ;  /* 0x0000001c0418723c */ /* 0x008fde0000001818 */
[----:B------:R-:W-:-:S02]  /*76930*/  NOP ;  /* 0x0000000000007918 */ /* 0x000fc40000000000 */
[----:B------:R-:W-:Y:S04]  /*76940*/  STL.64 [R1+0x1400], R20 ;  /* 0x0014001401007387 */ /* 0x000fe80000100a00 */
[----:B------:R0:W-:Y:S04]  /*76950*/  STL.64 [R1+0x1408], R22 ;  /* 0x0014081601007387 */ /* 0x0001e80000100a00 */
[----:B0-----:R-:W3:Y:S04]  /*76960*/  LDL.LU.64 R22, [R1+0x45a0] ;  /* 0x0045a00001167983 */ /* 0x001ee80000300a00 */
[----:B------:R-:W3:Y:S04]  /*76970*/  LDL.LU.64 R20, [R1+0x4598] ;  /* 0x0045980001147983 */ /* 0x000ee80000300a00 */
[----:B------:R-:W-:Y:S04]  /*76980*/  STL.64 [R1+0x13f0], R24 ;  /* 0x0013f01801007387 */ /* 0x000fe80000100a00 */
[----:B------:R0:W-:Y:S04]  /*76990*/  STL.64 [R1+0x13f8], R26 ;  /* 0x0013f81a01007387 */ /* 0x0001e80000100a00 */
[----:B0-----:R-:W4:Y:S04]  /*769a0*/  LDL.LU.64 R26, [R1+0x4590] ;  /* 0x00459000011a7983 */ /* 0x001f280000300a00 */
[----:B------:R-:W3:Y:S04]  /*769b0*/  LDL.LU.64 R24, [R1+0x4588] ;  /* 0x0045880001187983 */ /* 0x000ee80000300a00 */
[----:B------:R-:W-:Y:S01]  /*769c0*/  STL.64 [R1+0x4410], R28 ;  /* 0x0044101c01007387 */ /* 0x000fe20000100a00 */
[C---:B----4-:R-:W-:Y:S06]  /*769d0*/  HMMA.16816.F32 R12, R4.reuse, R26, R12 ;  /* 0x0000001a040c723c */ /* 0x050fec000000180c */
[----:B---3--:R-:W-:-:S15]  /*769e0*/  HMMA.16816.F32 R20, R4, R24, R20 ;  /* 0x000000180414723c */ /* 0x008fde0000001814 */
[----:B------:R-:W-:-:S02]  /*769f0*/  NOP ;  /* 0x0000000000007918 */ /* 0x000fc40000000000 */
[----:B------:R-:W-:Y:S04]  /*76a00*/  STL.64 [R1+0x13e0], R12 ;  /* 0x0013e00c01007387 */ /* 0x000fe80000100a00 */
[----:B------:R0:W-:Y:S04]  /*76a10*/  STL.64 [R1+0x13e8], R14 ;  /* 0x0013e80e01007387 */ /* 0x0001e80000100a00 */
[----:B0-----:R-:W3:Y:S04]  /*76a20*/  LDL.LU.64 R14, [R1+0x4580] ;  /* 0x00458000010e7983 */ /* 0x001ee80000300a00 */
[----:B------:R-:W4:Y:S04]  /*76a30*/  LDL.LU.64 R12, [R1+0x4578] ;  /* 0x00457800010c7983 */ /* 0x000f280000300a00 */
        /* <DEDUP_REMOVED lines=9> */
[----:B------:R-:W2:Y:S02]  /*76ad0*/  LDL.LU R27, [R1+0x78c] ;  /* 0x00078c00011b7983 */ /* 0x000ea40000300800 */
[----:B--2---:R-:W-:-:S15]  /*76ae0*/  HMMA.16816.F32 R24, R4, R22, R24 ;  /* 0x000000160418723c */ /* 0x004fde0000001818 */
[----:B------:R-:W-:-:S08]  /*76af0*/  NOP ;  /* 0x0000000000007918 */ /* 0x000fd00000000000 */
[----:B------:R-:W-:Y:S04]  /*76b00*/  STL.64 [R1+0x13c0], R24 ;  /* 0x0013c01801007387 */ /* 0x000fe80000100a00 */
[----:B------:R3:W-:Y:S04]  /*76b10*/  STL.64 [R1+0x13c8], R26 ;  /* 0x0013c81a01007387 */ /* 0x0007e80000100a00 */
[----:B------:R-:W2:Y:S01]  /*76b20*/  LDL.LU R9, [R1+0x1fb0] ;  /* 0x001fb00001097983 */ /* 0x000ea20000300800 */
[----:B---3--:R-:W-:Y:S03]  /*76b30*/  HMMA.16816.F32 R24, R4, R20, R16 ;  /* 0x000000140418723c */ /* 0x008fe60000001810 */
[----:B------:R-:W3:-:S15]  /*76b40*/  LDL.LU R18, [R1+0x1fac] ;  /* 0x001fac0001127983 */ /* 0x000ede0000300800 */
[----:B------:R-:W-:-:S05]  /*76b50*/  NOP ;  /* 0x0000000000007918 */ /* 0x000fca0000000000 */
[----:B------:R0:W-:Y:S04]  /*76b60*/  STL.64 [R1+0x13b0], R24 ;  /* 0x0013b01801007387 */ /* 0x0001e80000100a00 */
[----:B------:R1:W-:Y:S04]  /*76b70*/  STL.64 [R1+0x13b8], R26 ;  /* 0x0013b81a01007387 */ /* 0x0003e80000100a00 */
[----:B------:R-:W3:Y:S04]  /*76b80*/  LDL.LU R19, [R1+0x1fb8] ;  /* 0x001fb80001137983 */ /* 0x000ee80000300800 */
[----:B------:R-:W3:Y:S04]  /*76b90*/  LDL.LU R0, [R1+0x1fb4] ;  /* 0x001fb40001007983 */ /* 0x000ee80000300800 */
[----:B0-----:R-:W4:Y:S04]  /*76ba0*/  LDL.LU R24, [R1+0x710] ;  /* 0x0007100001187983 */ /* 0x001f280000300800 */
[----:B------:R-:W4:Y:S04]  /*76bb0*/  LDL.LU R25, [R1+0x714] ;  /* 0x0007140001197983 */ /* 0x000f280000300800 */
[----:B-1----:R-:W3:Y:S04]  /*76bc0*/  LDL.LU R26, [R1+0x718] ;  /* 0x00071800011a7983 */ /* 0x002ee80000300800 */
[----:B------:R-:W3:Y:S04]  /*76bd0*/  LDL.LU R27, [R1+0x71c] ;  /* 0x00071c00011b7983 */ /* 0x000ee80000300800 */
[----:B------:R-:W2:Y:S04]  /*76be0*/  LDL.LU R10, [R1+0x1fa0] ;  /* 0x001fa000010a7983 */ /* 0x000ea80000300800 */
[----:B------:R-:W4:Y:S04]  /*76bf0*/  LDL.LU R16, [R1+0x1f9c] ;  /* 0x001f9c0001107983 */ /* 0x000f280000300800 */
[----:B------:R-:W2:Y:S04]  /*76c00*/  LDL.LU R11, [R1+0x1fa8] ;  /* 0x001fa800010b7983 */ /* 0x000ea80000300800 */
[----:B--2---:R-:W-:Y:S04]  /*76c10*/  STL.64 [R1+0x4550], R10 ;  /* 0x0045500a01007387 */ /* 0x004fe80000100a00 */
        /* <DEDUP_REMOVED lines=12> */
[----:B------:R-:W-:Y:S04]  /*76ce0*/  STL.64 [R1+0x4510], R26 ;  /* 0x0045101a01007387 */ /* 0x000fe80000100a00 */
[----:B----4-:R0:W-:Y:S04]  /*76cf0*/  STL.64 [R1+0x4508], R24 ;  /* 0x0045081801007387 */ /* 0x0101e80000100a00 */
[----:B0-----:R-:W4:Y:S04]  /*76d00*/  LDL.LU R24, [R1+0x10d0] ;  /* 0x0010d00001187983 */ /* 0x001f280000300800 */
        /* <DEDUP_REMOVED lines=9> */
[C---:B------:R-:W-:Y:S03]  /*76da0*/  HMMA.16816.F32 R8, R4.reuse, R14, R8 ;  /* 0x0000000e0408723c */ /* 0x040fe60000001808 */
[----:B----4-:R-:W-:Y:S04]  /*76db0*/  STL.64 [R1+0x4538], R26 ;  /* 0x0045381a01007387 */ /* 0x010fe80000100a00 */
[----:B--2---:R0:W-:Y:S04]  /*76dc0*/  STL.64 [R1+0x4530], R24 ;  /* 0x0045301801007387 */ /* 0x0041e80000100a00 */
[----:B0-----:R-:W2:Y:S04]  /*76dd0*/  LDL.LU R24, [R1+0x740] ;  /* 0x0007400001187983 */ /* 0x001ea80000300800 */
[----:B------:R-:W2:Y:S04]  /*76de0*/  LDL.LU R25, [R1+0x744] ;  /* 0x0007440001197983 */ /* 0x000ea80000300800 */
[----:B------:R-:W2:Y:S04]  /*76df0*/  LDL.LU R26, [R1+0x748] ;  /* 0x00074800011a7983 */ /* 0x000ea80000300800 */
[----:B------:R-:W2:Y:S04]  /*76e00*/  LDL.LU R27, [R1+0x74c] ;  /* 0x00074c00011b7983 */ /* 0x000ea80000300800 */
[----:B------:R-:W4:Y:S04]  /*76e10*/  LDL.64 R28, [R1+0x98] ;  /* 0x00009800011c7983 */ /* 0x000f280000100a00 */
[----:B------:R0:W-:Y:S04]  /*76e20*/  STL.64 [R1+0x43e8], R22 ;  /* 0x0043e81601007387 */ /* 0x0001e80000100a00 */
[----:B0-----:R-:W4:Y:S04]  /*76e30*/  LDL.LU.64 R22, [R1+0xb0] ;  /* 0x0000b00001167983 */ /* 0x001f280000300a00 */
[----:B------:R0:W-:Y:S04]  /*76e40*/  STL.64 [R1+0x43e0], R20 ;  /* 0x0043e01401007387 */ /* 0x0001e80000100a00 */
[----:B0-----:R-:W4:Y:S04]  /*76e50*/  LDL.64 R20, [R1+0xa0] ;  /* 0x0000a00001147983 */ /* 0x001f280000100a00 */
        /* <DEDUP_REMOVED lines=9> */
[----:B------:R-:W2:Y:S04]  /*76ef0*/  LDL.LU.64 R8, [R1+0x4548] ;  /* 0x0045480001087983 */ /* 0x000ea80000300a00 */
[----:B------:R-:W-:Y:S04]  /*76f00*/  STL.64 [R1+0x43c8], R14 ;  /* 0x0043c80e01007387 */ /* 0x000fe80000100a00 */
[----:B------:R0:W-:Y:S04]  /*76f10*/  STL.64 [R1+0x43c0], R12 ;  /* 0x0043c00c01007387 */ /* 0x0001e80000100a00 */
[----:B0-----:R-:W4:Y:S04]  /*76f20*/  LDL.LU R12, [R1+0x720] ;  /* 0x00072000010c7983 */ /* 0x001f280000300800 */
[----:B------:R-:W4:Y:S04]  /*76f30*/  LDL.LU R13, [R1+0x724] ;  /* 0x00072400010d7983 */ /* 0x000f280000300800 */
[----:B------:R-:W4:Y:S04]  /*76f40*/  LDL.LU R14, [R1+0x728] ;  /* 0x00072800010e7983 */ /* 0x000f280000300800 */
[----:B------:R-:W4:Y:S01]  /*76f50*/  LDL.LU R15, [R1+0x72c] ;  /* 0x00072c00010f7983 */ /* 0x000f220000300800 */
[----:B---3--:R-:W-:-:S02]  /*76f60*/  IMAD R16, R16, 0x100, R10 ;  /* 0x0000010010107824 */ /* 0x008fc400078e020a */
[----:B------:R-:W-:Y:S01]  /*76f70*/  IMAD R17, R17, 0x100, R11 ;  /* 0x0000010011117824 */ /* 0x000fe200078e020b */
[----:B------:R-:W3:Y:S04]  /*76f80*/  LDL.LU R10, [R1+0x4544] ;  /* 0x00454400010a7983 */ /* 0x000ee80000300800 */
[----:B------:R-:W3:Y:S01]  /*76f90*/  LDL.LU R11, [R1+0x4540] ;  /* 0x00454000010b7983 */ /* 0x000ee20000300800 */
[----:B--2---:R-:W-:Y:S01]  /*76fa0*/  IMAD R18, R18, 0x100, R9 ;  /* 0x0000010012127824 */ /* 0x004fe200078e0209 */
[----:B---3--:R-:W-:-:S15]  /*76fb0*/  HMMA.16816.F32 R24, R4, R10, R24 ;  /* 0x0000000a0418723c */ /* 0x008fde0000001818 */
        /* <DEDUP_REMOVED lines=10> */
[----:B0-----:R-:W2:Y:S04]  /*77060*/  LDL.LU.64 R26, [R1+0x4520] ;  /* 0x00452000011a7983 */ /* 0x001ea80000300a00 */
[----:B------:R-:W2:Y:S04]  /*77070*/  LDL.LU.64 R24, [R1+0x4518] ;  /* 0x0045180001187983 */ /* 0x000ea80000300a00 */
[----:B------:R-:W-:Y:S04]  /*77080*/  STL [R1+0x439c], R9 ;  /* 0x00439c0901007387 */ /* 0x000fe80000100800 */
[----:B------:R-:W-:Y:S04]  /*77090*/  STL.64 [R1+0x4420], R10 ;  /* 0x0044200a01007387 */ /* 0x000fe80000100a00 */
[----:B------:R0:W-:Y:S04]  /*770a0*/  STL [R1+0x4418], R8 ;  /* 0x0044180801007387 */ /* 0x0001e80000100800 */
[----:B0-----:R-:W4:Y:S04]  /*770b0*/  LDL.LU R8, [R1+0x730] ;  /* 0x0007300001087983 */ /* 0x001f280000300800 */
[----:B------:R-:W4:Y:S04]  /*770c0*/  LDL.LU R9, [R1+0x734] ;  /* 0x0007340001097983 */ /* 0x000f280000300800 */
        /* <DEDUP_REMOVED lines=8> */
[----:B----4-:R-:W-:Y:S01]  /*77150*/  HMMA.16816.F32 R4, R4, R20, R8 ;  /* 0x000000140404723c */ /* 0x010fe20000001808 */
[----:B------:R-:W-:-:S05]  /*77160*/  IMAD R19, R0, 0x100, R19 ;  /* 0x0000010000137824 */ /* 0x000fca00078e0213 */
[----:B------:R-:W-:Y:S01]  /*77170*/  IMAD.MOV.U32 R0, RZ, RZ, R21 ;  /* 0x000000ffff007224 */ /* 0x000fe200078e0015 */
[----:B------:R-:W-:Y:S02]  /*77180*/  F2FP.F16.E5M2.UNPACK_B R16, R16 ;  /* 0x00000010ff10723e */ /* 0x000fe400020004ff */
[----:B------:R-:W-:Y:S02]  /*77190*/  F2FP.F16.E5M2.UNPACK_B R17, R17 ;  /* 0x00000011ff11723e */ /* 0x000fe400020004ff */
[----:B------:R-:W-:Y:S02]  /*771a0*/  F2FP.F16.E5M2.UNPACK_B R18, R18 ;  /* 0x00000012ff12723e */ /* 0x000fe400020004ff */
[----:B------:R-:W-:Y:S01]  /*771b0*/  F2FP.F16.E5M2.UNPACK_B R19, R19 ;  /* 0x00000013ff13723e */ /* 0x000fe200020004ff */
[----:B------:R-:W-:Y:S04]  /*771c0*/  STL [R1+0x4324], R2 ;  /* 0x0043240201007387 */ /* 0x000fe80000100800 */
[----:B------:R-:W-:Y:S04]  /*771d0*/  STL [R1+0x4320], R3 ;  /* 0x0043200301007387 */ /* 0x000fe80000100800 */
[----:B------:R-:W-:Y:S04]  /*771e0*/  STL [R1+0x4328], R0 ;  /* 0x0043280001007387 */ /* 0x000fe80000100800 */
[----:B------:R-:W-:Y:S04]  /*771f0*/  STL.64 [R1+0x1390], R4 ;  /* 0x0013900401007387 */ /* 0x000fe80000100a00 */
[----:B------:R0:W-:Y:S02]  /*77200*/  STL.64 [R1+0x1398], R6 ;  /* 0x0013980601007387 */ /* 0x0001e40000100a00 */
[----:B0-----:R-:W-:Y:S06]  /*77210*/  HMMA.16816.F32 R4, R16, R22, R12 ;  /* 0x000000161004723c */ /* 0x001fec000000180c */
[----:B------:R-:W-:-:S02]  /*77220*/  IMAD.MOV.U32 R3, RZ, RZ, R23 ;  /* 0x000000ffff037224 */ /* 0x000fc400078e0017 */
[----:B------:R-:W-:-:S15]  /*77230*/  IMAD.MOV.U32 R2, RZ, RZ, R22 ;  /* 0x000000ffff027224 */ /* 0x000fde00078e0016 */
[----:B------:R-:W-:Y:S04]  /*77240*/  STL.64 [R1+0x1380], R4 ;  /* 0x0013800401007387 */ /* 0x000fe80000100a00 */
[----:B------:R2:W-:Y:S04]  /*77250*/  STL.64 [R1+0x1388], R6 ;  /* 0x0013880601007387 */ /* 0x0005e80000100a00 */
[----:B------:R-:W-:Y:S04]  /*77260*/  STL [R1+0x4330], R3 ;  /* 0x0043300301007387 */ /* 0x000fe80000100800 */
[----:B------:R-:W-:Y:S01]  /*77270*/  STL [R1+0x432c], R2 ;  /* 0x00432c0201007387 */ /* 0x000fe20000100800 */
[----:B--2---:R-:W-:Y:S03]  /*77280*/  HMMA.16816.F32 R4, R16, R28, R24 ;  /* 0x0000001c1004723c */ /* 0x004fe60000001818 */
[----:B------:R-:W2:-:S15]  /*77290*/  LDL.LU R24, [R1+0x680] ;  /* 0x0006800001187983 */ /* 0x000e9e0000300800 */
[----:B------:R-:W-:-:S05]  /*772a0*/  NOP ;  /* 0x0000000000007918 */ /* 0x000fca0000000000 */
[----:B------:R0:W-:Y:S04]  /*772b0*/  STL.64 [R1+0x1370], R4 ;  /* 0x0013700401007387 */ /* 0x0001e80000100a00 */
[----:B------:R-:W-:Y:S04]  /*772c0*/  STL.64 [R1+0x1378], R6 ;  /* 0x0013780601007387 */ /* 0x000fe80000100a00 */
[----:B------:R-:W2:Y:S04]  /*772d0*/  LDL.LU R25, [R1+0x684] ;  /* 0x0006840001197983 */ /* 0x000ea80000300800 */
[----:B------:R-:W3:Y:S04]  /*772e0*/  LDL.LU R26, [R1+0x688] ;  /* 0x00068800011a7983 */ /* 0x000ee80000300800 */
[----:B------:R-:W3:Y:S04]  /*772f0*/  LDL.LU R27, [R1+0x68c] ;  /* 0x00068c00011b7983 */ /* 0x000ee80000300800 */
[----:B0-----:R-:W4:Y:S04]  /*77300*/  LDL.LU.64 R4, [R1+0x70] ;  /* 0x0000700001047983 */ /* 0x001f280000300a00 */
[----:B----4-:R-:W-:Y:S04]  /*77310*/  STL.64 [R1+0x44c8], R4 ;  /* 0x0044c80401007387 */ /* 0x010fe80000100a00 */
[----:B---3--:R-:W-:Y:S04]  /*77320*/  STL.64 [R1+0x44a0], R26 ;  /* 0x0044a01a01007387 */ /* 0x008fe80000100a00 */
[----:B--2---:R0:W-:Y:S04]  /*77330*/  STL.64 [R1+0x4498], R24 ;  /* 0x0044981801007387 */ /* 0x0041e80000100a00 */
[----:B0-----:R-:W2:Y:S04]  /*77340*/  LDL.LU R24, [R1+0x6b0] ;  /* 0x0006b00001187983 */ /* 0x001ea80000300800 */
[----:B------:R-:W2:Y:S04]  /*77350*/  LDL.LU R25, [R1+0x6b4] ;  /* 0x0006b40001197983 */ /* 0x000ea80000300800 */
[----:B------:R-:W3:Y:S04]  /*77360*/  LDL.LU R26, [R1+0x6b8] ;  /* 0x0006b800011a7983 */ /* 0x000ee80000300800 */
[----:B------:R-:W3:Y:S04]  /*77370*/  LDL.LU R27, [R1+0x6bc] ;  /* 0x0006bc00011b7983 */ /* 0x000ee80000300800 */
[----:B------:R-:W4:Y:S04]  /*77380*/  LDL.LU.64 R4, [R1+0x80] ;  /* 0x0000800001047983 */ /* 0x000f280000300a00 */
        /* <DEDUP_REMOVED lines=37> */
[----:B------:R-:W3:Y:S04]  /*775e0*/  LDL.LU.64 R20, [R1+0x60] ;  /* 0x0000600001147983 */ /* 0x000ee80000300a00 */
[----:B------:R-:W3:Y:S01]  /*775f0*/  LDL.LU R12, [R1+0x690] ;  /* 0x00069000010c7983 */ /* 0x000ee20000300800 */
[----:B------:R-:W-:-:S03]  /*77600*/  IMAD.MOV.U32 R0, RZ, RZ, R29 ;  /* 0x000000ffff007224 */ /* 0x000fc600078e001d */
[----:B------:R-:W3:Y:S04]  /*77610*/  LDL.LU R13, [R1+0x694] ;  /* 0x00069400010d7983 */ /* 0x000ee80000300800 */
[----:B------:R-:W3:Y:S04]  /*77620*/  LDL.LU R14, [R1+0x698] ;  /* 0x00069800010e7983 */ /* 0x000ee80000300800 */
[----:B------:R-:W3:Y:S04]  /*77630*/  LDL.LU R15, [R1+0x69c] ;  /* 0x00069c00010f7983 */ /* 0x000ee80000300800 */
[----:B------:R-:W3:Y:S04]  /*77640*/  LDL.64 R22, [R1+0x58] ;  /* 0x0000580001167983 */ /* 0x000ee80000100a00 */
[----:B------:R-:W3:Y:S04]  /*77650*/  LDL.LU.64 R28, [R1+0x50] ;  /* 0x00005000011c7983 */ /* 0x000ee80000300a00 */
        /* <DEDUP_REMOVED lines=12> */
[----:B0-----:R-:W2:Y:S02]  /*77720*/  LDL.64 R2, [R1+0x88] ;  /* 0x0000880001027983 */ /* 0x001ea40000100a00 */
[----:B--2---:R-:W-:-:S15]  /*77730*/  HMMA.16816.F32 R24, R16, R2, R24 ;  /* 0x000000021018723c */ /* 0x004fde0000001818 */
[----:B------:R-:W-:-:S08]  /*77740*/  NOP ;  /* 0x0000000000007918 */ /* 0x000fd00000000000 */
[----:B------:R-:W-:Y:S04]  /*77750*/  STL.64 [R1+0x1350], R24 ;  /* 0x0013501801007387 */ /* 0x000fe80000100a00 */
[----:B------:R0:W-:Y:S04]  /*77760*/  STL.64 [R1+0x1358], R26 ;  /* 0x0013581a01007387 */ /* 0x0001e80000100a00 */
[----:B0-----:R-:W2:Y:S04]  /*77770*/  LDL.LU.64 R26, [R1+0x44e8] ;  /* 0x0044e800011a7983 */ /* 0x001ea80000300a00 */
[----:B------:R-:W2:Y:S01]  /*77780*/  LDL.LU.64 R24, [R1+0x44e0] ;  /* 0x0044e00001187983 */ /* 0x000ea20000300a00 */
[----:B------:R-:W-:-:S02]  /*77790*/  IMAD.MOV.U32 R0, RZ, RZ, R3 ;  /* 0x000000ffff007224 */ /* 0x000fc400078e0003 */
[----:B----4-:R-:W-:Y:S02]  /*777a0*/  IMAD.MOV.U32 R3, RZ, RZ, R5 ;  /* 0x000000ffff037224 */ /* 0x010fe400078e0005 */
[----:B------:R-:W-:Y:S01]  /*777b0*/  IMAD.MOV.U32 R2, RZ, RZ, R4 ;  /* 0x000000ffff027224 */ /* 0x000fe200078e0004 */
[----:B------:R-:W-:Y:S01]  /*777c0*/  STL [R1+0x4340], R0 ;  /* 0x0043400001007387 */ /* 0x000fe20000100800 */
        /* <DEDUP_REMOVED lines=18> */
[----:B----4-:R-:W-:-:S15]  /*778f0*/  HMMA.16816.F32 R24, R16, R4, R24 ;  /* 0x000000041018723c */ /* 0x010fde0000001818 */
[----:B------:R-:W-:-:S08]  /*77900*/  NOP ;  /* 0x0000000000007918 */ /* 0x000fd00000000000 */
[----:B------:R-:W-:Y:S04]  /*77910*/  STL.64 [R1+0x1320], R24 ;  /* 0x0013201801007387 */ /* 0x000fe80000100a00 */
[----:B------:R0:W-:Y:S04]  /*77920*/  STL.64 [R1+0x1328], R26 ;  /* 0x0013281a01007387 */ /* 0x0001e80000100a00 */
[----:B0-----:R-:W2:Y:S04]  /*77930*/  LDL.LU.64 R26, [R1+0x44b0] ;  /* 0x0044b000011a7983 */ /* 0x001ea80000300a00 */
[----:B------:R-:W2:Y:S01]  /*77940*/  LDL.LU.64 R24, [R1+0x44a8] ;  /* 0x0044a80001187983 */ /* 0x000ea20000300a00 */
[----:B------:R-:W-:-:S02]  /*77950*/  IMAD.MOV.U32 R2, RZ, RZ, R5 ;  /* 0x000000ffff027224 */ /* 0x000fc400078e0005 */
[----:B------:R-:W-:-:S03]  /*77960*/  IMAD.MOV.U32 R3, RZ, RZ, R4 ;  /* 0x000000ffff037224 */ /* 0x000fc600078e0004 */
[----:B------:R-:W-:Y:S04]  /*77970*/  STL [R1+0x4354], R2 ;  /* 0x0043540201007387 */ /* 0x000fe80000100800 */
[----:B------:R-:W-:Y:S01]  /*77980*/  STL [R1+0x4350], R3 ;  /* 0x0043500301007387 */ /* 0x000fe20000100800 */
[----:B---3--:R-:W-:Y:S01]  /*77990*/  IMAD.MOV.U32 R0, RZ, RZ, R7 ;  /* 0x000000ffff007224 */ /* 0x008fe200078e0007 */
[----:B--2---:R-:W-:-:S15]  /*779a0*/  HMMA.16816.F32 R24, R16, R6, R24 ;  /* 0x000000061018723c */ /* 0x004fde0000001818 */
[----:B------:R-:W-:-:S08]  /*779b0*/  NOP ;  /* 0x0000000000007918 */ /* 0x000fd00000000000 */
[----:B------:R-:W-:Y:S04]  /*779c0*/  STL.64 [R1+0x1310], R24 ;  /* 0x0013101801007387 */ /* 0x000fe80000100a00 */
[----:B------:R0:W-:Y:S04]  /*779d0*/  STL.64 [R1+0x1318], R26 ;  /* 0x0013181a01007387 */ /* 0x0001e80000100a00 */
[----:B0-----:R-:W2:Y:S04]  /*779e0*/  LDL.LU.64 R26, [R1+0x44a0] ;  /* 0x0044a000011a7983 */ /* 0x001ea80000300a00 */
[----:B------:R-:W2:Y:S01]  /*779f0*/  LDL.LU.64 R24, [R1+0x4498] ;  /* 0x0044980001187983 */ /* 0x000ea20000300a00 */
[----:B------:R-:W-:Y:S03]  /*77a00*/  HMMA.16816.F32 R4, R16, R20, R8 ;  /* 0x000000141004723c */ /* 0x000fe60000001808 */
[----:B------:R-:W-:Y:S03]  /*77a10*/  STL [R1+0x4358], R0 ;  /* 0x0043580001007387 */ /* 0x000fe60000100800 */
[----:B------:R-:W-:-:S02]  /*77a20*/  IMAD.MOV.U32 R3, RZ, RZ, R21 ;  /* 0x000000ffff037224 */ /* 0x000fc400078e0015 */
[----:B------:R-:W-:-:S15]  /*77a30*/  IMAD.MOV.U32 R2, RZ, RZ, R20 ;  /* 0x000000ffff027224 */ /* 0x000fde00078e0014 */
[----:B------:R-:W-:Y:S04]  /*77a40*/  STL.64 [R1+0x1300], R4 ;  /* 0x0013000401007387 */ /* 0x000fe80000100a00 */
[----:B------:R0:W-:Y:S02]  /*77a50*/  STL.64 [R1+0x1308], R6 ;  /* 0x0013080601007387 */ /* 0x0001e40000100a00 */
[C---:B0-----:R-:W-:Y:S06]  /*77a60*/  HMMA.16816.F32 R4, R16.reuse, R22, R12 ;  /* 0x000000161004723c */ /* 0x041fec000000180c */
[----:B------:R-:W-:Y:S01]  /*77a70*/  IMAD.MOV.U32 R0, RZ, RZ, R23 ;  /* 0x000000ffff007224 */ /* 0x000fe200078e0017 */
[----:B------:R-:W-:Y:S04]  /*77a80*/  STL [R1+0x4360], R3 ;  /* 0x0043600301007387 */ /* 0x000fe80000100800 */
[----:B------:R-:W-:Y:S04]  /*77a90*/  STL [R1+0x435c], R2 ;  /* 0x00435c0201007387 */ /* 0x000fe80000100800 */
[----:B------:R-:W-:Y:S08]  /*77aa0*/  STL [R1+0x4364], R0 ;  /* 0x0043640001007387 */ /* 0x000ff00000100800 */
[----:B------:R-:W-:Y:S04]  /*77ab0*/  STL.64 [R1+0x12f0], R4 ;  /* 0x0012f00401007387 */ /* 0x000fe80000100a00 */
[----:B------:R2:W-:Y:S02]  /*77ac0*/  STL.64 [R1+0x12f8], R6 ;  /* 0x0012f80601007387 */ /* 0x0005e40000100a00 */
[----:B--2---:R-:W-:-:S15]  /*77ad0*/  HMMA.16816.F32 R4, R16, R28, R24 ;  /* 0x0000001c1004723c */ /* 0x004fde0000001818 */
[----:B------:R-:W-:-:S08]  /*77ae0*/  NOP ;  /* 0x0000000000007918 */ /* 0x000fd00000000000 */
[----:B------:R-:W-:Y:S04]  /*77af0*/  STL.64 [R1+0x12e0], R4 ;  /* 0x0012e00401007387 */ /* 0x000fe80000100a00 */
[----:B------:R0:W-:Y:S04]  /*77b00*/  STL.64 [R1+0x12e8], R6 ;  /* 0x0012e80601007387 */ /* 0x0001e80000100a00 */
[----:B0-----:R-:W2:Y:S04]  /*77b10*/  LDL.64 R6, [R1+0x28] ;  /* 0x0000280001067983 */ /* 0x001ea80000100a00 */
[----:B------:R-:W3:Y:S04]  /*77b20*/  LDL.LU R8, [R1+0x620] ;  /* 0x0006200001087983 */ /* 0x000ee80000300800 */
[----:B------:R-:W3:Y:S04]  /*77b30*/  LDL.LU R9, [R1+0x624] ;  /* 0x0006240001097983 */ /* 0x000ee80000300800 */
[----:B------:R-:W4:Y:S04]  /*77b40*/  LDL.LU R10, [R1+0x628] ;  /* 0x00062800010a7983 */ /* 0x000f280000300800 */
[----:B------:R-:W4:Y:S04]  /*77b50*/  LDL.LU R11, [R1+0x62c] ;  /* 0x00062c00010b7983 */ /* 0x000f280000300800 */
[----:B------:R-:W3:Y:S04]  /*77b60*/  LDL.LU.64 R4, [R1+0x30] ;  /* 0x0000300001047983 */ /* 0x000ee80000300a00 */
[----:B--2---:R-:W-:Y:S04]  /*77b70*/  STL.64 [R1+0x4468], R6 ;  /* 0x0044680601007387 */ /* 0x004fe80000100a00 */
[----:B---3--:R0:W-:Y:S04]  /*77b80*/  STL.64 [R1+0x4460], R4 ;  /* 0x0044600401007387 */ /* 0x0081e80000100a00 */
[----:B0-----:R-:W2:Y:S04]  /*77b90*/  LDL.LU R4, [R1+0x650] ;  /* 0x0006500001047983 */ /* 0x001ea80000300800 */
[----:B------:R-:W2:Y:S04]  /*77ba0*/  LDL.LU R5, [R1+0x654] ;  /* 0x0006540001057983 */ /* 0x000ea80000300800 */
[----:B--2---:R0:W-:Y:S04]  /*77bb0*/  STL.64 [R1+0x4470], R4 ;  /* 0x0044700401007387 */ /* 0x0041e80000100a00 */
[----:B0-----:R-:W2:Y:S04]  /*77bc0*/  LDL.LU.64 R4, [R1+0x40] ;  /* 0x0000400001047983 */ /* 0x001ea80000300a00 */
        /* <DEDUP_REMOVED lines=20> */
[----:B------:R-:W-:-:S02]  /*77d10*/  IMAD.MOV.U32 R2, RZ, RZ, R29 ;  /* 0x000000ffff027224 */ /* 0x000fc400078e001d */
[----:B------:R-:W-:Y:S01]  /*77d20*/  IMAD.MOV.U32 R3, RZ, RZ, R28 ;  /* 0x000000ffff037224 */ /* 0x000fe200078e001c */
[----:B----4-:R-:W-:Y:S04]  /*77d30*/  STL.64 [R1+0x4480], R10 ;  /* 0x0044800a01007387 */ /* 0x010fe80000100a00 */
[----:B---3--:R0:W-:Y:S04]  /*77d40*/  STL.64 [R1+0x4478], R8 ;  /* 0x0044780801007387 */ /* 0x0081e80000100a00 */
[----:B0-----:R-:W3:Y:S04]  /*77d50*/  LDL.LU R8, [R1+0x660] ;  /* 0x0006600001087983 */ /* 0x001ee80000300800 */
[----:B------:R-:W3:Y:S04]  /*77d60*/  LDL.LU R9, [R1+0x664] ;  /* 0x0006640001097983 */ /* 0x000ee80000300800 */
[----:B------:R-:W3:Y:S04]  /*77d70*/  LDL.LU R10, [R1+0x668] ;  /* 0x00066800010a7983 */ /* 0x000ee80000300800 */
[----:B------:R-:W3:Y:S04]  /*77d80*/  LDL.LU R11, [R1+0x66c] ;  /* 0x00066c00010b7983 */ /* 0x000ee80000300800 */
[----:B------:R-:W4:Y:S04]  /*77d90*/  LDL.LU.64 R20, [R1+0x20] ;  /* 0x0000200001147983 */ /* 0x000f280000300a00 */
        /* <DEDUP_REMOVED lines=18> */
[----:B------:R-:W3:Y:S01]  /*77ec0*/  LDL.LU.64 R4, [R1+0x4488] ;  /* 0x0044880001047983 */ /* 0x000ee20000300a00 */
[----:B------:R-:W-:-:S05]  /*77ed0*/  IMAD.MOV.U32 R0, RZ, RZ, R3 ;  /* 0x000000ffff007224 */ /* 0x000fca00078e0003 */
[----:B------:R-:W-:Y:S01]  /*77ee0*/  STL [R1+0x4370], R0 ;  /* 0x0043700001007387 */ /* 0x000fe20000100800 */
[----:B---3--:R-:W-:Y:S06]  /*77ef0*/  HMMA.16816.F32 R8, R16, R4, R8 ;  /* 0x000000041008723c */ /* 0x008fec0000001808 */
[----:B------:R-:W-:Y:S02]  /*77f00*/  IMAD.MOV.U32 R3, RZ, RZ, R5 ;  /* 0x000000ffff037224 */ /* 0x000fe400078e0005 */
[----:B------:R-:W-:-:S15]  /*77f10*/  IMAD.MOV.U32 R2, RZ, RZ, R4 ;  /* 0x000000ffff027224 */ /* 0x000fde00078e0004 */
[----:B------:R-:W-:Y:S04]  /*77f20*/  STL.64 [R1+0x12c0], R8 ;  /* 0x0012c00801007387 */ /* 0x000fe80000100a00 */
[----:B------:R0:W-:Y:S04]  /*77f30*/  STL.64 [R1+0x12c8], R10 ;  /* 0x0012c80a01007387 */ /* 0x0001e80000100a00 */
[----:B0-----:R-:W3:Y:S04]  /*77f40*/  LDL.LU.64 R10, [R1+0x4480] ;  /* 0x00448000010a7983 */ /* 0x001ee80000300a00 */
[----:B------:R-:W3:Y:S04]  /*77f50*/  LDL.LU.64 R8, [R1+0x4478] ;  /* 0x0044780001087983 */ /* 0x000ee80000300a00 */
[----:B------:R-:W2:Y:S04]  /*77f60*/  LDL.LU.64 R4, [R1+0x4470] ;  /* 0x0044700001047983 */ /* 0x000ea80000300a00 */
        /* <DEDUP_REMOVED lines=30> */
[----:B------:R0:W-:Y:S02]  /*78150*/  STL [R1+0x4388], R0 ;  /* 0x0043880001007387 */ /* 0x0001e40000100800 */
[----:B0-----:R-:W-:Y:S01]  /*78160*/  IMAD.MOV.U32 R0, RZ, RZ, R23 ;  /* 0x000000ffff007224 */ /* 0x001fe200078e0017 */
[C---:B--2---:R-:W-:Y:S06]  /*78170*/  HMMA.16816.F32 R4, R16.reuse, R20, R8 ;  /* 0x000000141004723c */ /* 0x044fec0000001808 */
[----:B------:R-:W-:-:S15]  /*78180*/  HMMA.16816.F32 R8, R16, R22, R12 ;  /* 0x000000161008723c */ /* 0x000fde000000180c */
[----:B------:R-:W-:-:S02]  /*78190*/  NOP ;  /* 0x0000000000007918 */ /* 0x000fc40000000000 */
[----:B------:R-:W-:Y:S04]  /*781a0*/  STL.64 [R1+0x1280], R4 ;  /* 0x0012800401007387 */ /* 0x000fe80000100a00 */
[----:B------:R0:W-:Y:S04]  /*781b0*/  STL.64 [R1+0x1288], R6 ;  /* 0x0012880601007387 */ /* 0x0001e80000100a00 */
[----:B------:R-:W-:Y:S04]  /*781c0*/  STL [R1+0x4390], R3 ;  /* 0x0043900301007387 */ /* 0x000fe80000100800 */
[----:B------:R-:W-:Y:S04]  /*781d0*/  STL [R1+0x438c], R2 ;  /* 0x00438c0201007387 */ /* 0x000fe80000100800 */
[----:B0-----:R-:W2:Y:S04]  /*781e0*/  LDL.LU R6, [R1+0x33bc] ;  /* 0x0033bc0001067983 */ /* 0x001ea80000300800 */
[----:B------:R-:W-:Y:S04]  /*781f0*/  STL.64 [R1+0x1270], R8 ;  /* 0x0012700801007387 */ /* 0x000fe80000100a00 */
[----:B------:R0:W-:Y:S04]  /*78200*/  STL.64 [R1+0x1278], R10 ;  /* 0x0012780a01007387 */ /* 0x0001e80000100a00 */
[----:B------:R-:W2:Y:S01]  /*78210*/  LDL.LU R7, [R1+0x33c4] ;  /* 0x0033c40001077983 */ /* 0x000ea20000300800 */
[----:B0-----:R-:W-:Y:S03]  /*78220*/  HMMA.16816.F32 R8, R16, R28, R24 ;  /* 0x0000001c1008723c */ /* 0x001fe60000001818 */
[----:B------:R-:W-:-:S15]  /*78230*/  STL [R1+0x4394], R0 ;  /* 0x0043940001007387 */ /* 0x000fde0000100800 */
[----:B------:R-:W-:-:S05]  /*78240*/  NOP ;  /* 0x0000000000007918 */ /* 0x000fca0000000000 */
[----:B------:R-:W-:Y:S04]  /*78250*/  STL.64 [R1+0x1260], R8 ;  /* 0x0012600801007387 */ /* 0x000fe80000100a00 */
[----:B------:R-:W-:Y:S04]  /*78260*/  STL.64 [R1+0x1268], R10 ;  /* 0x0012680a01007387 */ /* 0x000fe80000100a00 */
[----:B------:R-:W3:Y:S04]  /*78270*/  LDL.LU R20, [R1+0x5b0] ;  /* 0x0005b00001147983 */ /* 0x000ee80000300800 */
[----:B------:R-:W3:Y:S04]  /*78280*/  LDL.LU R21, [R1+0x5b4] ;  /* 0x0005b40001157983 */ /* 0x000ee80000300800 */
[----:B------:R-:W4:Y:S04]  /*78290*/  LDL.LU R22, [R1+0x5b8] ;  /* 0x0005b80001167983 */ /* 0x000f280000300800 */
[----:B------:R-:W4:Y:S04]  /*782a0*/  LDL.LU R23, [R1+0x5bc] ;  /* 0x0005bc0001177983 */ /* 0x000f280000300800 */
[----:B----4-:R-:W-:Y:S04]  /*782b0*/  STL.64 [R1+0x43f8], R22 ;  /* 0x0043f81601007387 */ /* 0x010fe80000100a00 */
[----:B---3--:R0:W-:Y:S04]  /*782c0*/  STL.64 [R1+0x43f0], R20 ;  /* 0x0043f01401007387 */ /* 0x0081e80000100a00 */
[----:B0-----:R-:W3:Y:S04]  /*782d0*/  LDL.LU R20, [R1+0x5c0] ;  /* 0x0005c00001147983 */ /* 0x001ee80000300800 */
[----:B------:R-:W3:Y:S04]  /*782e0*/  LDL.LU R21, [R1+0x5c4] ;  /* 0x0005c40001157983 */ /* 0x000ee80000300800 */
[----:B---3--:R-:W-:Y:S04]  /*782f0*/  STL.64 [R1+0x4428], R20 ;  /* 0x0044281401007387 */ /* 0x008fe80000100a00 */
[----:B------:R-:W3:Y:S04]  /*78300*/  LDL.LU R22, [R1+0x5c8] ;  /* 0x0005c80001167983 */ /* 0x000ee80000300800 */
[----:B------:R-:W3:Y:S04]  /*78310*/  LDL.LU R23, [R1+0x5cc] ;  /* 0x0005cc0001177983 */ /* 0x000ee80000300800 */
[----:B------:R-:W4:Y:S04]  /*78320*/  LDL.LU R8, [R1+0x5e0] ;  /* 0x0005e00001087983 */ /* 0x000f280000300800 */
[----:B------:R-:W4:Y:S04]  /*78330*/  LDL.LU R9, [R1+0x5e4] ;  /* 0x0005e40001097983 */ /* 0x000f280000300800 */
[----:B------:R-:W2:Y:S04]  /*78340*/  LDL.LU R10, [R1+0x5e8] ;  /* 0x0005e800010a7983 */ /* 0x000ea80000300800 */
[----:B------:R-:W2:Y:S01]  /*78350*/  LDL.LU R11, [R1+0x5ec] ;  /* 0x0005ec00010b7983 */ /* 0x000ea20000300800 */
[----:B------:R-:W-:-:S02]  /*78360*/  IMAD.MOV.U32 R3, RZ, RZ, R28 ;  /* 0x000000ffff037224 */ /* 0x000fc400078e001c */
[----:B------:R-:W-:Y:S01]  /*78370*/  IMAD.MOV.U32 R2, RZ, RZ, R29 ;  /* 0x000000ffff027224 */ /* 0x000fe200078e001d */
[----:B--2---:R-:W-:Y:S04]  /*78380*/  STL.64 [R1+0x4438], R10 ;  /* 0x0044380a01007387 */ /* 0x004fe80000100a00 */
[----:B----4-:R0:W-:Y:S04]  /*78390*/  STL.64 [R1+0x4430], R8 ;  /* 0x0044300801007387 */ /* 0x0101e80000100a00 */
[----:B0-----:R-:W2:Y:S04]  /*783a0*/  LDL.LU R8, [R1+0x5f0] ;  /* 0x0005f00001087983 */ /* 0x001ea80000300800 */
[----:B------:R-:W2:Y:S04]  /*783b0*/  LDL.LU R9, [R1+0x5f4] ;  /* 0x0005f40001097983 */ /* 0x000ea80000300800 */
[----:B------:R-:W2:Y:S04]  /*783c0*/  LDL.LU R10, [R1+0x5f8] ;  /* 0x0005f800010a7983 */ /* 0x000ea80000300800 */
[----:B------:R-:W2:Y:S04]  /*783d0*/  LDL.LU R11, [R1+0x5fc] ;  /* 0x0005fc00010b7983 */ /* 0x000ea80000300800 */
[----:B------:R-:W2:Y:S04]  /*783e0*/  LDL.64 R20, [R1+0x8] ;  /* 0x0000080001147983 */ /* 0x000ea80000100a00 */
[----:B------:R-:W4:Y:S04]  /*783f0*/  LDL.LU.64 R28, [R1] ;  /* 0x00000000011c7983 */ /* 0x000f280000300a00 */
[----:B------:R-:W3:Y:S04]  /*78400*/  LDL.LU R24, [R1+0x5d0] ;  /* 0x0005d00001187983 */ /* 0x000ee80000300800 */
[----:B------:R-:W3:Y:S04]  /*78410*/  LDL.LU R25, [R1+0x5d4] ;  /* 0x0005d40001197983 */ /* 0x000ee80000300800 */
[----:B------:R-:W3:Y:S04]  /*78420*/  LDL.LU R26, [R1+0x5d8] ;  /* 0x0005d800011a7983 */ /* 0x000ee80000300800 */
[----:B------:R-:W3:Y:S04]  /*78430*/  LDL.LU R27, [R1+0x5dc] ;  /* 0x0005dc00011b7983 */ /* 0x000ee80000300800 */
[----:B------:R-:W2:Y:S04]  /*78440*/  LDL.LU R12, [R1+0x590] ;  /* 0x00059000010c7983 */ /* 0x000ea80000300800 */
[----:B------:R-:W2:Y:S04]  /*78450*/  LDL.LU R13, [R1+0x594] ;  /* 0x00059400010d7983 */ /* 0x000ea80000300800 */
[----:B------:R-:W4:Y:S04]  /*78460*/  LDL.LU R14, [R1+0x598] ;  /* 0x00059800010e7983 */ /* 0x000f280000300800 */
[----:B------:R-:W4:Y:S04]  /*78470*/  LDL.LU R15, [R1+0x59c] ;  /* 0x00059c00010f7983 */ /* 0x000f280000300800 */
        /* <DEDUP_REMOVED lines=8> */
[----:B------:R-:W-:Y:S01]  /*78500*/  STL.64 [R1+0x43a8], R6 ;  /* 0x0043a80601007387 */ /* 0x000fe20000100a00 */
[----:B------:R-:W-:Y:S03]  /*78510*/  HMMA.16816.F32 R8, R16, R20, R8 ;  /* 0x000000141008723c */ /* 0x000fe60000001808 */
[----:B----4-:R0:W-:Y:S04]  /*78520*/  STL.64 [R1+0x43a0], R4 ;  /* 0x0043a00401007387 */ /* 0x0101e80000100a00 */
[----:B0-----:R-:W4:Y:S04]  /*78530*/  LDL.LU R4, [R1+0x570] ;  /* 0x0005700001047983 */ /* 0x001f280000300800 */
[----:B------:R-:W4:Y:S04]  /*78540*/  LDL.LU R5, [R1+0x574] ;  /* 0x0005740001057983 */ /* 0x000f280000300800 */
[----:B------:R-:W3:Y:S04]  /*78550*/  LDL.LU R6, [R1+0x578] ;  /* 0x0005780001067983 */ /* 0x000ee80000300800 */
[----:B------:R-:W3:Y:S04]  /*78560*/  LDL.LU R7, [R1+0x57c] ;  /* 0x00057c0001077983 */ /* 0x000ee80000300800 */
[----:B---3--:R-:W-:Y:S04]  /*78570*/  STL.64 [R1+0x43b8], R6 ;  /* 0x0043b80601007387 */ /* 0x008fe80000100a00 */
[----:B----4-:R0:W-:Y:S04]  /*78580*/  STL.64 [R1+0x43b0], R4 ;  /* 0x0043b00401007387 */ /* 0x0101e80000100a00 */
        /* <DEDUP_REMOVED lines=8> */
[----:B------:R-:W4:Y:S01]  /*78610*/  LDL.LU.64 R8, [R1+0x4430] ;  /* 0x0044300001087983 */ /* 0x000f220000300a00 */
[----:B------:R-:W-:-:S03]  /*78620*/  IMAD.MOV.U32 R0, RZ, RZ, R21 ;  /* 0x000000ffff007224 */ /* 0x000fc600078e0015 */
[----:B------:R-:W2:Y:S01]  /*78630*/  LDL.LU.64 R20, [R1+0x4428] ;  /* 0x0044280001147983 */ /* 0x000ea20000300a00 */
[----:B------:R-:W-:Y:S01]  /*78640*/  IMAD.MOV.U32 R3, RZ, RZ, R29 ;  /* 0x000000ffff037224 */ /* 0x000fe200078e001d */
[----:B----4-:R-:W-:-:S15]  /*78650*/  HMMA.16816.F32 R8, R16, R28, R8 ;  /* 0x0000001c1008723c */ /* 0x010fde0000001808 */
[----:B------:R-:W-:-:S08]  /*78660*/  NOP ;  /* 0x0000000000007918 */ /* 0x000fd00000000000 */
[----:B------:R0:W-:Y:S04]  /*78670*/  STL.64 [R1+0x1240], R8 ;  /* 0x0012400801007387 */ /* 0x0001e80000100a00 */
[----:B------:R1:W-:Y:S01]  /*78680*/  STL.64 [R1+0x1248], R10 ;  /* 0x0012480a01007387 */ /* 0x0003e20000100a00 */
[----:B0-----:R-:W-:-:S03]  /*78690*/  IMAD.MOV.U32 R9, RZ, RZ, R28 ;  /* 0x000000ffff097224 */ /* 0x001fc600078e001c */
[----:B-1----:R-:W4:Y:S04]  /*786a0*/  LDL.LU.64 R10, [R1+0x4420] ;  /* 0x00442000010a7983 */ /* 0x002f280000300a00 */
[----:B------:R-:W4:Y:S04]  /*786b0*/  LDL.LU R8, [R1+0x4418] ;  /* 0x0044180001087983 */ /* 0x000f280000300800 */
        /* <DEDUP_REMOVED lines=60> */
[----:B------:R-:W4:Y:S02]  /*78a80*/  LDL.LU R15, [R1+0x56c] ;  /* 0x00056c00010f7983 */ /* 0x000f240000300800 */
[----:B----4-:R-:W-:Y:S01]  /*78a90*/  HMMA.16816.F32 R12, R16, R10, R12 ;  /* 0x0000000a100c723c */ /* 0x010fe2000000180c */
[----:B---3--:R-:W-:-:S02]  /*78aa0*/  IMAD R4, R4, 0x100, R20 ;  /* 0x0000010004047824 */ /* 0x008fc400078e0214 */
[----:B------:R-:W-:Y:S02]  /*78ab0*/  IMAD R5, R5, 0x100, R21 ;  /* 0x0000010005057824 */ /* 0x000fe400078e0215 */
[----:B--2---:R-:W-:Y:S02]  /*78ac0*/  IMAD R6, R6, 0x100, R22 ;  /* 0x0000010006067824 */ /* 0x004fe400078e0216 */
[----:B------:R-:W-:-:S15]  /*78ad0*/  IMAD R7, R7, 0x100, R23 ;  /* 0x0000010007077824 */ /* 0x000fde00078e0217 */
[----:B------:R-:W-:-:S01]  /*78ae0*/  NOP ;  /* 0x0000000000007918 */ /* 0x000fc20000000000 */
[----:B------:R-:W-:Y:S04]  /*78af0*/  STL.64 [R1+0x1020], R12 ;  /* 0x0010200c01007387 */ /* 0x000fe80000100a00 */
[----:B------:R0:W-:Y:S04]  /*78b00*/  STL.64 [R1+0x1028], R14 ;  /* 0x0010280e01007387 */ /* 0x0001e80000100a00 */
[----:B------:R-:W2:Y:S04]  /*78b10*/  LDL.LU R20, [R1+0x200] ;  /* 0x0002000001147983 */ /* 0x000ea80000300800 */
[----:B------:R-:W2:Y:S04]  /*78b20*/  LDL.LU R21, [R1+0x204] ;  /* 0x0002040001157983 */ /* 0x000ea80000300800 */
[----:B------:R-:W3:Y:S04]  /*78b30*/  LDL.LU R22, [R1+0x208] ;  /* 0x0002080001167983 */ /* 0x000ee80000300800 */
[----:B------:R-:W3:Y:S01]  /*78b40*/  LDL.LU R23, [R1+0x20c] ;  /* 0x00020c0001177983 */ /* 0x000ee20000300800 */
[----:B0-----:R-:W-:-:S02]  /*78b50*/  IMAD.MOV.U32 R14, RZ, RZ, R9 ;  /* 0x000000ffff0e7224 */ /* 0x001fc400078e0009 */
[----:B------:R-:W-:Y:S01]  /*78b60*/  IMAD.MOV.U32 R15, RZ, RZ, R3 ;  /* 0x000000ffff0f7224 */ /* 0x000fe200078e0003 */
[----:B---3--:R-:W-:Y:S04]  /*78b70*/  STL.64 [R1+0x4148], R22 ;  /* 0x0041481601007387 */ /* 0x008fe80000100a00 */
[----:B--2---:R-:W-:Y:S04]  /*78b80*/  STL.64 [R1+0x4140], R20 ;  /* 0x0041401401007387 */ /* 0x004fe80000100a00 */
[----:B------:R-:W2:Y:S04]  /*78b90*/  LDL.LU R9, [R1+0x439c] ;  /* 0x00439c0001097983 */ /* 0x000ea80000300800 */
[----:B------:R-:W3:Y:S04]  /*78ba0*/  LDL.LU R3, [R1+0x4398] ;  /* 0x0043980001037983 */ /* 0x000ee80000300800 */
[----:B------:R-:W4:Y:S01]  /*78bb0*/  LDL.LU R12, [R1+0x8] ;  /* 0x00000800010c7983 */ /* 0x000f220000300800 */
[----:B------:R-:W-:-:S03]  /*78bc0*/  IMAD.MOV.U32 R13, RZ, RZ, R0 ;  /* 0x000000ffff0d7224 */ /* 0x000fc600078e0000 */
[----:B------:R-:W3:Y:S04]  /*78bd0*/  LDL.LU R0, [R1+0x4394] ;  /* 0x0043940001007983 */ /* 0x000ee80000300800 */
[----:B------:R-:W-:Y:S04]  /*78be0*/  STL.64 [R1+0x4158], R14 ;  /* 0x0041580e01007387 */ /* 0x000fe80000100a00 */
[----:B----4-:R2:W-:Y:S02]  /*78bf0*/  STL.64 [R1+0x4150], R12 ;  /* 0x0041500c01007387 */ /* 0x0105e40000100a00 */
[----:B--2---:R-:W-:Y:S07]  /*78c00*/  HMMA.16816.F32 R12, R16, R8, R24 ;  /* 0x00000008100c723c */ /* 0x004fee0000001818 */
[----:B---3--:R-:W-:-:S02]  /*78c10*/  IMAD.MOV.U32 R26, RZ, RZ, R3 ;  /* 0x000000ffff1a7224 */ /* 0x008fc400078e0003 */
[----:B------:R-:W2:Y:S01]  /*78c20*/  LDL.LU R3, [R1+0x4390] ;  /* 0x0043900001037983 */ /* 0x000ea20000300800 */
[----:B------:R-:W-:-:S13]  /*78c30*/  IMAD.MOV.U32 R27, RZ, RZ, R2 ;  /* 0x000000ffff1b7224 */ /* 0x000fda00078e0002 */
[----:B------:R0:W-:Y:S04]  /*78c40*/  STL.64 [R1+0x1cb0], R12 ;  /* 0x001cb00c01007387 */ /* 0x0001e80000100a00 */
[----:B------:R1:W-:Y:S04]  /*78c50*/  STL.64 [R1+0x1cb8], R14 ;  /* 0x001cb80e01007387 */ /* 0x0003e80000100a00 */
[----:B------:R-:W3:Y:S04]  /*78c60*/  LDL.LU R2, [R1+0x438c] ;  /* 0x00438c0001027983 */ /* 0x000ee80000300800 */
[----:B------:R-:W4:Y:S04]  /*78c70*/  LDL.LU R20, [R1+0x260] ;  /* 0x0002600001147983 */ /* 0x000f280000300800 */
[----:B------:R-:W4:Y:S04]  /*78c80*/  LDL.LU R21, [R1+0x264] ;  /* 0x0002640001157983 */ /* 0x000f280000300800 */
[----:B------:R-:W2:Y:S04]  /*78c90*/  LDL.LU R22, [R1+0x268] ;  /* 0x0002680001167983 */ /* 0x000ea80000300800 */
[----:B------:R-:W2:Y:S01]  /*78ca0*/  LDL.LU R23, [R1+0x26c] ;  /* 0x00026c0001177983 */ /* 0x000ea20000300800 */
[----:B------:R-:W-:-:S03]  /*78cb0*/  IMAD.MOV.U32 R25, RZ, RZ, R0 ;  /* 0x000000ffff197224 */ /* 0x000fc600078e0000 */
[----:B--2---:R3:W-:Y:S04]  /*78cc0*/  STL.64 [R1+0x4168], R22 ;  /* 0x0041681601007387 */ /* 0x0047e80000100a00 */
[----:B----4-:R2:W-:Y:S04]  /*78cd0*/  STL.64 [R1+0x4160], R20 ;  /* 0x0041601401007387 */ /* 0x0105e80000100a00 */
[----:B------:R-:W4:Y:S04]  /*78ce0*/  LDL.LU R24, [R1+0x18] ;  /* 0x0000180001187983 */ /* 0x000f280000300800 */
[----:B------:R-:W2:Y:S04]  /*78cf0*/  LDL.LU R0, [R1+0x4388] ;  /* 0x0043880001007983 */ /* 0x000ea80000300800 */
[----:B------:R-:W-:Y:S04]  /*78d00*/  STL.64 [R1+0x4178], R26 ;  /* 0x0041781a01007387 */ /* 0x000fe80000100a00 */
[----:B----4-:R-:W-:Y:S04]  /*78d10*/  STL.64 [R1+0x4170], R24 ;  /* 0x0041701801007387 */ /* 0x010fe80000100a00 */
[----:B0-----:R-:W4:Y:S04]  /*78d20*/  LDL.LU R12, [R1+0x280] ;  /* 0x00028000010c7983 */ /* 0x001f280000300800 */
[----:B------:R-:W4:Y:S04]  /*78d30*/  LDL.LU R13, [R1+0x284] ;  /* 0x00028400010d7983 */ /* 0x000f280000300800 */
[----:B-1----:R-:W2:Y:S04]  /*78d40*/  LDL.LU R14, [R1+0x288] ;  /* 0x00028800010e7983 */ /* 0x002ea80000300800 */
[----:B------:R-:W2:Y:S01]  /*78d50*/  LDL.LU R15, [R1+0x28c] ;  /* 0x00028c00010f7983 */ /* 0x000ea20000300800 */
[----:B---3--:R-:W-:-:S02]  /*78d60*/  IMAD.MOV.U32 R22, RZ, RZ, R2 ;  /* 0x000000ffff167224 */ /* 0x008fc400078e0002 */
[----:B------:R-:W-:Y:S01]  /*78d70*/  IMAD.MOV.U32 R23, RZ, RZ, R3 ;  /* 0x000000ffff177224 */ /* 0x000fe200078e0003 */
[----:B--2---:R-:W-:Y:S04]  /*78d80*/  STL.64 [R1+0x4188], R14 ;  /* 0x0041880e01007387 */ /* 0x004fe80000100a00 */
[----:B----4-:R0:W-:Y:S04]  /*78d90*/  STL.64 [R1+0x4180], R12 ;  /* 0x0041800c01007387 */ /* 0x0101e80000100a00 */
[----:B------:R-:W2:Y:S04]  /*78da0*/  LDL.LU R2, [R1+0x4384] ;  /* 0x0043840001027983 */ /* 0x000ea80000300800 */
[----:B------:R-:W3:Y:S04]  /*78db0*/  LDL.LU R3, [R1+0x4380] ;  /* 0x0043800001037983 */ /* 0x000ee80000300800 */
[----:B------:R-:W4:Y:S01]  /*78dc0*/  LDL.LU R20, [R1+0x28] ;  /* 0x0000280001147983 */ /* 0x000f220000300800 */
        /* <DEDUP_REMOVED lines=10> */
[----:B----4-:R-:W-:Y:S04]  /*78e70*/  STL.64 [R1+0x41a8], R14 ;  /* 0x0041a80e01007387 */ /* 0x010fe80000100a00 */
[----:B------:R0:W-:Y:S04]  /*78e80*/  STL.64 [R1+0x41a0], R12 ;  /* 0x0041a00c01007387 */ /* 0x0001e80000100a00 */
[----:B------:R-:W2:Y:S04]  /*78e90*/  LDL.LU R3, [R1+0x4378] ;  /* 0x0043780001037983 */ /* 0x000ea80000300800 */
[----:B------:R-:W3:Y:S04]  /*78ea0*/  LDL.LU R2, [R1+0x4374] ;  /* 0x0043740001027983 */ /* 0x000ee80000300800 */
[----:B------:R-:W-:Y:S04]  /*78eb0*/  STL.64 [R1+0x41b0], R22 ;  /* 0x0041b01601007387 */ /* 0x000fe80000100a00 */
[----:B0-----:R-:W4:Y:S04]  /*78ec0*/  LDL.LU R12, [R1+0x2f0] ;  /* 0x0002f000010c7983 */ /* 0x001f280000300800 */
[----:B------:R-:W4:Y:S04]  /*78ed0*/  LDL.LU R13, [R1+0x2f4] ;  /* 0x0002f400010d7983 */ /* 0x000f280000300800 */
[----:B------:R-:W2:Y:S04]  /*78ee0*/  LDL.LU R14, [R1+0x2f8] ;  /* 0x0002f800010e7983 */ /* 0x000ea80000300800 */
[----:B------:R-:W2:Y:S01]  /*78ef0*/  LDL.LU R15, [R1+0x2fc] ;  /* 0x0002fc00010f7983 */ /* 0x000ea20000300800 */
[----:B------:R-:W-:-:S03]  /*78f00*/  IMAD.MOV.U32 R21, RZ, RZ, R0 ;  /* 0x000000ffff157224 */ /* 0x000fc600078e0000 */
[----:B--2---:R-:W-:Y:S04]  /*78f10*/  STL.64 [R1+0x41c0], R14 ;  /* 0x0041c00e01007387 */ /* 0x004fe80000100a00 */
[----:B----4-:R0:W-:Y:S04]  /*78f20*/  STL.64 [R1+0x41b8], R12 ;  /* 0x0041b80c01007387 */ /* 0x0101e80000100a00 */
[----:B------:R-:W2:Y:S04]  /*78f30*/  LDL.LU R20, [R1+0x38] ;  /* 0x0000380001147983 */ /* 0x000ea80000300800 */
        /* <DEDUP_REMOVED lines=12> */
[----:B-1----:R-:W4:Y:S01]  /*79000*/  LDL.LU R20, [R1+0x48] ;  /* 0x0000480001147983 */ /* 0x002f220000300800 */
        /* <DEDUP_REMOVED lines=19> */
[----:B------:R-:W3:Y:S01]  /*79140*/  LDL.LU R20, [R1+0x58] ;  /* 0x0000580001147983 */ /* 0x000ee20000300800 */
        /* <DEDUP_REMOVED lines=20> */
[----:B------:R-:W2:Y:S01]  /*79290*/  LDL.LU R20, [R1+0x68] ;  /* 0x0000680001147983 */ /* 0x000ea20000300800 */
        /* <DEDUP_REMOVED lines=13> */
[----:B------:R-:W2:Y:S01]  /*79370*/  LDL.LU R20, [R1+0x78] ;  /* 0x0000780001147983 */ /* 0x000ea20000300800 */
        /* <DEDUP_REMOVED lines=21> */
[----:B------:R-:W4:Y:S01]  /*794d0*/  LDL.LU R20, [R1+0x88] ;  /* 0x0000880001147983 */ /* 0x000f220000300800 */
        /* <DEDUP_REMOVED lines=37> */
[----:B--2---:R0:W-:Y:S04]  /*79730*/  STL.64 [R1+0x4310], R20 ;  /* 0x0043101401007387 */ /* 0x0041e80000100a00 */
[----:B0-----:R-:W4:Y:S04]  /*79740*/  LDL.LU R20, [R1+0x10b0] ;  /* 0x0010b00001147983 */ /* 0x001f280000300800 */
[----:B------:R-:W4:Y:S04]  /*79750*/  LDL.LU R21, [R1+0x10b4] ;  /* 0x0010b40001157983 */ /* 0x000f280000300800 */
[----:B------:R-:W4:Y:S04]  /*79760*/  LDL.LU R22, [R1+0x10b8] ;  /* 0x0010b80001167983 */ /* 0x000f280000300800 */
[----:B------:R-:W4:Y:S04]  /*79770*/  LDL.LU R23, [R1+0x10bc] ;  /* 0x0010bc0001177983 */ /* 0x000f280000300800 */
[----:B---3--:R-:W-:Y:S04]  /*79780*/  STL.64 [R1+0x42c8], R14 ;  /* 0x0042c80e01007387 */ /* 0x008fe80000100a00 */
        /* <DEDUP_REMOVED lines=28> */
[----:B------:R-:W-:Y:S04]  /*79950*/  STL.64 [R1+0x40d8], R10 ;  /* 0x0040d80a01007387 */ /* 0x000fe80000100a00 */
[----:B------:R0:W-:Y:S04]  /*79960*/  STL.64 [R1+0x40d0], R8 ;  /* 0x0040d00801007387 */ /* 0x0001e80000100a00 */
[----:B0-----:R-:W4:Y:S04]  /*79970*/  LDL.LU R8, [R1+0x220] ;  /* 0x0002200001087983 */ /* 0x001f280000300800 */
[----:B------:R-:W4:Y:S04]  /*79980*/  LDL.LU R9, [R1+0x224] ;  /* 0x0002240001097983 */ /* 0x000f280000300800 */
[----:B------:R-:W4:Y:S04]  /*79990*/  LDL.LU R10, [R1+0x228] ;  /* 0x00022800010a7983 */ /* 0x000f280000300800 */
[----:B------:R-:W4:Y:S04]  /*799a0*/  LDL.LU R11, [R1+0x22c] ;  /* 0x00022c00010b7983 */ /* 0x000f280000300800 */
[----:B------:R-:W-:Y:S04]  /*799b0*/  STL.64 [R1+0x1ca0], R20 ;  /* 0x001ca01401007387 */ /* 0x000fe80000100a00 */
[----:B------:R0:W-:Y:S04]  /*799c0*/  STL.64 [R1+0x1ca8], R22 ;  /* 0x001ca81601007387 */ /* 0x0001e80000100a00 */
[----:B0-----:R-:W3:Y:S04]  /*799d0*/  LDL.LU.64 R22, [R1+0x4318] ;  /* 0x0043180001167983 */ /* 0x001ee80000300a00 */
[----:B------:R-:W2:Y:S04]  /*799e0*/  LDL.LU.64 R20, [R1+0x4310] ;  /* 0x0043100001147983 */ /* 0x000ea80000300a00 */
[----:B------:R-:W-:Y:S01]  /*799f0*/  STL [R1+0x40a8], R3 ;  /* 0x0040a80301007387 */ /* 0x000fe20000100800 */
[----:B------:R-:W-:-:S02]  /*79a00*/  F2FP.F16.E5M2.UNPACK_B R4, R4 ;  /* 0x00000004ff04723e */ /* 0x000fc400020004ff */
[----:B------:R-:W-:Y:S02]  /*79a10*/  F2FP.F16.E5M2.UNPACK_B R5, R5 ;  /* 0x00000005ff05723e */ /* 0x000fe400020004ff */
[----:B------:R-:W-:Y:S02]  /*79a20*/  F2FP.F16.E5M2.UNPACK_B R6, R6 ;  /* 0x00000006ff06723e */ /* 0x000fe400020004ff */
[----:B------:R-:W-:Y:S01]  /*79a30*/  F2FP.F16.E5M2.UNPACK_B R7, R7 ;  /* 0x00000007ff07723e */ /* 0x000fe200020004ff */
[----:B--2---:R-:W-:Y:S01]  /*79a40*/  HMMA.16816.F32 R16, R16, R20, R12 ;  /* 0x000000141010723c */ /* 0x004fe2000000180c */
[----:B------:R-:W3:Y:S04]  /*79a50*/  LDL.LU.64 R14, [R1+0x4308] ;  /* 0x00430800010e7983 */ /* 0x000ee80000300a00 */
[----:B------:R-:W3:-:S15]  /*79a60*/  LDL.LU.64 R12, [R1+0x4300] ;  /* 0x00430000010c7983 */ /* 0x000ede0000300a00 */
[----:B------:R-:W-:-:S03]  /*79a70*/  NOP ;  /* 0x0000000000007918 */ /* 0x000fc60000000000 */
        /* <DEDUP_REMOVED lines=110> */
[----:B0-----:R-:W4:Y:S04]  /*7a160*/  LDL.LU.64 R22, [R1+0x4198] ;  /* 0x0041980001167983 */ /* 0x001f280000300a00 */
[----:B------:R-:W3:Y:S02]  /*7a170*/  LDL.LU.64 R20, [R1+0x4190] ;  /* 0x0041900001147983 */ /* 0x000ee40000300a00 */
[C---:B---3--:R-:W-:Y:S06]  /*7a180*/  HMMA.16816.F32 R12, R4.reuse, R20, R12 ;  /* 0x00000014040c723c */ /* 0x048fec000000180c */
[----:B----4-:R-:W-:-:S15]  /*7a190*/  HMMA.16816.F32 R20, R4, R22, R24 ;  /* 0x000000160414723c */ /* 0x010fde0000001818 */
[----:B------:R-:W-:-:S02]  /*7a1a0*/  NOP ;  /* 0x0000000000007918 */ /* 0x000fc40000000000 */
[----:B------:R-:W-:Y:S04]  /*7a1b0*/  STL.64 [R1+0x2d0], R12 ;  /* 0x0002d00c01007387 */ /* 0x000fe80000100a00 */
[----:B------:R0:W-:Y:S04]  /*7a1c0*/  STL.64 [R1+0x2d8], R14 ;  /* 0x0002d80e01007387 */ /* 0x0001e80000100a00 */
[----:B0-----:R-:W3:Y:S04]  /*7a1d0*/  LDL.LU.64 R14, [R1+0x4188] ;  /* 0x00418800010e7983 */ /* 0x001ee80000300a00 */
[----:B------:R-:W3:Y:S04]  /*7a1e0*/  LDL.LU.64 R12, [R1+0x4180] ;  /* 0x00418000010c7983 */ /* 0x000ee80000300a00 */
[----:B------:R-:W4:Y:S04]  /*7a1f0*/  LDL.LU.64 R26, [R1+0x4178] ;  /* 0x00417800011a7983 */ /* 0x000f280000300a00 */
[----:B------:R-:W3:Y:S04]  /*7a200*/  LDL.LU.64 R24, [R1+0x4170] ;  /* 0x0041700001187983 */ /* 0x000ee80000300a00 */
        /* <DEDUP_REMOVED lines=9> */
[----:B------:R-:W2:Y:S01]  /*7a2a0*/  LDL.LU.64 R12, [R1+0x4150] ;  /* 0x00415000010c7983 */ /* 0x000ea20000300a00 */
[----:B----4-:R-:W-:Y:S03]  /*7a2b0*/  HMMA.16816.F32 R24, R4, R26, R20 ;  /* 0x0000001a0418723c */ /* 0x010fe60000001814 */
[----:B------:R-:W4:Y:S04]  /*7a2c0*/  LDL.LU.64 R22, [R1+0x4148] ;  /* 0x0041480001167983 */ /* 0x000f280000300a00 */
[----:B------:R-:W4:-:S15]  /*7a2d0*/  LDL.LU.64 R20, [R1+0x4140] ;  /* 0x0041400001147983 */ /* 0x000f1e0000300a00 */
[----:B------:R-:W-:-:S01]  /*7a2e0*/  NOP ;  /* 0x0000000000007918 */ /* 0x000fc20000000000 */
[----:B------:R-:W-:Y:S04]  /*7a2f0*/  STL.64 [R1+0x270], R24 ;  /* 0x0002701801007387 */ /* 0x000fe80000100a00 */
[----:B------:R0:W-:Y:S04]  /*7a300*/  STL.64 [R1+0x278], R26 ;  /* 0x0002781a01007387 */ /* 0x0001e80000100a00 */
[----:B0-----:R-:W4:Y:S04]  /*7a310*/  LDL.LU.64 R26, [R1+0x4138] ;  /* 0x00413800011a7983 */ /* 0x001f280000300a00 */
[----:B------:R-:W4:Y:S04]  /*7a320*/  LDL.LU.64 R24, [R1+0x4130] ;  /* 0x0041300001187983 */ /* 0x000f280000300a00 */
[----:B------:R-:W4:Y:S01]  /*7a330*/  LDL R0, [R1+0x1d9c] ;  /* 0x001d9c0001007983 */ /* 0x000f220000100800 */
[----:B--2---:R-:W-:-:S15]  /*7a340*/  HMMA.16816.F32 R16, R4, R12, R16 ;  /* 0x0000000c0410723c */ /* 0x004fde0000001810 */
[----:B------:R-:W-:-:S08]  /*7a350*/  NOP ;  /* 0x0000000000007918 */ /* 0x000fd00000000000 */
[----:B------:R-:W-:Y:S04]  /*7a360*/  STL.64 [R1+0x250], R16 ;  /* 0x0002501001007387 */ /* 0x000fe80000100a00 */
[----:B------:R3:W-:Y:S02]  /*7a370*/  STL.64 [R1+0x258], R18 ;  /* 0x0002581201007387 */ /* 0x0007e40000100a00 */
[C---:B---3--:R-:W-:Y:S06]  /*7a380*/  HMMA.16816.F32 R16, R4.reuse, R14, R8 ;  /* 0x0000000e0410723c */ /* 0x048fec0000001808 */
[----:B----4-:R-:W-:Y:S01]  /*7a390*/  HMMA.16816.F32 R12, R4, R28, R20 ;  /* 0x0000001c040c723c */ /* 0x010fe20000001814 */
[----:B------:R-:W2:-:S15]  /*7a3a0*/  LDL.LU R8, [R1+0x100] ;  /* 0x0001000001087983 */ /* 0x000e9e0000300800 */
[----:B------:R-:W-:-:S01]  /*7a3b0*/  NOP ;  /* 0x0000000000007918 */ /* 0x000fc20000000000 */
[----:B------:R-:W-:Y:S04]  /*7a3c0*/  STL.64 [R1+0x220], R16 ;  /* 0x0002201001007387 */ /* 0x000fe80000100a00 */
[----:B------:R-:W-:Y:S04]  /*7a3d0*/  STL.64 [R1+0x228], R18 ;  /* 0x0002281201007387 */ /* 0x000fe80000100a00 */
[----:B------:R-:W-:Y:S04]  /*7a3e0*/  STL.64 [R1+0x200], R12 ;  /* 0x0002000c01007387 */ /* 0x000fe80000100a00 */
[----:B------:R-:W-:Y:S04]  /*7a3f0*/  STL.64 [R1+0x208], R14 ;  /* 0x0002080e01007387 */ /* 0x000fe80000100a00 */
        /* <DEDUP_REMOVED lines=17> */
[----:B------:R-:W2:Y:S04]  /*7a510*/  LDL.LU R22, [R1+0x1e8] ;  /* 0x0001e80001167983 */ /* 0x000ea80000300800 */
[----:B------:R-:W2:Y:S04]  /*7a520*/  LDL.LU R23, [R1+0x1ec] ;  /* 0x0001ec0001177983 */ /* 0x000ea80000300800 */
[----:B---3--:R-:W-:Y:S04]  /*7a530*/  STL.64 [R1+0x4108], R10 ;  /* 0x0041080a01007387 */ /* 0x008fe80000100a00 */
[----:B------:R0:W-:Y:S04]  /*7a540*/  STL.64 [R1+0x4100], R8 ;  /* 0x0041000801007387 */ /* 0x0001e80000100a00 */
[----:B------:R-:W3:Y:S04]  /*7a550*/  LDL.LU R12, [R1+0x160] ;  /* 0x00016000010c7983 */ /* 0x000ee80000300800 */
[----:B------:R-:W3:Y:S04]  /*7a560*/  LDL.LU R13, [R1+0x164] ;  /* 0x00016400010d7983 */ /* 0x000ee80000300800 */
[----:B------:R-:W3:Y:S04]  /*7a570*/  LDL.LU R14, [R1+0x168] ;  /* 0x00016800010e7983 */ /* 0x000ee80000300800 */
[----:B------:R-:W3:Y:S04]  /*7a580*/  LDL.LU R15, [R1+0x16c] ;  /* 0x00016c00010f7983 */ /* 0x000ee80000300800 */
[----:B0-----:R-:W4:Y:S04]  /*7a590*/  LDL.LU R8, [R1+0x190] ;  /* 0x0001900001087983 */ /* 0x001f280000300800 */
[----:B------:R-:W4:Y:S04]  /*7a5a0*/  LDL.LU R9, [R1+0x194] ;  /* 0x0001940001097983 */ /* 0x000f280000300800 */
[----:B------:R-:W4:Y:S04]  /*7a5b0*/  LDL.LU R10, [R1+0x198] ;  /* 0x00019800010a7983 */ /* 0x000f280000300800 */
[----:B------:R-:W4:Y:S04]  /*7a5c0*/  LDL.LU R11, [R1+0x19c] ;  /* 0x00019c00010b7983 */ /* 0x000f280000300800 */
        /* <DEDUP_REMOVED lines=18> */
[----:B------:R-:W4:Y:S04]  /*7a6f0*/  LDL R28, [R1+0x1da8] ;  /* 0x001da800011c7983 */ /* 0x000f280000100800 */
[----:B------:R-:W4:Y:S04]  /*7a700*/  LDL R29, [R1+0x1dac] ;  /* 0x001dac00011d7983 */ /* 0x000f280000100800 */
[----:B------:R-:W-:Y:S04]  /*7a710*/  STL.64 [R1+0x1e0], R20 ;  /* 0x0001e01401007387 */ /* 0x000fe80000100a00 */
[----:B------:R0:W-:Y:S04]  /*7a720*/  STL.64 [R1+0x1e8], R22 ;  /* 0x0001e81601007387 */ /* 0x0001e80000100a00 */
[----:B0-----:R-:W3:Y:S04]  /*7a730*/  LDL.LU.64 R22, [R1+0x4128] ;  /* 0x0041280001167983 */ /* 0x001ee80000300a00 */
[----:B------:R-:W3:Y:S02]  /*7a740*/  LDL.LU.64 R20, [R1+0x4120] ;  /* 0x0041200001147983 */ /* 0x000ee40000300a00 */
[----:B---3--:R-:W-:Y:S02]  /*7a750*/  HMMA.16816.F32 R24, R4, R24, R20 ;  /* 0x000000180418723c */ /* 0x008fe40000001814 */
[----:B------:R-:W3:Y:S04]  /*7a760*/  LDL.LU.64 R22, [R1+0x4118] ;  /* 0x0041180001167983 */ /* 0x000ee80000300a00 */
[----:B------:R-:W2:-:S15]  /*7a770*/  LDL.LU.64 R20, [R1+0x4110] ;  /* 0x0041100001147983 */ /* 0x000e9e0000300a00 */
[----:B------:R-:W-:-:S02]  /*7a780*/  NOP ;  /* 0x0000000000007918 */ /* 0x000fc40000000000 */
[----:B------:R0:W-:Y:S04]  /*7a790*/  STL.64 [R1+0x1a0], R24 ;  /* 0x0001a01801007387 */ /* 0x0001e80000100a00 */
[----:B------:R1:W-:Y:S04]  /*7a7a0*/  STL.64 [R1+0x1a8], R26 ;  /* 0x0001a81a01007387 */ /* 0x0003e80000100a00 */
[----:B0-----:R-:W4:Y:S04]  /*7a7b0*/  LDL.LU R24, [R1+0x1b0] ;  /* 0x0001b00001187983 */ /* 0x001f280000300800 */
[----:B------:R-:W4:Y:S04]  /*7a7c0*/  LDL.LU R25, [R1+0x1b4] ;  /* 0x0001b40001197983 */ /* 0x000f280000300800 */
[----:B-1----:R-:W4:Y:S04]  /*7a7d0*/  LDL.LU R26, [R1+0x1b8] ;  /* 0x0001b800011a7983 */ /* 0x002f280000300800 */
[----:B------:R-:W4:Y:S01]  /*7a7e0*/  LDL.LU R27, [R1+0x1bc] ;  /* 0x0001bc00011b7983 */ /* 0x000f220000300800 */
[C---:B---3--:R-:W-:Y:S06]  /*7a7f0*/  HMMA.16816.F32 R8, R4.reuse, R22, R8 ;  /* 0x000000160408723c */ /* 0x048fec0000001808 */
        /* <DEDUP_REMOVED lines=9> */
[----:B0-----:R-:W3:Y:S04]  /*7a890*/  LDL.LU.64 R10, [R1+0x4108] ;  /* 0x00410800010a7983 */ /* 0x001ee80000300a00 */
[----:B------:R-:W3:Y:S04]  /*7a8a0*/  LDL.LU.64 R8, [R1+0x4100] ;  /* 0x0041000001087983 */ /* 0x000ee80000300a00 */
[----:B------:R-:W4:Y:S04]  /*7a8b0*/  LDL R22, [R1+0x1d8c] ;  /* 0x001d8c0001167983 */ /* 0x000f280000100800 */
[----:B------:R-:W4:Y:S04]  /*7a8c0*/  LDL R23, [R1+0x1d98] ;  /* 0x001d980001177983 */ /* 0x000f280000100800 */
[----:B------:R-:W-:Y:S04]  /*7a8d0*/  STL.64 [R1+0x160], R12 ;  /* 0x0001600c01007387 */ /* 0x000fe80000100a00 */
[----:B------:R0:W-:Y:S04]  /*7a8e0*/  STL.64 [R1+0x168], R14 ;  /* 0x0001680e01007387 */ /* 0x0001e80000100a00 */
[----:B0-----:R-:W3:Y:S04]  /*7a8f0*/  LDL.LU.64 R14, [R1+0x40f8] ;  /* 0x0040f800010e7983 */ /* 0x001ee80000300a00 */
[----:B------:R-:W2:Y:S04]  /*7a900*/  LDL.LU.64 R12, [R1+0x40f0] ;  /* 0x0040f000010c7983 */ /* 0x000ea80000300a00 */
[----:B------:R-:W4:Y:S04]  /*7a910*/  LDL.LU R20, [R1+0xa0] ;  /* 0x0000a00001147983 */ /* 0x000f280000300800 */
[----:B------:R-:W4:Y:S01]  /*7a920*/  LDL.LU R21, [R1+0xa4] ;  /* 0x0000a40001157983 */ /* 0x000f220000300800 */
[----:B---3--:R-:W-:-:S15]  /*7a930*/  HMMA.16816.F32 R8, R4, R14, R8 ;  /* 0x0000000e0408723c */ /* 0x008fde0000001808 */
[----:B------:R-:W-:-:S08]  /*7a940*/  NOP ;  /* 0x0000000000007918 */ /* 0x000fd00000000000 */
[----:B------:R-:W-:Y:S04]  /*7a950*/  STL.64 [R1+0x130], R8 ;  /* 0x0001300801007387 */ /* 0x000fe80000100a00 */
[----:B------:R0:W-:Y:S04]  /*7a960*/  STL.64 [R1+0x138], R10 ;  /* 0x0001380a01007387 */ /* 0x0001e80000100a00 */
[----:B0-----:R-:W2:Y:S04]  /*7a970*/  LDL.LU.64 R10, [R1+0x40e8] ;  /* 0x0040e800010a7983 */ /* 0x001ea80000300a00 */
[----:B------:R-:W2:Y:S02]  /*7a980*/  LDL.LU.64 R8, [R1+0x40e0] ;  /* 0x0040e00001087983 */ /* 0x000ea40000300a00 */
[----:B--2---:R-:W-:Y:S02]  /*7a990*/  HMMA.16816.F32 R12, R4, R12, R8 ;  /* 0x0000000c040c723c */ /* 0x004fe40000001808 */
[----:B------:R-:W2:Y:S04]  /*7a9a0*/  LDL.LU.64 R10, [R1+0x40d8] ;  /* 0x0040d800010a7983 */ /* 0x000ea80000300a00 */
[----:B------:R-:W3:-:S15]  /*7a9b0*/  LDL.LU.64 R8, [R1+0x40d0] ;  /* 0x0040d00001087983 */ /* 0x000ede0000300a00 */
[----:B------:R-:W-:-:S02]  /*7a9c0*/  NOP ;  /* 0x0000000000007918 */ /* 0x000fc40000000000 */
[----:B------:R0:W-:Y:S04]  /*7a9d0*/  STL.64 [R1+0x110], R12 ;  /* 0x0001100c01007387 */ /* 0x0001e80000100a00 */
[----:B------:R1:W-:Y:S04]  /*7a9e0*/  STL.64 [R1+0x118], R14 ;  /* 0x0001180e01007387 */ /* 0x0003e80000100a00 */
[----:B0-----:R-:W4:Y:S04]  /*7a9f0*/  LDL.LU R12, [R1+0xc0] ;  /* 0x0000c000010c7983 */ /* 0x001f280000300800 */
[----:B------:R-:W4:Y:S04]  /*7aa00*/  LDL.LU R13, [R1+0xc4] ;  /* 0x0000c400010d7983 */ /* 0x000f280000300800 */
[----:B-1----:R-:W4:Y:S04]  /*7aa10*/  LDL.LU R14, [R1+0xc8] ;  /* 0x0000c800010e7983 */ /* 0x002f280000300800 */
[----:B------:R-:W4:Y:S01]  /*7aa20*/  LDL.LU R15, [R1+0xcc] ;  /* 0x0000cc00010f7983 */ /* 0x000f220000300800 */
[----:B--2---:R-:W-:-:S15]  /*7aa30*/  HMMA.16816.F32 R16, R4, R10, R16 ;  /* 0x0000000a0410723c */ /* 0x004fde0000001810 */
[----:B------:R-:W-:-:S08]  /*7aa40*/  NOP ;  /* 0x0000000000007918 */ /* 0x000fd00000000000 */
[----:B------:R-:W-:Y:S04]  /*7aa50*/  STL.64 [R1+0x100], R16 ;  /* 0x0001001001007387 */ /* 0x000fe80000100a00 */
[----:B------:R0:W-:Y:S04]  /*7aa60*/  STL.64 [R1+0x108], R18 ;  /* 0x0001081201007387 */ /* 0x0001e80000100a00 */
[----:B0-----:R-:W3:Y:S04]  /*7aa70*/  LDL.LU.64 R18, [R1+0x40c8] ;  /* 0x0040c80001127983 */ /* 0x001ee80000300a00 */
[----:B------:R-:W3:Y:S04]  /*7aa80*/  LDL.LU.64 R16, [R1+0x40c0] ;  /* 0x0040c00001107983 */ /* 0x000ee80000300a00 */
[----:B------:R-:W2:Y:S04]  /*7aa90*/  LDL.LU R10, [R1+0x33e8] ;  /* 0x0033e800010a7983 */ /* 0x000ea80000300800 */
[----:B------:R-:W4:Y:S01]  /*7aaa0*/  LDL R11, [R1+0x1d88] ;  /* 0x001d8800010b7983 */ /* 0x000f220000100800 */
[----:B---3--:R-:W-:-:S15]  /*7aab0*/  HMMA.16816.F32 R16, R4, R8, R16 ;  /* 0x000000080410723c */ /* 0x008fde0000001810 */
[----:B------:R-:W-:-:S08]  /*7aac0*/  NOP ;  /* 0x0000000000007918 */ /* 0x000fd00000000000 */
[----:B------:R-:W-:Y:S04]  /*7aad0*/  STL.64 [R1+0xf0], R16 ;  /* 0x0000f01001007387 */ /* 0x000fe80000100a00 */
[----:B------:R0:W-:Y:S04]  /*7aae0*/  STL.64 [R1+0xf8], R18 ;  /* 0x0000f81201007387 */ /* 0x0001e80000100a00 */
[----:B0-----:R-:W3:Y:S04]  /*7aaf0*/  LDL.LU.64 R18, [R1+0x40b8] ;  /* 0x0040b80001127983 */ /* 0x001ee80000300a00 */
[----:B------:R-:W2:Y:S04]  /*7ab00*/  LDL.LU.64 R16, [R1+0x40b0] ;  /* 0x0040b00001107983 */ /* 0x000ea80000300a00 */
[----:B------:R-:W4:Y:S04]  /*7ab10*/  LDL.LU R8, [R1+0x33d8] ;  /* 0x0033d80001087983 */ /* 0x000f280000300800 */
[----:B------:R-:W3:Y:S01]  /*7ab20*/  LDL.LU R9, [R1+0x33e0] ;  /* 0x0033e00001097983 */ /* 0x000ee20000300800 */
[----:B--2---:R-:W-:-:S03]  /*7ab30*/  IMAD R16, R16, 0x100, R3 ;  /* 0x0000010010107824 */ /* 0x004fc600078e0203 */
[----:B------:R-:W2:Y:S02]  /*7ab40*/  LDL.LU R3, [R1+0x40a8] ;  /* 0x0040a80001037983 */ /* 0x000ea40000300800 */
        /* <DEDUP_REMOVED lines=8> */
[----:B------:R-:W-:Y:S01]  /*7abd0*/  IMAD R19, R19, 0x100, R10 ;  /* 0x0000010013137824 */ /* 0x000fe200078e020a */
[----:B------:R-:W-:Y:S02]  /*7abe0*/  F2FP.F16.E5M2.UNPACK_B R16, R16 ;  /* 0x00000010ff10723e */ /* 0x000fe400020004ff */
[----:B------:R-:W-:Y:S02]  /*7abf0*/  F2FP.F16.E5M2.UNPACK_B R8, R11 ;  /* 0x0000000bff08723e */ /* 0x000fe400020004ff */
[----:B------:R-:W-:Y:S02]  /*7ac00*/  F2FP.F16.E5M2.UNPACK_B R17, R17 ;  /* 0x00000011ff11723e */ /* 0x000fe400020004ff */
[----:B------:R-:W-:Y:S02]  /*7ac10*/  F2FP.F16.E5M2.UNPACK_B R18, R18 ;  /* 0x00000012ff12723e */ /* 0x000fe400020004ff */
[----:B------:R-:W-:-:S02]  /*7ac20*/  F2FP.F16.E5M2.UNPACK_B R19, R19 ;  /* 0x00000013ff13723e */ /* 0x000fc400020004ff */
[----:B------:R-:W-:Y:S01]  /*7ac30*/  F2FP.F16.E5M2.UNPACK_B R9, R22 ;  /* 0x00000016ff09723e */ /* 0x000fe200020004ff */
[----:B------:R-:W-:Y:S01]  /*7ac40*/  HMMA.16816.F32 R4, R4, R20, R12 ;  /* 0x000000140404723c */ /* 0x000fe2000000180c */
[----:B------:R-:W-:Y:S01]  /*7ac50*/  F2FP.F16.E5M2.UNPACK_B R2, R23 ;  /* 0x00000017ff02723e */ /* 0x000fe200020004ff */
[----:B------:R-:W-:Y:S01]  /*7ac60*/  STL [R1+0xa8], R8 ;  /* 0x0000a80801007387 */ /* 0x000fe20000100800 */
[----:B------:R-:W-:Y:S02]  /*7ac70*/  F2FP.F16.E5M2.UNPACK_B R0, R0 ;  /* 0x00000000ff00723e */ /* 0x000fe400020004ff */
[----:B------:R-:W-:-:S15]  /*7ac80*/  F2FP.F16.E5M2.UNPACK_B R3, R28 ;  /* 0x0000001cff03723e */ /* 0x000fde00020004ff */
[----:B------:R-:W-:-:S03]  /*7ac90*/  NOP ;  /* 0x0000000000007918 */ /* 0x000fc60000000000 */
[----:B------:R-:W-:Y:S04]  /*7aca0*/  STL.64 [R1+0xc0], R4 ;  /* 0x0000c00401007387 */ /* 0x000fe80000100a00 */
[----:B------:R0:W-:Y:S04]  /*7acb0*/  STL.64 [R1+0xc8], R6 ;  /* 0x0000c80601007387 */ /* 0x0001e80000100a00 */
[----:B------:R1:W-:Y:S04]  /*7acc0*/  STL [R1+0x98], R2 ;  /* 0x0000980201007387 */ /* 0x0003e80000100800 */
[----:B------:R-:W-:Y:S04]  /*7acd0*/  STL [R1+0xac], R9 ;  /* 0x0000ac0901007387 */ /* 0x000fe80000100800 */
[----:B------:R-:W-:Y:S01]  /*7ace0*/  STL [R1+0x9c], R0 ;  /* 0x00009c0001007387 */ /* 0x000fe20000100800 */
[----:B0-----:R-:W-:Y:S01]  /*7acf0*/  IMAD.MOV.U32 R7, RZ, RZ, R8 ;  /* 0x000000ffff077224 */ /* 0x001fe200078e0008 */
[----:B-1----:R-:W-:Y:S01]  /*7ad00*/  F2FP.F16.E5M2.UNPACK_B R2, R29 ;  /* 0x0000001dff02723e */ /* 0x002fe200020004ff */
[----:B--2---:R-:W-:-:S15]  /*7ad10*/  HMMA.16816.F32 R12, R16, R8, R24 ;  /* 0x00000008100c723c */ /* 0x004fde0000001818 */
[----:B------:R-:W-:-:S08]  /*7ad20*/  NOP ;  /* 0x0000000000007918 */ /* 0x000fd00000000000 */
[----:B------:R-:W-:Y:S04]  /*7ad30*/  STL.64 [R1+0xd0], R12 ;  /* 0x0000d00c01007387 */ /* 0x000fe80000100a00 */
[----:B------:R-:W-:Y:S04]  /*7ad40*/  STL.64 [R1+0xd8], R14 ;  /* 0x0000d80e01007387 */ /* 0x000fe80000100a00 */
[----:B------:R-:W-:Y:S04]  /*7ad50*/  STL [R1+0x4018], R7 ;  /* 0x0040180701007387 */ /* 0x000fe80000100800 */
[----:B------:R-:W2:Y:S04]  /*7ad60*/  LDL R28, [R1+0x1e28] ;  /* 0x001e2800011c7983 */ /* 0x000ea80000100800 */
[----:B------:R-:W3:Y:S04]  /*7ad70*/  LDL.LU R24, [R1+0x4f0] ;  /* 0x0004f00001187983 */ /* 0x000ee80000300800 */
[----:B------:R-:W-:Y:S04]  /*7ad80*/  STL [R1+0x90], R3 ;  /* 0x0000900301007387 */ /* 0x000fe80000100800 */
[----:B------:R-:W3:Y:S04]  /*7ad90*/  LDL.LU R25, [R1+0x4f4] ;  /* 0x0004f40001197983 */ /* 0x000ee80000300800 */
[----:B------:R-:W-:Y:S04]  /*7ada0*/  STL [R1+0x94], R2 ;  /* 0x0000940201007387 */ /* 0x000fe80000100800 */
        /* <DEDUP_REMOVED lines=13> */
[----:B------:R-:W4:Y:S04]  /*7ae80*/  LDL.LU R26, [R1+0x3b8] ;  /* 0x0003b800011a7983 */ /* 0x000f280000300800 */
[----:B------:R-:W4:Y:S04]  /*7ae90*/  LDL.LU R27, [R1+0x3bc] ;  /* 0x0003bc00011b7983 */ /* 0x000f280000300800 */
[----:B------:R-:W2:Y:S04]  /*7aea0*/  LDL R8, [R1+0x1dc8] ;  /* 0x001dc80001087983 */ /* 0x000ea80000100800 */
[----:B------:R-:W2:Y:S04]  /*7aeb0*/  LDL R9, [R1+0x1dcc] ;  /* 0x001dcc0001097983 */ /* 0x000ea80000100800 */
[----:B--2---:R0:W-:Y:S04]  /*7aec0*/  STL.64 [R1+0x4080], R8 ;  /* 0x0040800801007387 */ /* 0x0041e80000100a00 */
[----:B------:R-:W2:Y:S04]  /*7aed0*/  LDL R6, [R1+0x1dd8] ;  /* 0x001dd80001067983 */ /* 0x000ea80000100800 */
[----:B------:R-:W2:Y:S04]  /*7aee0*/  LDL R7, [R1+0x1ddc] ;  /* 0x001ddc0001077983 */ /* 0x000ea80000100800 */
[----:B----4-:R1:W-:Y:S04]  /*7aef0*/  STL.64 [R1+0x4048], R26 ;  /* 0x0040481a01007387 */ /* 0x0103e80000100a00 */
[----:B---3--:R3:W-:Y:S04]  /*7af00*/  STL.64 [R1+0x4040], R24 ;  /* 0x0040401801007387 */ /* 0x0087e80000100a00 */
[----:B0-----:R-:W4:Y:S04]  /*7af10*/  LDL.64 R8, [R1+0x98] ;  /* 0x0000980001087983 */ /* 0x001f280000100a00 */
[----:B-1----:R-:W2:Y:S04]  /*7af20*/  LDL R26, [R1+0x1db8] ;  /* 0x001db800011a7983 */ /* 0x002ea80000100800 */
[----:B------:R-:W2:Y:S01]  /*7af30*/  LDL R27, [R1+0x1dbc] ;  /* 0x001dbc00011b7983 */ /* 0x000ea20000100800 */
[----:B---3--:R-:W-:-:S02]  /*7af40*/  IMAD.MOV.U32 R24, RZ, RZ, R3 ;  /* 0x000000ffff187224 */ /* 0x008fc400078e0003 */
[----:B------:R-:W-:Y:S01]  /*7af50*/  IMAD.MOV.U32 R25, RZ, RZ, R2 ;  /* 0x000000ffff197224 */ /* 0x000fe200078e0002 */
[----:B--2---:R-:W-:Y:S04]  /*7af60*/  STL.64 [R1+0x4090], R26 ;  /* 0x0040901a01007387 */ /* 0x004fe80000100a00 */
[----:B------:R0:W-:Y:S04]  /*7af70*/  STL.64 [R1+0x4088], R24 ;  /* 0x0040881801007387 */ /* 0x0001e80000100a00 */
[----:B0-----:R-:W4:Y:S04]  /*7af80*/  LDL.LU R24, [R1+0x120] ;  /* 0x0001200001187983 */ /* 0x001f280000300800 */
[----:B------:R-:W4:Y:S04]  /*7af90*/  LDL.LU R25, [R1+0x124] ;  /* 0x0001240001197983 */ /* 0x000f280000300800 */
[----:B------:R-:W4:Y:S04]  /*7afa0*/  LDL.LU R26, [R1+0x128] ;  /* 0x00012800011a7983 */ /* 0x000f280000300800 */
[----:B------:R-:W4:Y:S04]  /*7afb0*/  LDL.LU R27, [R1+0x12c] ;  /* 0x00012c00011b7983 */ /* 0x000f280000300800 */
[----:B------:R-:W2:Y:S04]  /*7afc0*/  LDL R4, [R1+0x1de8] ;  /* 0x001de80001047983 */ /* 0x000ea80000100800 */
[----:B------:R-:W2:Y:S04]  /*7afd0*/  LDL R5, [R1+0x1dec] ;  /* 0x001dec0001057983 */ /* 0x000ea80000100800 */
[----:B------:R-:W-:Y:S04]  /*7afe0*/  STL.64 [R1+0x4068], R6 ;  /* 0x0040680601007387 */ /* 0x000fe80000100a00 */
        /* <DEDUP_REMOVED lines=12> */
[----:B------:R-:W3:Y:S04]  /*7b0b0*/  LDL R14, [R1+0x1e18] ;  /* 0x001e1800010e7983 */ /* 0x000ee80000100800 */
[----:B------:R-:W3:Y:S04]  /*7b0c0*/  LDL R15, [R1+0x1e1c] ;  /* 0x001e1c00010f7983 */ /* 0x000ee80000100800 */
[----:B------:R-:W4:Y:S04]  /*7b0d0*/  LDL R12, [R1+0x1e08] ;  /* 0x001e0800010c7983 */ /* 0x000f280000100800 */
[----:B------:R-:W4:Y:S04]  /*7b0e0*/  LDL R13, [R1+0x1e0c] ;  /* 0x001e0c00010d7983 */ /* 0x000f280000100800 */
[----:B------:R-:W2:Y:S04]  /*7b0f0*/  LDL R2, [R1+0x1df8] ;  /* 0x001df80001027983 */ /* 0x000ea80000100800 */
[----:B------:R-:W2:Y:S04]  /*7b100*/  LDL R3, [R1+0x1dfc] ;  /* 0x001dfc0001037983 */ /* 0x000ea80000100800 */
[----:B---3--:R-:W-:Y:S04]  /*7b110*/  STL.64 [R1+0x4058], R14 ;  /* 0x0040580e01007387 */ /* 0x008fe80000100a00 */
[----:B----4-:R0:W-:Y:S04]  /*7b120*/  STL.64 [R1+0x4050], R12 ;  /* 0x0040500c01007387 */ /* 0x0101e80000100a00 */
        /* <DEDUP_REMOVED lines=8> */
[----:B------:R-:W4:Y:S04]  /*7b1b0*/  LDL R29, [R1+0x1e2c] ;  /* 0x001e2c00011d7983 */ /* 0x000f280000100800 */
[----:B------:R-:W-:Y:S04]  /*7b1c0*/  STL.64 [R1+0x120], R24 ;  /* 0x0001201801007387 */ /* 0x000fe80000100a00 */
[----:B------:R0:W-:Y:S04]  /*7b1d0*/  STL.64 [R1+0x128], R26 ;  /* 0x0001281a01007387 */ /* 0x0001e80000100a00 */
[----:B0-----:R-:W3:Y:S04]  /*7b1e0*/  LDL.LU.64 R26, [R1+0x4090] ;  /* 0x00409000011a7983 */ /* 0x001ee80000300a00 */
[----:B------:R-:W2:Y:S01]  /*7b1f0*/  LDL.LU.64 R24, [R1+0x4088] ;  /* 0x0040880001187983 */ /* 0x000ea20000300a00 */
[----:B------:R-:W-:-:S02]  /*7b200*/  IMAD.MOV.U32 R11, RZ, RZ, R8 ;  /* 0x000000ffff0b7224 */ /* 0x000fc400078e0008 */
[----:B------:R-:W-:Y:S02]  /*7b210*/  IMAD.MOV.U32 R10, RZ, RZ, R9 ;  /* 0x000000ffff0a7224 */ /* 0x000fe400078e0009 */
[----:B------:R-:W4:Y:S01]  /*7b220*/  LDL.LU.64 R8, [R1+0x4080] ;  /* 0x0040800001087983 */ /* 0x000f220000300a00 */
[----:B--2---:R-:W-:-:S15]  /*7b230*/  HMMA.16816.F32 R4, R16, R24, R4 ;  /* 0x000000181004723c */ /* 0x004fde0000001804 */
[----:B------:R-:W-:-:S08]  /*7b240*/  NOP ;  /* 0x0000000000007918 */ /* 0x000fd00000000000 */
[----:B------:R-:W-:Y:S04]  /*7b250*/  STL.64 [R1+0x150], R4 ;  /* 0x0001500401007387 */ /* 0x000fe80000100a00 */
[----:B------:R0:W-:Y:S04]  /*7b260*/  STL.64 [R1+0x158], R6 ;  /* 0x0001580601007387 */ /* 0x0001e80000100a00 */
[----:B0-----:R-:W2:Y:S04]  /*7b270*/  LDL.LU.64 R6, [R1+0x4078] ;  /* 0x0040780001067983 */ /* 0x001ea80000300a00 */
[----:B------:R-:W2:Y:S01]  /*7b280*/  LDL.LU.64 R4, [R1+0x4070] ;  /* 0x0040700001047983 */ /* 0x000ea20000300a00 */
[----:B---3--:R-:W-:-:S02]  /*7b290*/  F2FP.F16.E5M2.UNPACK_B R26, R26 ;  /* 0x0000001aff1a723e */ /* 0x008fc400020004ff */
[----:B------:R-:W-:Y:S02]  /*7b2a0*/  F2FP.F16.E5M2.UNPACK_B R27, R27 ;  /* 0x0000001bff1b723e */ /* 0x000fe400020004ff */
[----:B----4-:R-:W-:Y:S02]  /*7b2b0*/  F2FP.F16.E5M2.UNPACK_B R24, R8 ;  /* 0x00000008ff18723e */ /* 0x010fe400020004ff */
[----:B------:R-:W-:Y:S01]  /*7b2c0*/  F2FP.F16.E5M2.UNPACK_B R25, R9 ;  /* 0x00000009ff19723e */ /* 0x000fe200020004ff */
[----:B------:R-:W-:Y:S04]  /*7b2d0*/  STL [R1+0x88], R26 ;  /* 0x0000881a01007387 */ /* 0x000fe80000100800 */
[----:B------:R-:W-:Y:S01]  /*7b2e0*/  STL [R1+0x8c], R27 ;  /* 0x00008c1b01007387 */ /* 0x000fe20000100800 */
[----:B------:R-:W-:-:S02]  /*7b2f0*/  IMAD.MOV.U32 R9, RZ, RZ, R26 ;  /* 0x000000ffff097224 */ /* 0x000fc400078e001a */
[----:B------:R-:W-:Y:S01]  /*7b300*/  IMAD.MOV.U32 R8, RZ, RZ, R27 ;  /* 0x000000ffff087224 */ /* 0x000fe200078e001b */
[----:B--2---:R-:W-:-:S15]  /*7b310*/  HMMA.16816.F32 R4, R16, R26, R4 ;  /* 0x0000001a1004723c */ /* 0x004fde0000001804 */
[----:B------:R-:W-:-:S08]  /*7b320*/  NOP ;  /* 0x0000000000007918 */ /* 0x000fd00000000000 */
[----:B------:R-:W-:Y:S04]  /*7b330*/  STL.64 [R1+0x190], R4 ;  /* 0x0001900401007387 */ /* 0x000fe80000100a00 */
[----:B------:R0:W-:Y:S04]  /*7b340*/  STL.64 [R1+0x198], R6 ;  /* 0x0001980601007387 */ /* 0x0001e80000100a00 */
[----:B0-----:R-:W2:Y:S04]  /*7b350*/  LDL.LU.64 R6, [R1+0x4068] ;  /* 0x0040680001067983 */ /* 0x001ea80000300a00 */
[----:B------:R-:W3:Y:S04]  /*7b360*/  LDL.LU.64 R4, [R1+0x4060] ;  /* 0x0040600001047983 */ /* 0x000ee80000300a00 */
[----:B------:R0:W-:Y:S02]  /*7b370*/  STL.64 [R1+0x80], R24 ;  /* 0x0000801801007387 */ /* 0x0001e40000100a00 */
[----:B0-----:R-:W-:Y:S02]  /*7b380*/  HMMA.16816.F32 R24, R16, R24, R12 ;  /* 0x000000181018723c */ /* 0x001fe4000000180c */
[----:B------:R-:W-:Y:S04]  /*7b390*/  STL.64 [R1+0x3f18], R10 ;  /* 0x003f180a01007387 */ /* 0x000fe80000100a00 */
[----:B------:R0:W-:Y:S04]  /*7b3a0*/  STL.64 [R1+0x3f10], R8 ;  /* 0x003f100801007387 */ /* 0x0001e80000100a00 */
[----:B0-----:R-:W4:Y:S04]  /*7b3b0*/  LDL.LU R8, [R1+0x450] ;  /* 0x0004500001087983 */ /* 0x001f280000300800 */
[----:B------:R-:W4:Y:S04]  /*7b3c0*/  LDL.LU R9, [R1+0x454] ;  /* 0x0004540001097983 */ /* 0x000f280000300800 */
[----:B------:R-:W4:Y:S04]  /*7b3d0*/  LDL.LU R10, [R1+0x458] ;  /* 0x00045800010a7983 */ /* 0x000f280000300800 */
[----:B------:R-:W4:Y:S04]  /*7b3e0*/  LDL.LU R11, [R1+0x45c] ;  /* 0x00045c00010b7983 */ /* 0x000f280000300800 */
[----:B------:R-:W4:Y:S04]  /*7b3f0*/  LDL.LU.64 R14, [R1+0x4058] ;  /* 0x00405800010e7983 */ /* 0x000f280000300a00 */
[----:B------:R-:W4:Y:S04]  /*7b400*/  LDL.LU.64 R12, [R1+0x4050] ;  /* 0x00405000010c7983 */ /* 0x000f280000300a00 */
[----:B------:R-:W-:Y:S04]  /*7b410*/  STL.64 [R1+0x1b0], R24 ;  /* 0x0001b01801007387 */ /* 0x000fe80000100a00 */
[----:B------:R0:W-:Y:S04]  /*7b420*/  STL.64 [R1+0x1b8], R26 ;  /* 0x0001b81a01007387 */ /* 0x0001e80000100a00 */
[----:B0-----:R-:W3:Y:S04]  /*7b430*/  LDL.LU.64 R26, [R1+0x4048] ;  /* 0x00404800011a7983 */ /* 0x001ee80000300a00 */
[----:B------:R-:W3:Y:S01]  /*7b440*/  LDL.LU.64 R24, [R1+0x4040] ;  /* 0x0040400001187983 */ /* 0x000ee20000300a00 */
[----:B--2---:R-:W-:-:S02]  /*7b450*/  F2FP.F16.E5M2.UNPACK_B R6, R6 ;  /* 0x00000006ff06723e */ /* 0x004fc400020004ff */
[----:B------:R-:W-:-:S03]  /*7b460*/  F2FP.F16.E5M2.UNPACK_B R7, R7 ;  /* 0x00000007ff07723e */ /* 0x000fc600020004ff */
[----:B------:R-:W-:Y:S04]  /*7b470*/  STL [R1+0x78], R6 ;  /* 0x0000780601007387 */ /* 0x000fe80000100800 */
[----:B------:R-:W-:Y:S01]  /*7b480*/  STL [R1+0x7c], R7 ;  /* 0x00007c0701007387 */ /* 0x000fe20000100800 */
[----:B---3--:R-:W-:-:S15]  /*7b490*/  HMMA.16816.F32 R24, R16, R6, R24 ;  /* 0x000000061018723c */ /* 0x008fde0000001818 */
[----:B------:R-:W-:-:S08]  /*7b4a0*/  NOP ;  /* 0x0000000000007918 */ /* 0x000fd00000000000 */
[----:B------:R-:W-:Y:S04]  /*7b4b0*/  STL.64 [R1+0x1d0], R24 ;  /* 0x0001d01801007387 */ /* 0x000fe80000100a00 */
[----:B------:R0:W-:Y:S04]  /*7b4c0*/  STL.64 [R1+0x1d8], R26 ;  /* 0x0001d81a01007387 */ /* 0x0001e80000100a00 */
[----:B0-----:R-:W2:Y:S04]  /*7b4d0*/  LDL.LU.64 R26, [R1+0x4038] ;  /* 0x00403800011a7983 */ /* 0x001ea80000300a00 */
[----:B------:R-:W2:Y:S01]  /*7b4e0*/  LDL.LU.64 R24, [R1+0x4030] ;  /* 0x0040300001187983 */ /* 0x000ea20000300a00 */
[----:B------:R-:W-:-:S02]  /*7b4f0*/  F2FP.F16.E5M2.UNPACK_B R4, R4 ;  /* 0x00000004ff04723e */ /* 0x000fc400020004ff */
[----:B------:R-:W-:-:S03]  /*7b500*/  F2FP.F16.E5M2.UNPACK_B R5, R5 ;  /* 0x00000005ff05723e */ /* 0x000fc600020004ff */
[----:B------:R-:W-:Y:S04]  /*7b510*/  STL [R1+0x70], R4 ;  /* 0x0000700401007387 */ /* 0x000fe80000100800 */
[----:B------:R2:W-:Y:S01]  /*7b520*/  STL [R1+0x74], R5 ;  /* 0x0000740501007387 */ /* 0x0005e20000100800 */
[----:B------:R-:W-:Y:S02]  /*7b530*/  F2FP.F16.E5M2.UNPACK_B R2, R2 ;  /* 0x00000002ff02723e */ /* 0x000fe400020004ff */
[----:B------:R-:W-:-:S07]  /*7b540*/  F2FP.F16.E5M2.UNPACK_B R3, R3 ;  /* 0x00000003ff03723e */ /* 0x000fce00020004ff */
[C---:B----4-:R-:W-:Y:S06]  /*7b550*/  HMMA.16816.F32 R8, R16.reuse, R2, R8 ;  /* 0x000000021008723c */ /* 0x050fec0000001808 */
[----:B--2---:R-:W-:Y:S01]  /*7b560*/  HMMA.16816.F32 R4, R16, R4, R24 ;  /* 0x000000041004723c */ /* 0x004fe20000001818 */
[----:B------:R-:W2:Y:S04]  /*7b570*/  LDL.LU.64 R26, [R1+0x4028] ;  /* 0x00402800011a7983 */ /* 0x000ea80000300a00 */
[----:B------:R-:W2:-:S15]  /*7b580*/  LDL.LU.64 R24, [R1+0x4020] ;  /* 0x0040200001187983 */ /* 0x000e9e0000300a00 */
[----:B------:R-:W-:-:S03]  /*7b590*/  NOP ;  /* 0x0000000000007918 */ /* 0x000fc60000000000 */
[----:B------:R0:W-:Y:S04]  /*7b5a0*/  STL.64 [R1+0x1f0], R4 ;  /* 0x0001f00401007387 */ /* 0x0001e80000100a00 */
[----:B------:R1:W-:Y:S01]  /*7b5b0*/  STL.64 [R1+0x1f8], R6 ;  /* 0x0001f80601007387 */ /* 0x0003e20000100a00 */
[----:B0-----:R-:W-:Y:S02]  /*7b5c0*/  F2FP.F16.E5M2.UNPACK_B R4, R12 ;  /* 0x0000000cff04723e */ /* 0x001fe400020004ff */
[----:B------:R-:W-:Y:S01]  /*7b5d0*/  F2FP.F16.E5M2.UNPACK_B R5, R13 ;  /* 0x0000000dff05723e */ /* 0x000fe200020004ff */
[----:B-1----:R-:W3:Y:S04]  /*7b5e0*/  LDL.LU R7, [R1+0x4018] ;  /* 0x0040180001077983 */ /* 0x002ee80000300800 */
[----:B------:R-:W-:Y:S04]  /*7b5f0*/  STL [R1+0x68], R2 ;  /* 0x0000680201007387 */ /* 0x000fe80000100800 */
[----:B------:R-:W-:Y:S04]  /*7b600*/  STL [R1+0x6c], R3 ;  /* 0x00006c0301007387 */ /* 0x000fe80000100800 */
[----:B------:R-:W-:Y:S04]  /*7b610*/  STL [R1+0x60], R4 ;  /* 0x0000600401007387 */ /* 0x000fe80000100800 */
[----:B------:R-:W-:Y:S04]  /*7b620*/  STL.64 [R1+0x210], R8 ;  /* 0x0002100801007387 */ /* 0x000fe80000100a00 */
[----:B------:R0:W-:Y:S02]  /*7b630*/  STL.64 [R1+0x218], R10 ;  /* 0x0002180a01007387 */ /* 0x0001e40000100a00 */
[----:B0-----:R-:W-:Y:S01]  /*7b640*/  HMMA.16816.F32 R8, R16, R4, R20 ;  /* 0x000000041008723c */ /* 0x001fe20000001814 */
[----:B------:R-:W-:-:S02]  /*7b650*/  F2FP.F16.E5M2.UNPACK_B R2, R14 ;  /* 0x0000000eff02723e */ /* 0x000fc400020004ff */
[----:B------:R-:W-:-:S03]  /*7b660*/  F2FP.F16.E5M2.UNPACK_B R3, R15 ;  /* 0x0000000fff03723e */ /* 0x000fc600020004ff */
[----:B------:R-:W-:Y:S04]  /*7b670*/  STL [R1+0x64], R5 ;  /* 0x0000640501007387 */ /* 0x000fe80000100800 */
[----:B------:R-:W-:-:S13]  /*7b680*/  STL [R1+0x58], R2 ;  /* 0x0000580201007387 */ /* 0x000fda0000100800 */
[----:B------:R-:W-:Y:S04]  /*7b690*/  STL.64 [R1+0x230], R8 ;  /* 0x0002300801007387 */ /* 0x000fe80000100a00 */
[----:B------:R2:W-:Y:S01]  /*7b6a0*/  STL.64 [R1+0x238], R10 ;  /* 0x0002380a01007387 */ /* 0x0005e20000100a00 */
[----:B------:R-:W-:-:S03]  /*7b6b0*/  F2FP.F16.E5M2.UNPACK_B R12, R28 ;  /* 0x0000001cff0c723e */ /* 0x000fc600020004ff */
[----:B------:R-:W-:Y:S01]  /*7b6c0*/  STL [R1+0x5c], R3 ;  /* 0x00005c0301007387 */ /* 0x000fe20000100800 */
[----:B------:R-:W-:-:S03]  /*7b6d0*/  F2FP.F16.E5M2.UNPACK_B R6, R29 ;  /* 0x0000001dff06723e */ /* 0x000fc600020004ff */
[----:B------:R-:W4:Y:S01]  /*7b6e0*/  LDL.LU R20, [R1+0x380] ;  /* 0x0003800001147983 */ /* 0x000f220000300800 */
[----:B--2---:R-:W-:-:S15]  /*7b6f0*/  HMMA.16816.F32 R8, R16, R2, R24 ;  /* 0x000000021008723c */ /* 0x004fde0000001818 */
[----:B------:R-:W-:-:S08]  /*7b700*/  NOP ;  /* 0x0000000000007918 */ /* 0x000fd00000000000 */
[----:B------:R0:W-:Y:S04]  /*7b710*/  STL.64 [R1+0x240], R8 ;  /* 0x0002400801007387 */ /* 0x0001e80000100a00 */
[----:B------:R1:W-:Y:S04]  /*7b720*/  STL.64 [R1+0x248], R10 ;  /* 0x0002480a01007387 */ /* 0x0003e80000100a00 */
[----:B------:R-:W-:Y:S04]  /*7b730*/  STL [R1+0x50], R12 ;  /* 0x0000500c01007387 */ /* 0x000fe80000100800 */
[----:B------:R-:W4:Y:S04]  /*7b740*/  LDL.LU R21, [R1+0x384] ;  /* 0x0003840001157983 */ /* 0x000f280000300800 */
[----:B------:R-:W-:Y:S04]  /*7b750*/  STL [R1+0x54], R6 ;  /* 0x0000540601007387 */ /* 0x000fe80000100800 */
[----:B------:R-:W2:Y:S04]  /*7b760*/  LDL.LU R22, [R1+0x388] ;  /* 0x0003880001167983 */ /* 0x000ea80000300800 */
[----:B------:R-:W2:Y:S04]  /*7b770*/  LDL.LU R23, [R1+0x38c] ;  /* 0x00038c0001177983 */ /* 0x000ea80000300800 */
[----:B--2---:R-:W-:Y:S04]  /*7b780*/  STL.64 [R1+0x3f70], R22 ;  /* 0x003f701601007387 */ /* 0x004fe80000100a00 */
[----:B----4-:R2:W-:Y:S04]  /*7b790*/  STL.64 [R1+0x3f68], R20 ;  /* 0x003f681401007387 */ /* 0x0105e80000100a00 */
[----:B0-----:R-:W4:Y:S04]  /*7b7a0*/  LDL.LU R8, [R1+0x350] ;  /* 0x0003500001087983 */ /* 0x001f280000300800 */
[----:B------:R-:W4:Y:S04]  /*7b7b0*/  LDL.LU R9, [R1+0x354] ;  /* 0x0003540001097983 */ /* 0x000f280000300800 */
[----:B-1----:R-:W3:Y:S04]  /*7b7c0*/  LDL.LU R10, [R1+0x358] ;  /* 0x00035800010a7983 */ /* 0x002ee80000300800 */
[----:B------:R-:W3:Y:S04]  /*7b7d0*/  LDL.LU R11, [R1+0x35c] ;  /* 0x00035c00010b7983 */ /* 0x000ee80000300800 */
[----:B---3--:R-:W-:Y:S04]  /*7b7e0*/  STL.64 [R1+0x3f80], R10 ;  /* 0x003f800a01007387 */ /* 0x008fe80000100a00 */
[----:B----4-:R-:W-:Y:S04]  /*7b7f0*/  STL.64 [R1+0x3f78], R8 ;  /* 0x003f780801007387 */ /* 0x010fe80000100a00 */
[----:B------:R-:W3:Y:S04]  /*7b800*/  LDL R5, [R1+0x1e98] ;  /* 0x001e980001057983 */ /* 0x000ee80000100800 */
[----:B--2---:R-:W2:Y:S04]  /*7b810*/  LDL.LU R20, [R1+0x1190] ;  /* 0x0011900001147983 */ /* 0x004ea80000300800 */
[----:B------:R-:W2:Y:S04]  /*7b820*/  LDL.LU R21, [R1+0x1194] ;  /* 0x0011940001157983 */ /* 0x000ea80000300800 */
[----:B------:R-:W4:Y:S04]  /*7b830*/  LDL.LU R22, [R1+0x1198] ;  /* 0x0011980001167983 */ /* 0x000f280000300800 */
[----:B------:R-:W4:Y:S04]  /*7b840*/  LDL.LU R23, [R1+0x119c] ;  /* 0x00119c0001177983 */ /* 0x000f280000300800 */
[----:B------:R-:W3:Y:S04]  /*7b850*/  LDL R2, [R1+0x1e88] ;  /* 0x001e880001027983 */ /* 0x000ee80000100800 */
[----:B------:R-:W3:Y:S04]  /*7b860*/  LDL R3, [R1+0x1e8c] ;  /* 0x001e8c0001037983 */ /* 0x000ee80000100800 */
[----:B----4-:R-:W-:Y:S04]  /*7b870*/  STL.64 [R1+0x3f90], R22 ;  /* 0x003f901601007387 */ /* 0x010fe80000100a00 */
[----:B--2---:R0:W-:Y:S04]  /*7b880*/  STL.64 [R1+0x3f88], R20 ;  /* 0x003f881401007387 */ /* 0x0041e80000100a00 */
[----:B0-----:R-:W2:Y:S04]  /*7b890*/  LDL.LU R20, [R1+0x300] ;  /* 0x0003000001147983 */ /* 0x001ea80000300800 */
[----:B------:R-:W2:Y:S04]  /*7b8a0*/  LDL.LU R21, [R1+0x304] ;  /* 0x0003040001157983 */ /* 0x000ea80000300800 */
[----:B------:R-:W4:Y:S04]  /*7b8b0*/  LDL.LU R22, [R1+0x308] ;  /* 0x0003080001167983 */ /* 0x000f280000300800 */
[----:B------:R-:W4:Y:S04]  /*7b8c0*/  LDL.LU R23, [R1+0x30c] ;  /* 0x00030c0001177983 */ /* 0x000f280000300800 */
[----:B------:R-:W3:Y:S04]  /*7b8d0*/  LDL R10, [R1+0x1e68] ;  /* 0x001e6800010a7983 */ /* 0x000ee80000100800 */
        /* <DEDUP_REMOVED lines=9> */
[----:B------:R-:W2:Y:S04]  /*7b970*/  LDL R8, [R1+0x1e48] ;  /* 0x001e480001087983 */ /* 0x000ea80000100800 */
[----:B---3--:R0:W-:Y:S04]  /*7b980*/  STL.64 [R1+0x3fd0], R10 ;  /* 0x003fd00a01007387 */ /* 0x0081e80000100a00 */
[----:B0-----:R-:W3:Y:S04]  /*7b990*/  LDL R10, [R1+0x1e58] ;  /* 0x001e5800010a7983 */ /* 0x001ee80000100800 */
[----:B------:R-:W3:Y:S04]  /*7b9a0*/  LDL R11, [R1+0x1e5c] ;  /* 0x001e5c00010b7983 */ /* 0x000ee80000100800 */
[----:B------:R0:W-:Y:S04]  /*7b9b0*/  STL [R1+0x3fc8], R9 ;  /* 0x003fc80901007387 */ /* 0x0001e80000100800 */
[----:B0-----:R-:W2:Y:S04]  /*7b9c0*/  LDL R9, [R1+0x1e4c] ;  /* 0x001e4c0001097983 */ /* 0x001ea80000100800 */
[----:B---3--:R0:W-:Y:S04]  /*7b9d0*/  STL.64 [R1+0x4000], R10 ;  /* 0x0040000a01007387 */ /* 0x0081e80000100a00 */
[----:B--2---:R1:W-:Y:S01]  /*7b9e0*/  STL.64 [R1+0x3ff8], R8 ;  /* 0x003ff80801007387 */ /* 0x0043e20000100a00 */
[----:B0-----:R-:W-:-:S03]  /*7b9f0*/  IMAD.MOV.U32 R11, RZ, RZ, R6 ;  /* 0x000000ffff0b7224 */ /* 0x001fc600078e0006 */
[----:B-1----:R-:W2:Y:S04]  /*7ba00*/  LDL R8, [R1+0x1e38] ;  /* 0x001e380001087983 */ /* 0x002ea80000100800 */
[----:B------:R-:W3:Y:S04]  /*7ba10*/  LDL R9, [R1+0x1e3c] ;  /* 0x001e3c0001097983 */ /* 0x000ee80000100800 */
[----:B----4-:R-:W-:Y:S04]  /*7ba20*/  STL.64 [R1+0x3fb0], R22 ;  /* 0x003fb01601007387 */ /* 0x010fe80000100a00 */
[----:B------:R-:W-:Y:S04]  /*7ba30*/  STL.64 [R1+0x3fa8], R20 ;  /* 0x003fa81401007387 */ /* 0x000fe80000100a00 */
[----:B------:R-:W4:Y:S04]  /*7ba40*/  LDL R6, [R1+0x1e9c] ;  /* 0x001e9c0001067983 */ /* 0x000f280000100800 */
[----:B----4-:R-:W-:Y:S04]  /*7ba50*/  STL.64 [R1+0x3fc0], R6 ;  /* 0x003fc00601007387 */ /* 0x010fe80000100a00 */
[----:B------:R0:W-:Y:S04]  /*7ba60*/  STL.64 [R1+0x3fb8], R4 ;  /* 0x003fb80401007387 */ /* 0x0001e80000100a00 */
        /* <DEDUP_REMOVED lines=25> */
[----:B------:R-:W4:Y:S04]  /*7bc00*/  LDL R14, [R1+0x1eb8] ;  /* 0x001eb800010e7983 */ /* 0x000f280000100800 */
[----:B------:R-:W4:Y:S04]  /*7bc10*/  LDL R15, [R1+0x1ebc] ;  /* 0x001ebc00010f7983 */ /* 0x000f280000100800 */
[----:B------:R-:W4:Y:S04]  /*7bc20*/  LDL R28, [R1+0x1ec8] ;  /* 0x001ec800011c7983 */ /* 0x000f280000100800 */
[----:B------:R-:W4:Y:S04]  /*7bc30*/  LDL R29, [R1+0x1ecc] ;  /* 0x001ecc00011d7983 */ /* 0x000f280000100800 */
[----:B------:R-:W4:Y:S04]  /*7bc40*/  LDL.LU R24, [R1+0x3a0] ;  /* 0x0003a00001187983 */ /* 0x000f280000300800 */
[----:B------:R-:W4:Y:S04]  /*7bc50*/  LDL.LU R25, [R1+0x3a4] ;  /* 0x0003a40001197983 */ /* 0x000f280000300800 */
[----:B------:R-:W4:Y:S01]  /*7bc60*/  LDL.LU R26, [R1+0x3a8] ;  /* 0x0003a800011a7983 */ /* 0x000f220000300800 */
[----:B------:R-:W-:-:S02]  /*7bc70*/  F2FP.F16.E5M2.UNPACK_B R20, R8 ;  /* 0x00000008ff14723e */ /* 0x000fc400020004ff */
[----:B---3--:R-:W-:Y:S01]  /*7bc80*/  F2FP.F16.E5M2.UNPACK_B R21, R9 ;  /* 0x00000009ff15723e */ /* 0x008fe200020004ff */
[----:B------:R-:W3:Y:S01]  /*7bc90*/  LDL.LU R27, [R1+0x3ac] ;  /* 0x0003ac00011b7983 */ /* 0x000ee20000300800 */
[----:B--2---:R-:W-:Y:S03]  /*7bca0*/  HMMA.16816.F32 R8, R16, R10, R4 ;  /* 0x0000000a1008723c */ /* 0x004fe60000001804 */
[----:B------:R-:W2:Y:S04]  /*7bcb0*/  LDL.LU.64 R6, [R1+0x4010] ;  /* 0x0040100001067983 */ /* 0x000ea80000300a00 */
[----:B------:R-:W2:-:S15]  /*7bcc0*/  LDL.LU.64 R4, [R1+0x4008] ;  /* 0x0040080001047983 */ /* 0x000e9e0000300a00 */
[----:B------:R-:W-:-:S01]  /*7bcd0*/  NOP ;  /* 0x0000000000007918 */ /* 0x000fc20000000000 */
[----:B------:R-:W-:Y:S04]  /*7bce0*/  STL.64 [R1+0x260], R8 ;  /* 0x0002600801007387 */ /* 0x000fe80000100a00 */
[----:B------:R0:W-:Y:S04]  /*7bcf0*/  STL.64 [R1+0x268], R10 ;  /* 0x0002680a01007387 */ /* 0x0001e80000100a00 */
[----:B0-----:R-:W4:Y:S04]  /*7bd00*/  LDL.LU.64 R10, [R1+0x4000] ;  /* 0x00400000010a7983 */ /* 0x001f280000300a00 */
[----:B------:R-:W3:Y:S04]  /*7bd10*/  LDL.LU.64 R8, [R1+0x3ff8] ;  /* 0x003ff80001087983 */ /* 0x000ee80000300a00 */
[----:B------:R-:W-:Y:S04]  /*7bd20*/  STL [R1+0x48], R20 ;  /* 0x0000481401007387 */ /* 0x000fe80000100800 */
[----:B------:R2:W-:Y:S02]  /*7bd30*/  STL [R1+0x4c], R21 ;  /* 0x00004c1501007387 */ /* 0x0005e40000100800 */
[----:B--2---:R-:W-:Y:S02]  /*7bd40*/  HMMA.16816.F32 R20, R16, R20, R4 ;  /* 0x000000141014723c */ /* 0x004fe40000001804 */
[----:B------:R-:W2:Y:S04]  /*7bd50*/  LDL.LU.64 R6, [R1+0x3ff0] ;  /* 0x003ff00001067983 */ /* 0x000ea80000300a00 */
[----:B------:R-:W2:-:S15]  /*7bd60*/  LDL.LU.64 R4, [R1+0x3fe8] ;  /* 0x003fe80001047983 */ /* 0x000e9e0000300a00 */
[----:B------:R-:W-:-:S02]  /*7bd70*/  NOP ;  /* 0x0000000000007918 */ /* 0x000fc40000000000 */
[----:B------:R4:W-:Y:S04]  /*7bd80*/  STL.64 [R1+0x280], R20 ;  /* 0x0002801401007387 */ /* 0x0009e80000100a00 */
[----:B------:R-:W-:Y:S01]  /*7bd90*/  STL.64 [R1+0x288], R22 ;  /* 0x0002881601007387 */ /* 0x000fe20000100a00 */
[----:B---3--:R-:W-:Y:S02]  /*7bda0*/  F2FP.F16.E5M2.UNPACK_B R8, R8 ;  /* 0x00000008ff08723e */ /* 0x008fe400020004ff */
[----:B------:R-:W-:Y:S02]  /*7bdb0*/  F2FP.F16.E5M2.UNPACK_B R9, R9 ;  /* 0x00000009ff09723e */ /* 0x000fe400020004ff */
[----:B----4-:R-:W-:Y:S02]  /*7bdc0*/  F2FP.F16.E5M2.UNPACK_B R20, R10 ;  /* 0x0000000aff14723e */ /* 0x010fe400020004ff */
[----:B------:R-:W-:Y:S01]  /*7bdd0*/  F2FP.F16.E5M2.UNPACK_B R21, R11 ;  /* 0x0000000bff15723e */ /* 0x000fe200020004ff */
        /* <DEDUP_REMOVED lines=8> */
[----:B0-----:R-:W3:Y:S04]  /*7be60*/  LDL.LU.64 R10, [R1+0x3fd0] ;  /* 0x003fd000010a7983 */ /* 0x001ee80000300a00 */
[----:B------:R-:W4:Y:S04]  /*7be70*/  LDL.LU R9, [R1+0x3fc8] ;  /* 0x003fc80001097983 */ /* 0x000f280000300800 */
        /* <DEDUP_REMOVED lines=10> */
[----:B---3--:R-:W-:-:S02]  /*7bf20*/  F2FP.F16.E5M2.UNPACK_B R10, R10 ;  /* 0x0000000aff0a723e */ /* 0x008fc400020004ff */
[----:B------:R-:W-:-:S03]  /*7bf30*/  F2FP.F16.E5M2.UNPACK_B R11, R11 ;  /* 0x0000000bff0b723e */ /* 0x000fc600020004ff */
        /* <DEDUP_REMOVED lines=8> */
[----:B------:R-:W-:-:S02]  /*7bfc0*/  F2FP.F16.E5M2.UNPACK_B R8, R9 ;  /* 0x00000009ff08723e */ /* 0x000fc400020004ff */
[----:B--2---:R-:W-:-:S03]  /*7bfd0*/  F2FP.F16.E5M2.UNPACK_B R9, R4 ;  /* 0x00000004ff09723e */ /* 0x004fc600020004ff */
[----:B------:R-:W-:Y:S04]  /*7bfe0*/  STL [R1+0x28], R8 ;  /* 0x0000280801007387 */ /* 0x000fe80000100800 */
[----:B------:R3:W-:Y:S02]  /*7bff0*/  STL [R1+0x2c], R9 ;  /* 0x00002c0901007387 */ /* 0x0007e40000100800 */
[----:B---3--:R-:W-:Y:S02]  /*7c000*/  HMMA.16816.F32 R8, R16, R8, R20 ;  /* 0x000000081008723c */ /* 0x008fe40000001814 */
[----:B------:R-:W2:Y:S04]  /*7c010*/  LDL.LU.64 R22, [R1+0x3f90] ;  /* 0x003f900001167983 */ /* 0x000ea80000300a00 */
[----:B------:R-:W2:Y:S01]  /*7c020*/  LDL.LU.64 R20, [R1+0x3f88] ;  /* 0x003f880001147983 */ /* 0x000ea20000300a00 */
[----:B------:R-:W-:-:S02]  /*7c030*/  F2FP.F16.E5M2.UNPACK_B R2, R2 ;  /* 0x00000002ff02723e */ /* 0x000fc400020004ff */
[----:B------:R-:W-:-:S14]  /*7c040*/  F2FP.F16.E5M2.UNPACK_B R3, R3 ;  /* 0x00000003ff03723e */ /* 0x000fdc00020004ff */
[----:B------:R-:W-:Y:S04]  /*7c050*/  STL.64 [R1+0x300], R8 ;  /* 0x0003000801007387 */ /* 0x000fe80000100a00 */
[----:B------:R0:W-:Y:S04]  /*7c060*/  STL.64 [R1+0x308], R10 ;  /* 0x0003080a01007387 */ /* 0x0001e80000100a00 */
[----:B0-----:R-:W3:Y:S04]  /*7c070*/  LDL.LU.64 R10, [R1+0x3f80] ;  /* 0x003f8000010a7983 */ /* 0x001ee80000300a00 */
        /* <DEDUP_REMOVED lines=9> */
[----:B------:R-:W-:-:S02]  /*7c110*/  F2FP.F16.E5M2.UNPACK_B R4, R5 ;  /* 0x00000005ff04723e */ /* 0x000fc400020004ff */
[----:B------:R-:W-:-:S07]  /*7c120*/  F2FP.F16.E5M2.UNPACK_B R5, R6 ;  /* 0x00000006ff05723e */ /* 0x000fce00020004ff */
[----:B---3--:R-:W-:Y:S01]  /*7c130*/  HMMA.16816.F32 R8, R16, R4, R8 ;  /* 0x000000041008723c */ /* 0x008fe20000001808 */
[----:B------:R-:W-:Y:S02]  /*7c140*/  F2FP.F16.E5M2.UNPACK_B R2, R12 ;  /* 0x0000000cff02723e */ /* 0x000fe400020004ff */
[----:B------:R-:W-:-:S03]  /*7c150*/  F2FP.F16.E5M2.UNPACK_B R3, R13 ;  /* 0x0000000dff03723e */ /* 0x000fc600020004ff */
[----:B------:R0:W-:Y:S04]  /*7c160*/  STL [R1+0x18], R4 ;  /* 0x0000180401007387 */ /* 0x0001e80000100800 */
[----:B------:R1:W-:Y:S04]  /*7c170*/  STL [R1+0x1c], R5 ;  /* 0x00001c0501007387 */ /* 0x0003e80000100800 */
[----:B------:R-:W-:Y:S09]  /*7c180*/  STL [R1+0x10], R2 ;  /* 0x0000100201007387 */ /* 0x000ff20000100800 */
[----:B------:R-:W-:Y:S04]  /*7c190*/  STL.64 [R1+0x340], R8 ;  /* 0x0003400801007387 */ /* 0x000fe80000100a00 */
[----:B------:R2:W-:Y:S01]  /*7c1a0*/  STL.64 [R1+0x348], R10 ;  /* 0x0003480a01007387 */ /* 0x0005e20000100a00 */
[----:B0-----:R-:W-:-:S02]  /*7c1b0*/  F2FP.F16.E5M2.UNPACK_B R4, R14 ;  /* 0x0000000eff04723e */ /* 0x001fc400020004ff */
[----:B-1----:R-:W-:Y:S01]  /*7c1c0*/  F2FP.F16.E5M2.UNPACK_B R5, R15 ;  /* 0x0000000fff05723e */ /* 0x002fe200020004ff */
[----:B------:R-:W-:Y:S04]  /*7c1d0*/  STL [R1+0x14], R3 ;  /* 0x0000140301007387 */ /* 0x000fe80000100800 */
[----:B------:R-:W-:Y:S01]  /*7c1e0*/  STL [R1+0x8], R4 ;  /* 0x0000080401007387 */ /* 0x000fe20000100800 */
[----:B--2---:R-:W-:-:S15]  /*7c1f0*/  HMMA.16816.F32 R8, R16, R2, R20 ;  /* 0x000000021008723c */ /* 0x004fde0000001814 */
[----:B------:R-:W-:-:S08]  /*7c200*/  NOP ;  /* 0x0000000000007918 */ /* 0x000fd00000000000 */
[----:B------:R-:W-:Y:S04]  /*7c210*/  STL.64 [R1+0x360], R8 ;  /* 0x0003600801007387 */ /* 0x000fe80000100a00 */
[----:B------:R0:W-:Y:S02]  /*7c220*/  STL.64 [R1+0x368], R10 ;  /* 0x0003680a01007387 */ /* 0x0001e40000100a00 */
[----:B0-----:R-:W-:Y:S01]  /*7c230*/  HMMA.16816.F32 R8, R16, R4, R24 ;  /* 0x000000041008723c */ /* 0x001fe20000001818 */
[----:B------:R-:W-:-:S05]  /*7c240*/  F2FP.F16.E5M2.UNPACK_B R2, R28 ;  /* 0x0000001cff02723e */ /* 0x000fca00020004ff */
[----:B------:R-:W-:Y:S04]  /*7c250*/  STL [R1+0xc], R5 ;  /* 0x00000c0501007387 */ /* 0x000fe80000100800 */
[----:B------:R-:W2:Y:S04]  /*7c260*/  LDL R14, [R1+0x1f28] ;  /* 0x001f2800010e7983 */ /* 0x000ea80000100800 */
[----:B------:R-:W-:Y:S09]  /*7c270*/  STL [R1], R2 ;  /* 0x0000000201007387 */ /* 0x000ff20000100800 */
[----:B------:R-:W-:Y:S04]  /*7c280*/  STL.64 [R1+0x380], R8 ;  /* 0x0003800801007387 */ /* 0x000fe80000100a00 */
[----:B------:R-:W-:Y:S04]  /*7c290*/  STL.64 [R1+0x388], R10 ;  /* 0x0003880a01007387 */ /* 0x000fe80000100a00 */
[----:B------:R-:W2:Y:S01]  /*7c2a0*/  LDL R15, [R1+0x1f2c] ;  /* 0x001f2c00010f7983 */ /* 0x000ea20000100800 */
[----:B------:R-:W-:-:S05]  /*7c2b0*/  F2FP.F16.E5M2.UNPACK_B R3, R29 ;  /* 0x0000001dff03723e */ /* 0x000fca00020004ff */
[----:B------:R-:W-:Y:S04]  /*7c2c0*/  STL [R1+0x4], R3 ;  /* 0x0000040301007387 */ /* 0x000fe80000100800 */
[----:B--2---:R0:W-:Y:S04]  /*7c2d0*/  STL.64 [R1+0x3f30], R14 ;  /* 0x003f300e01007387 */ /* 0x0041e80000100a00 */
[----:B------:R-:W2:Y:S04]  /*7c2e0*/  LDL.LU R12, [R1+0x440] ;  /* 0x00044000010c7983 */ /* 0x000ea80000300800 */
[----:B------:R-:W2:Y:S04]  /*7c2f0*/  LDL.LU R13, [R1+0x444] ;  /* 0x00044400010d7983 */ /* 0x000ea80000300800 */
[----:B0-----:R-:W3:Y:S04]  /*7c300*/  LDL.LU R14, [R1+0x448] ;  /* 0x00044800010e7983 */ /* 0x001ee80000300800 */
[----:B------:R-:W3:Y:S04]  /*7c310*/  LDL.LU R15, [R1+0x44c] ;  /* 0x00044c00010f7983 */ /* 0x000ee80000300800 */
[----:B------:R-:W4:Y:S04]  /*7c320*/  LDL R26, [R1+0x1ee8] ;  /* 0x001ee800011a7983 */ /* 0x000f280000100800 */
[----:B------:R-:W4:Y:S04]  /*7c330*/  LDL R27, [R1+0x1eec] ;  /* 0x001eec00011b7983 */ /* 0x000f280000100800 */
[----:B------:R-:W2:Y:S04]  /*7c340*/  LDL R24, [R1+0x1ef8] ;  /* 0x001ef80001187983 */ /* 0x000ea80000100800 */
[----:B------:R-:W2:Y:S04]  /*7c350*/  LDL R25, [R1+0x1efc] ;  /* 0x001efc0001197983 */ /* 0x000ea80000100800 */
[----:B----4-:R-:W-:Y:S04]  /*7c360*/  STL.64 [R1+0x3f60], R26 ;  /* 0x003f601a01007387 */ /* 0x010fe80000100a00 */
[----:B--2---:R0:W-:Y:S04]  /*7c370*/  STL.64 [R1+0x3f58], R24 ;  /* 0x003f581801007387 */ /* 0x0041e80000100a00 */
[----:B0-----:R-:W2:Y:S04]  /*7c380*/  LDL.LU R24, [R1+0x3d0] ;  /* 0x0003d00001187983 */ /* 0x001ea80000300800 */
[----:B------:R-:W2:Y:S04]  /*7c390*/  LDL.LU R25, [R1+0x3d4] ;  /* 0x0003d40001197983 */ /* 0x000ea80000300800 */
[----:B------:R-:W2:Y:S04]  /*7c3a0*/  LDL.LU R26, [R1+0x3d8] ;  /* 0x0003d800011a7983 */ /* 0x000ea80000300800 */
[----:B------:R-:W2:Y:S04]  /*7c3b0*/  LDL.LU R27, [R1+0x3dc] ;  /* 0x0003dc00011b7983 */ /* 0x000ea80000300800 */
[----:B------:R-:W4:Y:S04]  /*7c3c0*/  LDL R28, [R1+0x1ed8] ;  /* 0x001ed800011c7983 */ /* 0x000f280000100800 */
[----:B------:R-:W2:Y:S04]  /*7c3d0*/  LDL R29, [R1+0x1edc] ;  /* 0x001edc00011d7983 */ /* 0x000ea80000100800 */
        /* <DEDUP_REMOVED lines=12> */
[----:B------:R-:W4:Y:S04]  /*7c4a0*/  LDL R22, [R1+0x1f08] ;  /* 0x001f080001167983 */ /* 0x000f280000100800 */
[----:B------:R-:W4:Y:S04]  /*7c4b0*/  LDL R23, [R1+0x1f0c] ;  /* 0x001f0c0001177983 */ /* 0x000f280000100800 */
[----:B------:R-:W4:Y:S04]  /*7c4c0*/  LDL.LU R8, [R1+0x490] ;  /* 0x0004900001087983 */ /* 0x000f280000300800 */
[----:B------:R-:W4:Y:S04]  /*7c4d0*/  LDL.LU R9, [R1+0x494] ;  /* 0x0004940001097983 */ /* 0x000f280000300800 */
[----:B------:R-:W4:Y:S04]  /*7c4e0*/  LDL.LU R10, [R1+0x498] ;  /* 0x00049800010a7983 */ /* 0x000f280000300800 */
[----:B------:R-:W4:Y:S01]  /*7c4f0*/  LDL.LU R11, [R1+0x49c] ;  /* 0x00049c00010b7983 */ /* 0x000f220000300800 */
[----:B------:R-:W-:-:S02]  /*7c500*/  F2FP.F16.E5M2.UNPACK_B R28, R28 ;  /* 0x0000001cff1c723e */ /* 0x000fc400020004ff */
[----:B--2---:R-:W-:Y:S01]  /*7c510*/  F2FP.F16.E5M2.UNPACK_B R29, R29 ;  /* 0x0000001dff1d723e */ /* 0x004fe200020004ff */
[C---:B------:R-:W-:Y:S01]  /*7c520*/  HMMA.16816.F32 R24, R16.reuse, R2, R24 ;  /* 0x000000021018723c */ /* 0x040fe20000001818 */
[----:B------:R-:W2:Y:S04]  /*7c530*/  LDL R20, [R1+0x1f18] ;  /* 0x001f180001147983 */ /* 0x000ea80000100800 */
[----:B------:R-:W2:Y:S01]  /*7c540*/  LDL R21, [R1+0x1f1c] ;  /* 0x001f1c0001157983 */ /* 0x000ea20000100800 */
[----:B---3--:R-:W-:Y:S03]  /*7c550*/  HMMA.16816.F32 R12, R16, R28, R12 ;  /* 0x0000001c100c723c */ /* 0x008fe6000000180c */
[----:B----4-:R-:W-:Y:S04]  /*7c560*/  STL.64 [R1+0x3f28], R10 ;  /* 0x003f280a01007387 */ /* 0x010fe80000100a00 */
[----:B------:R0:W-:Y:S04]  /*7c570*/  STL.64 [R1+0x3f20], R8 ;  /* 0x003f200801007387 */ /* 0x0001e80000100a00 */
        /* <DEDUP_REMOVED lines=8> */
[----:B------:R0:W-:Y:S04]  /*7c600*/  STL.64 [R1+0x3a8], R26 ;  /* 0x0003a81a01007387 */ /* 0x0001e80000100a00 */
[----:B0-----:R-:W2:Y:S04]  /*7c610*/  LDL.LU.64 R26, [R1+0x3f60] ;  /* 0x003f6000011a7983 */ /* 0x001ea80000300a00 */
[----:B------:R-:W3:Y:S04]  /*7c620*/  LDL.LU.64 R24, [R1+0x3f58] ;  /* 0x003f580001187983 */ /* 0x000ee80000300a00 */
[----:B------:R-:W4:Y:S04]  /*7c630*/  LDL R2, [R1+0x1f38] ;  /* 0x001f380001027983 */ /* 0x000f280000100800 */
[----:B------:R-:W4:Y:S04]  /*7c640*/  LDL R3, [R1+0x1f3c] ;  /* 0x001f3c0001037983 */ /* 0x000f280000100800 */
[----:B------:R-:W-:Y:S04]  /*7c650*/  STL.64 [R1+0x3d0], R12 ;  /* 0x0003d00c01007387 */ /* 0x000fe80000100a00 */
[----:B------:R0:W-:Y:S04]  /*7c660*/  STL.64 [R1+0x3d8], R14 ;  /* 0x0003d80e01007387 */ /* 0x0001e80000100a00 */
[----:B0-----:R-:W3:Y:S04]  /*7c670*/  LDL.LU.64 R14, [R1+0x3f50] ;  /* 0x003f5000010e7983 */ /* 0x001ee80000300a00 */
[----:B------:R-:W3:Y:S04]  /*7c680*/  LDL.LU.64 R12, [R1+0x3f48] ;  /* 0x003f4800010c7983 */ /* 0x000ee80000300a00 */
[----:B------:R0:W-:Y:S04]  /*7c690*/  STL.64 [R1+0x3d60], R28 ;  /* 0x003d601c01007387 */ /* 0x0001e80000100a00 */
[----:B0-----:R-:W4:Y:S04]  /*7c6a0*/  LDL.LU R28, [R1+0x33f8] ;  /* 0x0033f800011c7983 */ /* 0x001f280000300800 */
[----:B------:R-:W4:Y:S01]  /*7c6b0*/  LDL.LU R29, [R1+0x3400] ;  /* 0x00340000011d7983 */ /* 0x000f220000300800 */
[----:B--2---:R-:W-:-:S02]  /*7c6c0*/  F2FP.F16.E5M2.UNPACK_B R26, R26 ;  /* 0x0000001aff1a723e */ /* 0x004fc400020004ff */
[----:B------:R-:W-:-:S07]  /*7c6d0*/  F2FP.F16.E5M2.UNPACK_B R27, R27 ;  /* 0x0000001bff1b723e */ /* 0x000fce00020004ff */
[----:B---3--:R-:W-:-:S15]  /*7c6e0*/  HMMA.16816.F32 R12, R16, R26, R12 ;  /* 0x0000001a100c723c */ /* 0x008fde000000180c */
[----:B------:R-:W-:-:S08]  /*7c6f0*/  NOP ;  /* 0x0000000000007918 */ /* 0x000fd00000000000 */
[----:B------:R-:W-:Y:S04]  /*7c700*/  STL.64 [R1+0x3f0], R12 ;  /* 0x0003f00c01007387 */ /* 0x000fe80000100a00 */
[----:B------:R0:W-:Y:S04]  /*7c710*/  STL.64 [R1+0x3f8], R14 ;  /* 0x0003f80e01007387 */ /* 0x0001e80000100a00 */
[----:B0-----:R-:W2:Y:S04]  /*7c720*/  LDL.LU.64 R14, [R1+0x3f40] ;  /* 0x003f4000010e7983 */ /* 0x001ea80000300a00 */
[----:B------:R-:W2:Y:S01]  /*7c730*/  LDL.LU.64 R12, [R1+0x3f38] ;  /* 0x003f3800010c7983 */ /* 0x000ea20000300a00 */
[----:B------:R-:W-:-:S02]  /*7c740*/  F2FP.F16.E5M2.UNPACK_B R24, R24 ;  /* 0x00000018ff18723e */ /* 0x000fc400020004ff */
[----:B------:R-:W-:Y:S02]  /*7c750*/  F2FP.F16.E5M2.UNPACK_B R25, R25 ;  /* 0x00000019ff19723e */ /* 0x000fe400020004ff */
[----:B------:R-:W-:Y:S02]  /*7c760*/  F2FP.F16.E5M2.UNPACK_B R22, R22 ;  /* 0x00000016ff16723e */ /* 0x000fe400020004ff */
[----:B------:R-:W-:-:S07]  /*7c770*/  F2FP.F16.E5M2.UNPACK_B R23, R23 ;  /* 0x00000017ff17723e */ /* 0x000fce00020004ff */
[C---:B------:R-:W-:Y:S06]  /*7c780*/  HMMA.16816.F32 R8, R16.reuse, R22, R8 ;  /* 0x000000161008723c */ /* 0x040fec0000001808 */
[----:B--2---:R-:W-:-:S15]  /*7c790*/  HMMA.16816.F32 R12, R16, R24, R12 ;  /* 0x00000018100c723c */ /* 0x004fde000000180c */
[----:B------:R-:W-:-:S08]  /*7c7a0*/  NOP ;  /* 0x0000000000007918 */ /* 0x000fd00000000000 */
[----:B------:R-:W-:Y:S04]  /*7c7b0*/  STL.64 [R1+0x410], R12 ;  /* 0x0004100c01007387 */ /* 0x000fe80000100a00 */
[----:B------:R0:W-:Y:S04]  /*7c7c0*/  STL.64 [R1+0x418], R14 ;  /* 0x0004180e01007387 */ /* 0x0001e80000100a00 */
[----:B0-----:R-:W2:Y:S04]  /*7c7d0*/  LDL.LU.64 R14, [R1+0x3f30] ;  /* 0x003f3000010e7983 */ /* 0x001ea80000300a00 */
[----:B------:R0:W-:Y:S04]  /*7c7e0*/  STL.64 [R1+0x3d58], R26 ;  /* 0x003d581a01007387 */ /* 0x0001e80000100a00 */
[----:B0-----:R-:W4:Y:S04]  /*7c7f0*/  LDL.LU R27, [R1+0x33f0] ;  /* 0x0033f000011b7983 */ /* 0x001f280000300800 */
[----:B------:R-:W-:Y:S04]  /*7c800*/  STL.64 [R1+0x3d50], R24 ;  /* 0x003d501801007387 */ /* 0x000fe80000100a00 */
[----:B------:R-:W3:Y:S04]  /*7c810*/  LDL R12, [R1+0x1f48] ;  /* 0x001f4800010c7983 */ /* 0x000ee80000100800 */
[----:B------:R-:W3:Y:S04]  /*7c820*/  LDL R13, [R1+0x1f4c] ;  /* 0x001f4c00010d7983 */ /* 0x000ee80000100800 */
[----:B------:R-:W-:Y:S04]  /*7c830*/  STL.64 [R1+0x430], R8 ;  /* 0x0004300801007387 */ /* 0x000fe80000100a00 */
[----:B------:R0:W-:Y:S04]  /*7c840*/  STL.64 [R1+0x438], R10 ;  /* 0x0004380a01007387 */ /* 0x0001e80000100a00 */
[----:B0-----:R-:W2:Y:S04]  /*7c850*/  LDL.LU.64 R10, [R1+0x3f28] ;  /* 0x003f2800010a7983 */ /* 0x001ea80000300a00 */
[----:B------:R-:W2:Y:S01]  /*7c860*/  LDL.LU.64 R8, [R1+0x3f20] ;  /* 0x003f200001087983 */ /* 0x000ea20000300a00 */
[----:B------:R-:W-:-:S02]  /*7c870*/  F2FP.F16.E5M2.UNPACK_B R20, R20 ;  /* 0x00000014ff14723e */ /* 0x000fc400020004ff */
[----:B------:R-:W-:-:S07]  /*7c880*/  F2FP.F16.E5M2.UNPACK_B R21, R21 ;  /* 0x00000015ff15723e */ /* 0x000fce00020004ff */
        /* <DEDUP_REMOVED lines=12> */
[----:B------:R-:W-:-:S02]  /*7c950*/  F2FP.F16.E5M2.UNPACK_B R14, R14 ;  /* 0x0000000eff0e723e */ /* 0x000fc400020004ff */
[----:B------:R-:W-:Y:S01]  /*7c960*/  F2FP.F16.E5M2.UNPACK_B R15, R15 ;  /* 0x0000000fff0f723e */ /* 0x000fe200020004ff */
[----:B----4-:R-:W-:-:S05]  /*7c970*/  IMAD R4, R4, 0x100, R27 ;  /* 0x0000010004047824 */ /* 0x010fca00078e021b */
[----:B------:R-:W-:Y:S01]  /*7c980*/  STL [R1+0x3f08], R4 ;  /* 0x003f080401007387 */ /* 0x000fe20000100800 */
[----:B--2---:R-:W-:-:S15]  /*7c990*/  HMMA.16816.F32 R20, R16, R14, R20 ;  /* 0x0000000e1014723c */ /* 0x004fde0000001814 */
[----:B------:R-:W-:-:S08]  /*7c9a0*/  NOP ;  /* 0x0000000000007918 */ /* 0x000fd00000000000 */
[----:B------:R-:W-:Y:S04]  /*7c9b0*/  STL.64 [R1+0x470], R20 ;  /* 0x0004701401007387 */ /* 0x000fe80000100a00 */
[----:B------:R-:W-:Y:S04]  /*7c9c0*/  STL.64 [R1+0x478], R22 ;  /* 0x0004781601007387 */ /* 0x000fe80000100a00 */
        /* <DEDUP_REMOVED lines=10> */
[----:B------:R-:W4:Y:S01]  /*7ca70*/  LDL.64 R20, [R1+0x90] ;  /* 0x0000900001147983 */ /* 0x000f220000100a00 */
[----:B------:R-:W-:-:S02]  /*7ca80*/  F2FP.F16.E5M2.UNPACK_B R2, R2 ;  /* 0x00000002ff02723e */ /* 0x000fc400020004ff */
[----:B------:R-:W-:Y:S01]  /*7ca90*/  F2FP.F16.E5M2.UNPACK_B R3, R3 ;  /* 0x00000003ff03723e */ /* 0x000fe200020004ff */
[----:B---3--:R-:W-:Y:S02]  /*7caa0*/  IMAD.MOV.U32 R22, RZ, RZ, R9 ;  /* 0x000000ffff167224 */ /* 0x008fe400078e0009 */
[----:B------:R-:W-:-:S05]  /*7cab0*/  IMAD.MOV.U32 R23, RZ, RZ, R8 ;  /* 0x000000ffff177224 */ /* 0x000fca00078e0008 */
[----:B------:R-:W-:Y:S01]  /*7cac0*/  STL.64 [R1+0x3eb0], R22 ;  /* 0x003eb01601007387 */ /* 0x000fe20000100a00 */
[----:B------:R-:W-:Y:S02]  /*7cad0*/  IMAD R5, R5, 0x100, R28 ;  /* 0x0000010005057824 */ /* 0x000fe400078e021c */
[----:B------:R-:W-:Y:S01]  /*7cae0*/  IMAD R6, R6, 0x100, R29 ;  /* 0x0000010006067824 */ /* 0x000fe200078e021d */
[----:B------:R-:W-:Y:S02]  /*7caf0*/  F2FP.F16.E5M2.UNPACK_B R8, R12 ;  /* 0x0000000cff08723e */ /* 0x000fe400020004ff */
[----:B------:R-:W-:Y:S01]  /*7cb00*/  F2FP.F16.E5M2.UNPACK_B R9, R13 ;  /* 0x0000000dff09723e */ /* 0x000fe200020004ff */
[----:B----4-:R2:W-:Y:S04]  /*7cb10*/  STL.64 [R1+0x3ea8], R20 ;  /* 0x003ea81401007387 */ /* 0x0105e80000100a00 */
[----:B------:R-:W3:Y:S01]  /*7cb20*/  LDL.64 R28, [R1+0x80] ;  /* 0x00008000011c7983 */ /* 0x000ee20000100a00 */
[----:B--2---:R-:W-:Y:S07]  /*7cb30*/  HMMA.16816.F32 R20, R16, R2, R24 ;  /* 0x000000021014723c */ /* 0x004fee0000001818 */
[----:B------:R-:W-:-:S02]  /*7cb40*/  IMAD.MOV.U32 R26, RZ, RZ, R11 ;  /* 0x000000ffff1a7224 */ /* 0x000fc400078e000b */
[----:B------:R-:W-:Y:S02]  /*7cb50*/  IMAD.MOV.U32 R27, RZ, RZ, R10 ;  /* 0x000000ffff1b7224 */ /* 0x000fe400078e000a */
[----:B------:R-:W-:Y:S02]  /*7cb60*/  IMAD.MOV.U32 R24, RZ, RZ, R7 ;  /* 0x000000ffff187224 */ /* 0x000fe400078e0007 */
[----:B------:R-:W-:-:S10]  /*7cb70*/  IMAD.MOV.U32 R25, RZ, RZ, R0 ;  /* 0x000000ffff197224 */ /* 0x000fd400078e0000 */
[----:B------:R0:W-:Y:S04]  /*7cb80*/  STL.64 [R1+0x490], R20 ;  /* 0x0004901401007387 */ /* 0x0001e80000100a00 */
[----:B------:R1:W-:Y:S04]  /*7cb90*/  STL.64 [R1+0x498], R22 ;  /* 0x0004981601007387 */ /* 0x0003e80000100a00 */
[----:B------:R-:W-:Y:S04]  /*7cba0*/  STL.64 [R1+0x3eb8], R26 ;  /* 0x003eb81a01007387 */ /* 0x000fe80000100a00 */
[----:B------:R2:W-:Y:S04]  /*7cbb0*/  STL.64 [R1+0x3ed0], R24 ;  /* 0x003ed01801007387 */ /* 0x0005e80000100a00 */
[----:B0-----:R-:W4:Y:S04]  /*7cbc0*/  LDL.LU R20, [R1+0x1c70] ;  /* 0x001c700001147983 */ /* 0x001f280000300800 */
[----:B------:R-:W4:Y:S04]  /*7cbd0*/  LDL.LU R21, [R1+0x1c74] ;  /* 0x001c740001157983 */ /* 0x000f280000300800 */
[----:B-1----:R-:W3:Y:S04]  /*7cbe0*/  LDL.LU R22, [R1+0x1c78] ;  /* 0x001c780001167983 */ /* 0x002ee80000300800 */
[----:B------:R-:W3:Y:S04]  /*7cbf0*/  LDL.LU R23, [R1+0x1c7c] ;  /* 0x001c7c0001177983 */ /* 0x000ee80000300800 */
[----:B------:R-:W4:Y:S04]  /*7cc00*/  LDL.LU R4, [R1+0x3408] ;  /* 0x0034080001047983 */ /* 0x000f280000300800 */
[----:B------:R-:W4:Y:S04]  /*7cc10*/  LDL.LU R7, [R1+0x3404] ;  /* 0x0034040001077983 */ /* 0x000f280000300800 */
[----:B--2---:R-:W2:Y:S04]  /*7cc20*/  LDL.LU R24, [R1+0x1c90] ;  /* 0x001c900001187983 */ /* 0x004ea80000300800 */
[----:B------:R-:W2:Y:S04]  /*7cc30*/  LDL.LU R25, [R1+0x1c94] ;  /* 0x001c940001197983 */ /* 0x000ea80000300800 */
[----:B------:R-:W3:Y:S04]  /*7cc40*/  LDL.LU R26, [R1+0x1c98] ;  /* 0x001c9800011a7983 */ /* 0x000ee80000300800 */
[----:B------:R-:W3:Y:S04]  /*7cc50*/  LDL.LU R27, [R1+0x1c9c] ;  /* 0x001c9c00011b7983 */ /* 0x000ee80000300800 */
[----:B------:R-:W4:Y:S04]  /*7cc60*/  LDL R12, [R1+0x1f68] ;  /* 0x001f6800010c7983 */ /* 0x000f280000100800 */
[----:B------:R-:W4:Y:S04]  /*7cc70*/  LDL R13, [R1+0x1f6c] ;  /* 0x001f6c00010d7983 */ /* 0x000f280000100800 */
[----:B------:R-:W2:Y:S04]  /*7cc80*/  LDL R10, [R1+0x1f58] ;  /* 0x001f5800010a7983 */ /* 0x000ea80000100800 */
[----:B------:R-:W2:Y:S04]  /*7cc90*/  LDL R11, [R1+0x1f5c] ;  /* 0x001f5c00010b7983 */ /* 0x000ea80000100800 */
[----:B------:R-:W-:Y:S04]  /*7cca0*/  STL.64 [R1+0x3f00], R14 ;  /* 0x003f000e01007387 */ /* 0x000fe80000100a00 */
[----:B----4-:R0:W-:Y:S04]  /*7ccb0*/  STL.64 [R1+0x3ef8], R12 ;  /* 0x003ef80c01007387 */ /* 0x0101e80000100a00 */
[----:B0-----:R-:W4:Y:S04]  /*7ccc0*/  LDL.LU R12, [R1+0x530] ;  /* 0x00053000010c7983 */ /* 0x001f280000300800 */
[----:B------:R-:W4:Y:S04]  /*7ccd0*/  LDL.LU R13, [R1+0x534] ;  /* 0x00053400010d7983 */ /* 0x000f280000300800 */
[----:B------:R-:W4:Y:S04]  /*7cce0*/  LDL.LU R14, [R1+0x538] ;  /* 0x00053800010e7983 */ /* 0x000f280000300800 */
[----:B------:R-:W4:Y:S04]  /*7ccf0*/  LDL.LU R15, [R1+0x53c] ;  /* 0x00053c00010f7983 */ /* 0x000f280000300800 */
[----:B------:R-:W4:Y:S04]  /*7cd00*/  LDL R0, [R1+0x1f7c] ;  /* 0x001f7c0001007983 */ /* 0x000f280000100800 */
[----:B---3--:R-:W-:Y:S04]  /*7cd10*/  STL.64 [R1+0x3ee0], R26 ;  /* 0x003ee01a01007387 */ /* 0x008fe80000100a00 */
[----:B--2---:R0:W-:Y:S04]  /*7cd20*/  STL.64 [R1+0x3ed8], R24 ;  /* 0x003ed81801007387 */ /* 0x0041e80000100a00 */
[----:B0-----:R-:W2:Y:S04]  /*7cd30*/  LDL.LU R24, [R1+0x1d60] ;  /* 0x001d600001187983 */ /* 0x001ea80000300800 */
[----:B------:R-:W2:Y:S04]  /*7cd40*/  LDL.LU R25, [R1+0x1d64] ;  /* 0x001d640001197983 */ /* 0x000ea80000300800 */
[----:B------:R-:W3:Y:S04]  /*7cd50*/  LDL.LU R26, [R1+0x1d68] ;  /* 0x001d6800011a7983 */ /* 0x000ee80000300800 */
[----:B------:R-:W3:Y:S01]  /*7cd60*/  LDL.LU R27, [R1+0x1d6c] ;  /* 0x001d6c00011b7983 */ /* 0x000ee20000300800 */
[----:B------:R-:W-:-:S02]  /*7cd70*/  F2FP.F16.E5M2.UNPACK_B R10, R10 ;  /* 0x0000000aff0a723e */ /* 0x000fc400020004ff */
[----:B------:R-:W-:Y:S01]  /*7cd80*/  F2FP.F16.E5M2.UNPACK_B R11, R11 ;  /* 0x0000000bff0b723e */ /* 0x000fe200020004ff */
[----:B---3--:R-:W-:Y:S04]  /*7cd90*/  STL.64 [R1+0x3ef0], R26 ;  /* 0x003ef01a01007387 */ /* 0x008fe80000100a00 */
[----:B--2---:R0:W-:Y:S04]  /*7cda0*/  STL.64 [R1+0x3ee8], R24 ;  /* 0x003ee81801007387 */ /* 0x0041e80000100a00 */
[----:B0-----:R-:W2:Y:S04]  /*7cdb0*/  LDL.LU R24, [R1+0x1d70] ;  /* 0x001d700001187983 */ /* 0x001ea80000300800 */
[----:B------:R-:W2:Y:S04]  /*7cdc0*/  LDL.LU R25, [R1+0x1d74] ;  /* 0x001d740001197983 */ /* 0x000ea80000300800 */
[----:B------:R-:W2:Y:S04]  /*7cdd0*/  LDL.LU R26, [R1+0x1d78] ;  /* 0x001d7800011a7983 */ /* 0x000ea80000300800 */
[----:B------:R-:W2:Y:S01]  /*7cde0*/  LDL.LU R27, [R1+0x1d7c] ;  /* 0x001d7c00011b7983 */ /* 0x000ea20000300800 */
[----:B----4-:R-:W-:Y:S03]  /*7cdf0*/  HMMA.16816.F32 R12, R16, R8, R12 ;  /* 0x00000008100c723c */ /* 0x010fe6000000180c */
[----:B------:R-:W-:Y:S04]  /*7ce00*/  STL.64 [R1+0x3ec8], R22 ;  /* 0x003ec81601007387 */ /* 0x000fe80000100a00 */
[----:B------:R0:W-:Y:S01]  /*7ce10*/  STL.64 [R1+0x3ec0], R20 ;  /* 0x003ec01401007387 */ /* 0x0001e20000100a00 */
[----:B------:R-:W-:-:S03]  /*7ce20*/  IMAD R7, R7, 0x100, R4 ;  /* 0x0000010007077824 */ /* 0x000fc600078e0204 */
[----:B0-----:R-:W3:Y:S04]  /*7ce30*/  LDL.LU R20, [R1+0x1c80] ;  /* 0x001c800001147983 */ /* 0x001ee80000300800 */
[----:B------:R-:W3:Y:S04]  /*7ce40*/  LDL.LU R21, [R1+0x1c84] ;  /* 0x001c840001157983 */ /* 0x000ee80000300800 */
[----:B------:R-:W3:Y:S04]  /*7ce50*/  LDL.LU R22, [R1+0x1c88] ;  /* 0x001c880001167983 */ /* 0x000ee80000300800 */
[----:B------:R-:W3:Y:S04]  /*7ce60*/  LDL.LU R23, [R1+0x1c8c] ;  /* 0x001c8c0001177983 */ /* 0x000ee80000300800 */
[----:B------:R-:W4:Y:S04]  /*7ce70*/  LDL.LU R4, [R1+0x3f08] ;  /* 0x003f080001047983 */ /* 0x000f280000300800 */
[----:B------:R-:W-:Y:S04]  /*7ce80*/  STL.64 [R1+0x4c0], R12 ;  /* 0x0004c00c01007387 */ /* 0x000fe80000100a00 */
[----:B------:R0:W-:Y:S04]  /*7ce90*/  STL.64 [R1+0x4c8], R14 ;  /* 0x0004c80e01007387 */ /* 0x0001e80000100a00 */
[----:B0-----:R-:W3:Y:S04]  /*7cea0*/  LDL.LU.64 R14, [R1+0x3f00] ;  /* 0x003f0000010e7983 */ /* 0x001ee80000300a00 */
[----:B------:R-:W4:Y:S04]  /*7ceb0*/  LDL.LU.64 R12, [R1+0x3ef8] ;  /* 0x003ef800010c7983 */ /* 0x000f280000300a00 */
[----:B------:R0:W-:Y:S04]  /*7cec0*/  STL [R1+0x3cec], R8 ;  /* 0x003cec0801007387 */ /* 0x0001e80000100800 */
[----:B0-----:R-:W3:Y:S04]  /*7ced0*/  LDL R8, [R1+0x1f78] ;  /* 0x001f780001087983 */ /* 0x001ee80000100800 */
[----:B------:R-:W-:Y:S01]  /*7cee0*/  STL [R1+0x3ce8], R9 ;  /* 0x003ce80901007387 */ /* 0x000fe20000100800 */
[----:B--2---:R-:W-:-:S15]  /*7cef0*/  HMMA.16816.F32 R24, R16, R10, R24 ;  /* 0x0000000a1018723c */ /* 0x004fde0000001818 */
[----:B------:R-:W-:-:S08]  /*7cf00*/  NOP ;  /* 0x0000000000007918 */ /* 0x000fd00000000000 */
[----:B------:R-:W-:Y:S04]  /*7cf10*/  STL.64 [R1+0x10f0], R24 ;  /* 0x0010f01801007387 */ /* 0x000fe80000100a00 */
[----:B------:R0:W-:Y:S04]  /*7cf20*/  STL.64 [R1+0x10f8], R26 ;  /* 0x0010f81a01007387 */ /* 0x0001e80000100a00 */
[----:B0-----:R-:W2:Y:S04]  /*7cf30*/  LDL.LU.64 R26, [R1+0x3ef0] ;  /* 0x003ef000011a7983 */ /* 0x001ea80000300a00 */
[----:B------:R-:W2:Y:S01]  /*7cf40*/  LDL.LU.64 R24, [R1+0x3ee8] ;  /* 0x003ee80001187983 */ /* 0x000ea20000300a00 */
[----:B----4-:R-:W-:-:S02]  /*7cf50*/  F2FP.F16.E5M2.UNPACK_B R12, R12 ;  /* 0x0000000cff0c723e */ /* 0x010fc400020004ff */
[----:B------:R-:W-:Y:S02]  /*7cf60*/  F2FP.F16.E5M2.UNPACK_B R13, R13 ;  /* 0x0000000dff0d723e */ /* 0x000fe400020004ff */
[----:B---3--:R-:W-:-:S05]  /*7cf70*/  F2FP.F16.E5M2.UNPACK_B R8, R8 ;  /* 0x00000008ff08723e */ /* 0x008fca00020004ff */
[----:B------:R-:W-:Y:S01]  /*7cf80*/  STL [R1+0xa0], R8 ;  /* 0x0000a00801007387 */ /* 0x000fe20000100800 */
[----:B--2---:R-:W-:-:S15]  /*7cf90*/  HMMA.16816.F32 R24, R16, R12, R24 ;  /* 0x0000000c1018723c */ /* 0x004fde0000001818 */
[----:B------:R-:W-:-:S08]  /*7cfa0*/  NOP ;  /* 0x0000000000007918 */ /* 0x000fd00000000000 */
[----:B------:R-:W-:Y:S04]  /*7cfb0*/  STL.64 [R1+0x10e0], R24 ;  /* 0x0010e01801007387 */ /* 0x000fe80000100a00 */
[----:B------:R0:W-:Y:S04]  /*7cfc0*/  STL.64 [R1+0x10e8], R26 ;  /* 0x0010e81a01007387 */ /* 0x0001e80000100a00 */
[----:B0-----:R-:W2:Y:S04]  /*7cfd0*/  LDL.LU.64 R26, [R1+0x3ee0] ;  /* 0x003ee000011a7983 */ /* 0x001ea80000300a00 */
[----:B------:R-:W2:Y:S01]  /*7cfe0*/  LDL.LU.64 R24, [R1+0x3ed8] ;  /* 0x003ed80001187983 */ /* 0x000ea20000300a00 */
[----:B------:R-:W-:-:S05]  /*7cff0*/  F2FP.F16.E5M2.UNPACK_B R9, R0 ;  /* 0x00000000ff09723e */ /* 0x000fca00020004ff */
[----:B------:R-:W-:Y:S04]  /*7d000*/  STL [R1+0xa4], R9 ;  /* 0x0000a40901007387 */ /* 0x000fe80000100800 */
[----:B------:R-:W-:Y:S04]  /*7d010*/  STL.64 [R1+0x3d18], R14 ;  /* 0x003d180e01007387 */ /* 0x000fe80000100a00 */
[----:B------:R0:W-:Y:S04]  /*7d020*/  STL.64 [R1+0x3d10], R12 ;  /* 0x003d100c01007387 */ /* 0x0001e80000100a00 */
[----:B0-----:R-:W3:Y:S04]  /*7d030*/  LDL.LU R12, [R1+0x1c50] ;  /* 0x001c5000010c7983 */ /* 0x001ee80000300800 */
[----:B------:R-:W3:Y:S04]  /*7d040*/  LDL.LU R13, [R1+0x1c54] ;  /* 0x001c5400010d7983 */ /* 0x000ee80000300800 */
[----:B------:R-:W3:Y:S04]  /*7d050*/  LDL.LU R14, [R1+0x1c58] ;  /* 0x001c5800010e7983 */ /* 0x000ee80000300800 */
[----:B------:R-:W3:Y:S01]  /*7d060*/  LDL.LU R15, [R1+0x1c5c] ;  /* 0x001c5c00010f7983 */ /* 0x000ee20000300800 */
[----:B--2---:R-:W-:Y:S03]  /*7d070*/  HMMA.16816.F32 R16, R16, R8, R24 ;  /* 0x000000081010723c */ /* 0x004fe60000001818 */
[----:B------:R-:W2:Y:S01]  /*7d080*/  LDL.LU.64 R24, [R1+0x3ed0] ;  /* 0x003ed00001187983 */ /* 0x000ea20000300a00 */
[----:B------:R-:W-:-:S02]  /*7d090*/  F2FP.F16.E5M2.UNPACK_B R4, R4 ;  /* 0x00000004ff04723e */ /* 0x000fc400020004ff */
[----:B------:R-:W-:Y:S02]  /*7d0a0*/  F2FP.F16.E5M2.UNPACK_B R5, R5 ;  /* 0x00000005ff05723e */ /* 0x000fe400020004ff */
[----:B------:R-:W-:Y:S02]  /*7d0b0*/  F2FP.F16.E5M2.UNPACK_B R6, R6 ;  /* 0x00000006ff06723e */ /* 0x000fe400020004ff */
[----:B------:R-:W-:Y:S01]  /*7d0c0*/  F2FP.F16.E5M2.UNPACK_B R7, R7 ;  /* 0x00000007ff07723e */ /* 0x000fe200020004ff */
[----:B------:R-:W-:-:S12]  /*7d0d0*/  IMAD.MOV.U32 R0, RZ, RZ, R9 ;  /* 0x000000ffff007224 */ /* 0x000fd800078e0009 */
[----:B------:R0:W-:Y:S04]  /*7d0e0*/  STL.64 [R1+0x1010], R16 ;  /* 0x0010101001007387 */ /* 0x0001e80000100a00 */
[----:B------:R1:W-:Y:S04]  /*7d0f0*/  STL.64 [R1+0x1018], R18 ;  /* 0x0010181201007387 */ /* 0x0003e80000100a00 */
[----:B0-----:R-:W4:Y:S04]  /*7d100*/  LDL.LU R16, [R1+0x1c60] ;  /* 0x001c600001107983 */ /* 0x001f280000300800 */
[----:B------:R-:W4:Y:S04]  /*7d110*/  LDL.LU R17, [R1+0x1c64] ;  /* 0x001c640001117983 */ /* 0x000f280000300800 */
[----:B-1----:R-:W4:Y:S04]  /*7d120*/  LDL.LU R18, [R1+0x1c68] ;  /* 0x001c680001127983 */ /* 0x002f280000300800 */
[----:B------:R-:W4:Y:S04]  /*7d130*/  LDL.LU R19, [R1+0x1c6c] ;  /* 0x001c6c0001137983 */ /* 0x000f280000300800 */
        /* <DEDUP_REMOVED lines=9> */
[----:B------:R-:W3:Y:S04]  /*7d1d0*/  LDL.LU.64 R22, [R1+0x3eb0] ;  /* 0x003eb00001167983 */ /* 0x000ee80000300a00 */
[----:B------:R-:W4:-:S15]  /*7d1e0*/  LDL.LU.64 R20, [R1+0x3ea8] ;  /* 0x003ea80001147983 */ /* 0x000f1e0000300a00 */
[----:B------:R-:W-:-:S02]  /*7d1f0*/  NOP ;  /* 0x0000000000007918 */ /* 0x000fc40000000000 */
[----:B------:R-:W-:Y:S04]  /*7d200*/  STL.64 [R1+0xff0], R24 ;  /* 0x000ff01801007387 */ /* 0x000fe80000100a00 */
[----:B------:R0:W-:Y:S04]  /*7d210*/  STL.64 [R1+0xff8], R26 ;  /* 0x000ff81a01007387 */ /* 0x0001e80000100a00 */
[----:B0-----:R-:W2:Y:S04]  /*7d220*/  LDL.LU.64 R26, [R1+0x3ea0] ;  /* 0x003ea000011a7983 */ /* 0x001ea80000300a00 */
[----:B------:R-:W2:Y:S01]  /*7d230*/  LDL.LU.64 R24, [R1+0x3e98] ;  /* 0x003e980001187983 */ /* 0x000ea20000300a00 */
[----:B----4-:R-:W-:Y:S06]  /*7d240*/  HMMA.16816.F32 R16, R4, R20, R16 ;  /* 0x000000140410723c */ /* 0x010fec0000001810 */
[----:B------:R-:W-:-:S05]  /*7d250*/  IMAD.MOV.U32 R0, RZ, RZ, R21 ;  /* 0x000000ffff007224 */ /* 0x000fca00078e0015 */
[----:B------:R-:W-:-:S12]  /*7d260*/  STL [R1+0x3cb4], R0 ;  /* 0x003cb40001007387 */ /* 0x000fd80000100800 */
[----:B------:R-:W-:Y:S04]  /*7d270*/  STL.64 [R1+0xfe0], R16 ;  /* 0x000fe01001007387 */ /* 0x000fe80000100a00 */
[----:B------:R3:W-:Y:S02]  /*7d280*/  STL.64 [R1+0xfe8], R18 ;  /* 0x000fe81201007387 */ /* 0x0007e40000100a00 */
[C---:B---3--:R-:W-:Y:S06]  /*7d290*/  HMMA.16816.F32 R16, R4.reuse, R22, R12 ;  /* 0x000000160410723c */ /* 0x048fec000000180c */
[----:B--2---:R-:W-:Y:S06]  /*7d2a0*/  HMMA.16816.F32 R12, R4, R28, R24 ;  /* 0x0000001c040c723c */ /* 0x004fec0000001818 */
[----:B------:R-:W-:-:S11]  /*7d2b0*/  IMAD.MOV.U32 R0, RZ, RZ, R29 ;  /* 0x000000ffff007224 */ /* 0x000fd600078e001d */
[----:B------:R-:W-:Y:S04]  /*7d2c0*/  STL.64 [R1+0xfd0], R16 ;  /* 0x000fd01001007387 */ /* 0x000fe80000100a00 */
[----:B------:R-:W-:Y:S04]  /*7d2d0*/  STL.64 [R1+0xfd8], R18 ;  /* 0x000fd81201007387 */ /* 0x000fe80000100a00 */
[----:B------:R-:W2:Y:S04]  /*7d2e0*/  LDL R28, [R1+0x8] ;  /* 0x00000800011c7983 */ /* 0x000ea80000100800 */
[----:B------:R0:W-:Y:S04]  /*7d2f0*/  STL.64 [R1+0xfc0], R12 ;  /* 0x000fc00c01007387 */ /* 0x0001e80000100a00 */
[----:B------:R1:W-:Y:S04]  /*7d300*/  STL.64 [R1+0xfc8], R14 ;  /* 0x000fc80e01007387 */ /* 0x0003e80000100a00 */
        /* <DEDUP_REMOVED lines=12> */
[----:B------:R-:W2:Y:S04]  /*7d3d0*/  LDL.LU R15, [R1+0x1b8c] ;  /* 0x001b8c00010f7983 */ /* 0x000ea80000300800 */
[----:B--2---:R0:W-:Y:S04]  /*7d3e0*/  STL.64 [R1+0x3d90], R14 ;  /* 0x003d900e01007387 */ /* 0x0041e80000100a00 */
[----:B0-----:R-:W2:Y:S04]  /*7d3f0*/  LDL R14, [R1+0x28] ;  /* 0x00002800010e7983 */ /* 0x001ea80000100800 */
[----:B------:R-:W2:Y:S04]  /*7d400*/  LDL R15, [R1+0x2c] ;  /* 0x00002c00010f7983 */ /* 0x000ea80000100800 */
[----:B----4-:R0:W-:Y:S04]  /*7d410*/  STL.64 [R1+0x3d88], R12 ;  /* 0x003d880c01007387 */ /* 0x0101e80000100a00 */
[----:B0-----:R-:W4:Y:S04]  /*7d420*/  LDL.64 R12, [R1+0x30] ;  /* 0x00003000010c7983 */ /* 0x001f280000100a00 */
[----:B--2---:R-:W-:Y:S04]  /*7d430*/  STL.64 [R1+0x3dc0], R14 ;  /* 0x003dc00e01007387 */ /* 0x004fe80000100a00 */
[----:B----4-:R-:W-:Y:S04]  /*7d440*/  STL.64 [R1+0x3db8], R12 ;  /* 0x003db80c01007387 */ /* 0x010fe80000100a00 */
[----:B------:R-:W2:Y:S04]  /*7d450*/  LDL.64 R8, [R1+0x20] ;  /* 0x0000200001087983 */ /* 0x000ea80000100a00 */
[----:B------:R-:W-:Y:S04]  /*7d460*/  STL.64 [R1+0x3da0], R10 ;  /* 0x003da00a01007387 */ /* 0x000fe80000100a00 */
[----:B--2---:R0:W-:Y:S04]  /*7d470*/  STL.64 [R1+0x3d98], R8 ;  /* 0x003d980801007387 */ /* 0x0041e80000100a00 */
[----:B0-----:R-:W2:Y:S04]  /*7d480*/  LDL.LU R8, [R1+0x1b90] ;  /* 0x001b900001087983 */ /* 0x001ea80000300800 */
[----:B------:R-:W2:Y:S04]  /*7d490*/  LDL.LU R9, [R1+0x1b94] ;  /* 0x001b940001097983 */ /* 0x000ea80000300800 */
[----:B------:R-:W4:Y:S04]  /*7d4a0*/  LDL.LU R10, [R1+0x1b98] ;  /* 0x001b9800010a7983 */ /* 0x000f280000300800 */
[----:B------:R-:W4:Y:S04]  /*7d4b0*/  LDL.LU R11, [R1+0x1b9c] ;  /* 0x001b9c00010b7983 */ /* 0x000f280000300800 */
[----:B------:R-:W3:Y:S04]  /*7d4c0*/  LDL R14, [R1+0x38] ;  /* 0x00003800010e7983 */ /* 0x000ee80000100800 */
[----:B------:R-:W3:Y:S04]  /*7d4d0*/  LDL R15, [R1+0x3c] ;  /* 0x00003c00010f7983 */ /* 0x000ee80000100800 */
[----:B------:R-:W2:Y:S04]  /*7d4e0*/  LDL.64 R12, [R1+0x40] ;  /* 0x00004000010c7983 */ /* 0x000ea80000100a00 */
[----:B---3--:R-:W-:Y:S04]  /*7d4f0*/  STL.64 [R1+0x3df0], R14 ;  /* 0x003df00e01007387 */ /* 0x008fe80000100a00 */
[----:B--2---:R-:W-:Y:S04]  /*7d500*/  STL.64 [R1+0x3de8], R12 ;  /* 0x003de80c01007387 */ /* 0x004fe80000100a00 */
        /* <DEDUP_REMOVED lines=77> */
[----:B------:R-:W2:Y:S04]  /*7d9e0*/  LDL.LU R16, [R1+0x1b70] ;  /* 0x001b700001107983 */ /* 0x000ea80000300800 */
        /* <DEDUP_REMOVED lines=102> */
[----:B------:R-:W4:Y:S01]  /*7e050*/  LDL.LU.64 R12, [R1+0x3d78] ;  /* 0x003d7800010c7983 */ /* 0x000f220000300a00 */
[----:B------:R-:W-:Y:S01]  /*7e060*/  HMMA.16816.F32 R16, R4, R20, R16 ;  /* 0x000000140410723c */ /* 0x000fe20000001810 */
[----:B------:R-:W-:-:S05]  /*7e070*/  IMAD.MOV.U32 R0, RZ, RZ, R9 ;  /* 0x000000ffff007224 */ /* 0x000fca00078e0009 */
[----:B------:R3:W-:Y:S02]  /*7e080*/  STL [R1+0x3cd0], R0 ;  /* 0x003cd00001007387 */ /* 0x0007e40000100800 */
[----:B---3--:R-:W-:-:S15]  /*7e090*/  IMAD.MOV.U32 R0, RZ, RZ, R23 ;  /* 0x000000ffff007224 */ /* 0x008fde00078e0017 */
[----:B------:R-:W-:Y:S04]  /*7e0a0*/  STL.64 [R1+0xef0], R16 ;  /* 0x000ef01001007387 */ /* 0x000fe80000100a00 */
[----:B------:R0:W-:Y:S04]  /*7e0b0*/  STL.64 [R1+0xef8], R18 ;  /* 0x000ef81201007387 */ /* 0x0001e80000100a00 */
[----:B0-----:R-:W3:Y:S04]  /*7e0c0*/  LDL.LU R18, [R1+0x341c] ;  /* 0x00341c0001127983 */ /* 0x001ee80000300800 */
[----:B------:R-:W3:Y:S04]  /*7e0d0*/  LDL.LU R19, [R1+0x3424] ;  /* 0x0034240001137983 */ /* 0x000ee80000300800 */
[----:B------:R-:W-:Y:S01]  /*7e0e0*/  STL [R1+0x3cd4], R0 ;  /* 0x003cd40001007387 */ /* 0x000fe20000100800 */
[----:B----4-:R-:W-:-:S15]  /*7e0f0*/  HMMA.16816.F32 R12, R4, R22, R12 ;  /* 0x00000016040c723c */ /* 0x010fde000000180c */
[----:B------:R-:W-:-:S08]  /*7e100*/  NOP ;  /* 0x0000000000007918 */ /* 0x000fd00000000000 */
[----:B------:R-:W-:Y:S04]  /*7e110*/  STL.64 [R1+0xee0], R12 ;  /* 0x000ee00c01007387 */ /* 0x000fe80000100a00 */
[----:B------:R0:W-:Y:S04]  /*7e120*/  STL.64 [R1+0xee8], R14 ;  /* 0x000ee80e01007387 */ /* 0x0001e80000100a00 */
[----:B------:R-:W4:Y:S01]  /*7e130*/  LDL.LU R20, [R1+0x1b10] ;  /* 0x001b100001147983 */ /* 0x000f220000300800 */
[----:B0-----:R-:W-:-:S15]  /*7e140*/  HMMA.16816.F32 R12, R4, R28, R24 ;  /* 0x0000001c040c723c */ /* 0x001fde0000001818 */
[----:B------:R-:W-:-:S08]  /*7e150*/  NOP ;  /* 0x0000000000007918 */ /* 0x000fd00000000000 */
[----:B------:R-:W-:Y:S04]  /*7e160*/  STL.64 [R1+0xed0], R12 ;  /* 0x000ed00c01007387 */ /* 0x000fe80000100a00 */
[----:B------:R-:W-:Y:S04]  /*7e170*/  STL.64 [R1+0xed8], R14 ;  /* 0x000ed80e01007387 */ /* 0x000fe80000100a00 */
[----:B------:R-:W4:Y:S04]  /*7e180*/  LDL.LU R21, [R1+0x1b14] ;  /* 0x001b140001157983 */ /* 0x000f280000300800 */
[----:B------:R-:W2:Y:S04]  /*7e190*/  LDL.LU R22, [R1+0x1b18] ;  /* 0x001b180001167983 */ /* 0x000ea80000300800 */
[----:B------:R-:W2:Y:S04]  /*7e1a0*/  LDL.LU R23, [R1+0x1b1c] ;  /* 0x001b1c0001177983 */ /* 0x000ea80000300800 */
        /* <DEDUP_REMOVED lines=10> */
[----:B------:R-:W3:Y:S04]  /*7e250*/  LDL.64 R28, [R1] ;  /* 0x00000000011c7983 */ /* 0x000ee80000100a00 */
[----:B--2---:R-:W-:Y:S04]  /*7e260*/  STL.64 [R1+0x3d48], R22 ;  /* 0x003d481601007387 */ /* 0x004fe80000100a00 */
[----:B------:R0:W-:Y:S04]  /*7e270*/  STL.64 [R1+0x3d40], R20 ;  /* 0x003d401401007387 */ /* 0x0001e80000100a00 */
[----:B0-----:R-:W2:Y:S04]  /*7e280*/  LDL.LU R20, [R1+0x1b20] ;  /* 0x001b200001147983 */ /* 0x001ea80000300800 */
[----:B------:R-:W2:Y:S04]  /*7e290*/  LDL.LU R21, [R1+0x1b24] ;  /* 0x001b240001157983 */ /* 0x000ea80000300800 */
[----:B------:R-:W2:Y:S04]  /*7e2a0*/  LDL.LU R22, [R1+0x1b28] ;  /* 0x001b280001167983 */ /* 0x000ea80000300800 */
[----:B------:R-:W2:Y:S04]  /*7e2b0*/  LDL.LU R23, [R1+0x1b2c] ;  /* 0x001b2c0001177983 */ /* 0x000ea80000300800 */
[----:B------:R-:W4:Y:S04]  /*7e2c0*/  LDL.LU R12, [R1+0x1af0] ;  /* 0x001af000010c7983 */ /* 0x000f280000300800 */
        /* <DEDUP_REMOVED lines=9> */
[----:B------:R-:W4:Y:S04]  /*7e360*/  LDL.LU R8, [R1+0x3410] ;  /* 0x0034100001087983 */ /* 0x000f280000300800 */
[----:B------:R-:W3:Y:S04]  /*7e370*/  LDL.LU R16, [R1+0x340c] ;  /* 0x00340c0001107983 */ /* 0x000ee80000300800 */
[----:B------:R-:W4:Y:S04]  /*7e380*/  LDL.LU R9, [R1+0x3418] ;  /* 0x0034180001097983 */ /* 0x000f280000300800 */
[----:B------:R-:W-:Y:S01]  /*7e390*/  STL.64 [R1+0x3cf8], R10 ;  /* 0x003cf80a01007387 */ /* 0x000fe20000100a00 */
[----:B------:R-:W-:Y:S03]  /*7e3a0*/  HMMA.16816.F32 R24, R4, R28, R24 ;  /* 0x0000001c0418723c */ /* 0x000fe60000001818 */
[----:B----4-:R0:W-:Y:S04]  /*7e3b0*/  STL.64 [R1+0x3cf0], R8 ;  /* 0x003cf00801007387 */ /* 0x0101e80000100a00 */
[----:B0-----:R-:W4:Y:S04]  /*7e3c0*/  LDL.LU R8, [R1+0x1ad0] ;  /* 0x001ad00001087983 */ /* 0x001f280000300800 */
[----:B------:R-:W4:Y:S04]  /*7e3d0*/  LDL.LU R9, [R1+0x1ad4] ;  /* 0x001ad40001097983 */ /* 0x000f280000300800 */
[----:B------:R-:W2:Y:S04]  /*7e3e0*/  LDL.LU R10, [R1+0x1ad8] ;  /* 0x001ad800010a7983 */ /* 0x000ea80000300800 */
[----:B------:R-:W2:Y:S01]  /*7e3f0*/  LDL.LU R11, [R1+0x1adc] ;  /* 0x001adc00010b7983 */ /* 0x000ea20000300800 */
[----:B------:R-:W-:-:S03]  /*7e400*/  IMAD.MOV.U32 R0, RZ, RZ, R29 ;  /* 0x000000ffff007224 */ /* 0x000fc600078e001d */
[----:B--2---:R-:W-:Y:S04]  /*7e410*/  STL.64 [R1+0x3d08], R10 ;  /* 0x003d080a01007387 */ /* 0x004fe80000100a00 */
[----:B----4-:R0:W-:Y:S04]  /*7e420*/  STL.64 [R1+0x3d00], R8 ;  /* 0x003d000801007387 */ /* 0x0101e80000100a00 */
[----:B0-----:R-:W2:Y:S04]  /*7e430*/  LDL.LU R8, [R1+0x1ae0] ;  /* 0x001ae00001087983 */ /* 0x001ea80000300800 */
[----:B------:R-:W2:Y:S04]  /*7e440*/  LDL.LU R9, [R1+0x1ae4] ;  /* 0x001ae40001097983 */ /* 0x000ea80000300800 */
[----:B------:R-:W2:Y:S04]  /*7e450*/  LDL.LU R10, [R1+0x1ae8] ;  /* 0x001ae800010a7983 */ /* 0x000ea80000300800 */
[----:B------:R-:W2:Y:S04]  /*7e460*/  LDL.LU R11, [R1+0x1aec] ;  /* 0x001aec00010b7983 */ /* 0x000ea80000300800 */
[----:B------:R-:W4:Y:S04]  /*7e470*/  LDL.LU R17, [R1+0x3414] ;  /* 0x0034140001117983 */ /* 0x000f280000300800 */
[----:B------:R-:W-:Y:S04]  /*7e480*/  STL.64 [R1+0xec0], R24 ;  /* 0x000ec01801007387 */ /* 0x000fe80000100a00 */
[----:B------:R0:W-:Y:S04]  /*7e490*/  STL.64 [R1+0xec8], R26 ;  /* 0x000ec81a01007387 */ /* 0x0001e80000100a00 */
[----:B0-----:R-:W3:Y:S04]  /*7e4a0*/  LDL.LU.64 R26, [R1+0x3d70] ;  /* 0x003d7000011a7983 */ /* 0x001ee80000300a00 */
[----:B------:R-:W3:Y:S04]  /*7e4b0*/  LDL.LU.64 R24, [R1+0x3d68] ;  /* 0x003d680001187983 */ /* 0x000ee80000300a00 */
[----:B------:R-:W3:Y:S02]  /*7e4c0*/  LDL.LU.64 R28, [R1+0x3d60] ;  /* 0x003d6000011c7983 */ /* 0x000ee40000300a00 */
[----:B---3--:R-:W-:-:S15]  /*7e4d0*/  HMMA.16816.F32 R24, R4, R28, R24 ;  /* 0x0000001c0418723c */ /* 0x008fde0000001818 */
[----:B------:R-:W-:-:S08]  /*7e4e0*/  NOP ;  /* 0x0000000000007918 */ /* 0x000fd00000000000 */
[----:B------:R-:W-:Y:S04]  /*7e4f0*/  STL.64 [R1+0xeb0], R24 ;  /* 0x000eb01801007387 */ /* 0x000fe80000100a00 */
[----:B------:R0:W-:Y:S04]  /*7e500*/  STL.64 [R1+0xeb8], R26 ;  /* 0x000eb81a01007387 */ /* 0x0001e80000100a00 */
[----:B0-----:R-:W3:Y:S04]  /*7e510*/  LDL.LU.64 R26, [R1+0x3d58] ;  /* 0x003d5800011a7983 */ /* 0x001ee80000300a00 */
[----:B------:R-:W2:Y:S04]  /*7e520*/  LDL.LU.64 R24, [R1+0x3d50] ;  /* 0x003d500001187983 */ /* 0x000ea80000300a00 */
        /* <DEDUP_REMOVED lines=55> */
[----:B------:R-:W3:Y:S02]  /*7e8a0*/  LDL.LU.64 R8, [R1+0x3cf0] ;  /* 0x003cf00001087983 */ /* 0x000ee40000300a00 */
[----:B---3--:R-:W-:-:S02]  /*7e8b0*/  IMAD R16, R16, 0x100, R8 ;  /* 0x0000010010107824 */ /* 0x008fc400078e0208 */
[----:B------:R-:W-:Y:S01]  /*7e8c0*/  IMAD R17, R17, 0x100, R9 ;  /* 0x0000010011117824 */ /* 0x000fe200078e0209 */
[----:B------:R-:W3:Y:S04]  /*7e8d0*/  LDL.LU R8, [R1+0x3cec] ;  /* 0x003cec0001087983 */ /* 0x000ee80000300800 */
[----:B------:R-:W3:Y:S01]  /*7e8e0*/  LDL.LU R9, [R1+0x3ce8] ;  /* 0x003ce80001097983 */ /* 0x000ee20000300800 */
[C---:B--2---:R-:W-:Y:S06]  /*7e8f0*/  HMMA.16816.F32 R20, R4.reuse, R10, R20 ;  /* 0x0000000a0414723c */ /* 0x044fec0000001814 */
[----:B---3--:R-:W-:-:S15]  /*7e900*/  HMMA.16816.F32 R24, R4, R8, R24 ;  /* 0x000000080418723c */ /* 0x008fde0000001818 */
[----:B------:R-:W-:-:S08]  /*7e910*/  NOP ;  /* 0x0000000000007918 */ /* 0x000fd00000000000 */
[----:B------:R-:W-:Y:S04]  /*7e920*/  STL.64 [R1+0xe40], R24 ;  /* 0x000e401801007387 */ /* 0x000fe80000100a00 */
[----:B------:R0:W-:Y:S04]  /*7e930*/  STL.64 [R1+0xe48], R26 ;  /* 0x000e481a01007387 */ /* 0x0001e80000100a00 */
[----:B0-----:R-:W4:Y:S04]  /*7e940*/  LDL.LU.64 R26, [R1+0x3ce0] ;  /* 0x003ce000011a7983 */ /* 0x001f280000300a00 */
[----:B------:R-:W4:Y:S04]  /*7e950*/  LDL.LU.64 R24, [R1+0x3cd8] ;  /* 0x003cd80001187983 */ /* 0x000f280000300a00 */
[----:B------:R-:W-:Y:S04]  /*7e960*/  STL.64 [R1+0x3a68], R10 ;  /* 0x003a680a01007387 */ /* 0x000fe80000100a00 */
[----:B------:R0:W-:Y:S04]  /*7e970*/  STL.64 [R1+0x3a60], R8 ;  /* 0x003a600801007387 */ /* 0x0001e80000100a00 */
[----:B------:R-:W-:Y:S04]  /*7e980*/  STL.64 [R1+0x10d0], R20 ;  /* 0x0010d01401007387 */ /* 0x000fe80000100a00 */
[----:B------:R1:W-:Y:S04]  /*7e990*/  STL.64 [R1+0x10d8], R22 ;  /* 0x0010d81601007387 */ /* 0x0003e80000100a00 */
[----:B0-----:R-:W2:Y:S04]  /*7e9a0*/  LDL.LU R8, [R1+0x1930] ;  /* 0x0019300001087983 */ /* 0x001ea80000300800 */
[----:B------:R-:W2:Y:S04]  /*7e9b0*/  LDL.LU R9, [R1+0x1934] ;  /* 0x0019340001097983 */ /* 0x000ea80000300800 */
[----:B------:R-:W3:Y:S04]  /*7e9c0*/  LDL.LU R10, [R1+0x1938] ;  /* 0x00193800010a7983 */ /* 0x000ee80000300800 */
[----:B------:R-:W3:Y:S01]  /*7e9d0*/  LDL.LU R11, [R1+0x193c] ;  /* 0x00193c00010b7983 */ /* 0x000ee20000300800 */
[----:B------:R-:W-:-:S02]  /*7e9e0*/  IMAD R18, R18, 0x100, R28 ;  /* 0x0000010012127824 */ /* 0x000fc400078e021c */
[----:B------:R-:W-:Y:S01]  /*7e9f0*/  IMAD R19, R19, 0x100, R29 ;  /* 0x0000010013137824 */ /* 0x000fe200078e021d */
[----:B------:R-:W-:Y:S02]  /*7ea00*/  F2FP.F16.E5M2.UNPACK_B R16, R16 ;  /* 0x00000010ff10723e */ /* 0x000fe400020004ff */
[----:B------:R-:W-:Y:S02]  /*7ea10*/  F2FP.F16.E5M2.UNPACK_B R17, R17 ;  /* 0x00000011ff11723e */ /* 0x000fe400020004ff */
[----:B------:R-:W-:Y:S02]  /*7ea20*/  F2FP.F16.E5M2.UNPACK_B R18, R18 ;  /* 0x00000012ff12723e */ /* 0x000fe400020004ff */
[----:B------:R-:W-:Y:S01]  /*7ea30*/  F2FP.F16.E5M2.UNPACK_B R19, R19 ;  /* 0x00000013ff13723e */ /* 0x000fe200020004ff */
[----:B---3--:R-:W-:Y:S04]  /*7ea40*/  STL.64 [R1+0x3ac8], R10 ;  /* 0x003ac80a01007387 */ /* 0x008fe80000100a00 */
[----:B--2---:R4:W-:Y:S04]  /*7ea50*/  STL.64 [R1+0x3ac0], R8 ;  /* 0x003ac00801007387 */ /* 0x0049e80000100a00 */
[----:B------:R-:W-:Y:S04]  /*7ea60*/  STL.64 [R1+0x3ca8], R18 ;  /* 0x003ca81201007387 */ /* 0x000fe80000100a00 */
[----:B------:R-:W-:Y:S04]  /*7ea70*/  STL.64 [R1+0x3ca0], R16 ;  /* 0x003ca01001007387 */ /* 0x000fe80000100a00 */
[----:B-1----:R-:W2:Y:S01]  /*7ea80*/  LDL R22, [R1] ;  /* 0x0000000001167983 */ /* 0x002ea20000100800 */
[----:B----4-:R-:W-:Y:S01]  /*7ea90*/  HMMA.16816.F32 R8, R4, R12, R24 ;  /* 0x0000000c0408723c */ /* 0x010fe20000001818 */
[----:B------:R-:W-:-:S15]  /*7eaa0*/  IMAD.MOV.U32 R23, RZ, RZ, R0 ;  /* 0x000000ffff177224 */ /* 0x000fde00078e0000 */
[----:B------:R-:W-:-:S07]  /*7eab0*/  NOP ;  /* 0x0000000000007918 */ /* 0x000fce0000000000 */
[----:B------:R0:W-:Y:S04]  /*7eac0*/  STL.64 [R1+0x10c0], R8 ;  /* 0x0010c00801007387 */ /* 0x0001e80000100a00 */
[----:B------:R1:W-:Y:S04]  /*7ead0*/  STL.64 [R1+0x10c8], R10 ;  /* 0x0010c80a01007387 */ /* 0x0003e80000100a00 */
[----:B------:R-:W3:Y:S04]  /*7eae0*/  LDL.LU R0, [R1+0x3cd4] ;  /* 0x003cd40001007983 */ /* 0x000ee80000300800 */
[----:B--2---:R-:W-:Y:S04]  /*7eaf0*/  STL.64 [R1+0x3ad0], R22 ;  /* 0x003ad01601007387 */ /* 0x004fe80000100a00 */
[----:B0-----:R-:W2:Y:S04]  /*7eb00*/  LDL.LU R8, [R1+0x1960] ;  /* 0x0019600001087983 */ /* 0x001ea80000300800 */
[----:B------:R-:W2:Y:S04]  /*7eb10*/  LDL.LU R9, [R1+0x1964] ;  /* 0x0019640001097983 */ /* 0x000ea80000300800 */
[----:B-1----:R-:W4:Y:S04]  /*7eb20*/  LDL.LU R10, [R1+0x1968] ;  /* 0x00196800010a7983 */ /* 0x002f280000300800 */
[----:B------:R-:W4:Y:S04]  /*7eb30*/  LDL.LU R11, [R1+0x196c] ;  /* 0x00196c00010b7983 */ /* 0x000f280000300800 */
[----:B----4-:R-:W-:Y:S04]  /*7eb40*/  STL.64 [R1+0x3ae0], R10 ;  /* 0x003ae00a01007387 */ /* 0x010fe80000100a00 */
[----:B--2---:R0:W-:Y:S04]  /*7eb50*/  STL.64 [R1+0x3ad8], R8 ;  /* 0x003ad80801007387 */ /* 0x0041e80000100a00 */
[----:B------:R-:W2:Y:S04]  /*7eb60*/  LDL R20, [R1+0x8] ;  /* 0x0000080001147983 */ /* 0x000ea80000100800 */
[----:B------:R-:W2:Y:S04]  /*7eb70*/  LDL R21, [R1+0xc] ;  /* 0x00000c0001157983 */ /* 0x000ea80000100800 */
        /* <DEDUP_REMOVED lines=18> */
[----:B------:R-:W2:Y:S04]  /*7eca0*/  LDL R21, [R1+0x1c] ;  /* 0x00001c0001157983 */ /* 0x000ea80000100800 */
[----:B-1----:R-:W4:Y:S01]  /*7ecb0*/  LDL R22, [R1+0x20] ;  /* 0x0000200001167983 */ /* 0x002f220000100800 */
[----:B---3--:R-:W-:-:S03]  /*7ecc0*/  IMAD.MOV.U32 R23, RZ, RZ, R0 ;  /* 0x000000ffff177224 */ /* 0x008fc600078e0000 */
[----:B------:R-:W3:Y:S04]  /*7ecd0*/  LDL.LU R0, [R1+0x3ccc] ;  /* 0x003ccc0001007983 */ /* 0x000ee80000300800 */
[----:B--2---:R1:W-:Y:S04]  /*7ece0*/  STL.64 [R1+0x3b18], R20 ;  /* 0x003b181401007387 */ /* 0x0043e80000100a00 */
[----:B----4-:R-:W-:Y:S04]  /*7ecf0*/  STL.64 [R1+0x3b30], R22 ;  /* 0x003b301601007387 */ /* 0x010fe80000100a00 */
[----:B0-----:R-:W2:Y:S04]  /*7ed00*/  LDL.LU R8, [R1+0x1990] ;  /* 0x0019900001087983 */ /* 0x001ea80000300800 */
[----:B------:R-:W2:Y:S04]  /*7ed10*/  LDL.LU R9, [R1+0x1994] ;  /* 0x0019940001097983 */ /* 0x000ea80000300800 */
[----:B------:R-:W4:Y:S04]  /*7ed20*/  LDL.LU R10, [R1+0x1998] ;  /* 0x00199800010a7983 */ /* 0x000f280000300800 */
[----:B------:R-:W4:Y:S04]  /*7ed30*/  LDL.LU R11, [R1+0x199c] ;  /* 0x00199c00010b7983 */ /* 0x000f280000300800 */
[----:B-1----:R-:W3:Y:S04]  /*7ed40*/  LDL R20, [R1+0x28] ;  /* 0x0000280001147983 */ /* 0x002ee80000100800 */
        /* <DEDUP_REMOVED lines=122> */
[----:B------:R-:W4:Y:S04]  /*7f4f0*/  LDL R28, [R1+0xa0] ;  /* 0x0000a000011c7983 */ /* 0x000f280000100800 */
[----:B------:R-:W4:Y:S04]  /*7f500*/  LDL.LU R16, [R1+0x1ab0] ;  /* 0x001ab00001107983 */ /* 0x000f280000300800 */
[----:B------:R-:W4:Y:S04]  /*7f510*/  LDL.LU R17, [R1+0x1ab4] ;  /* 0x001ab40001117983 */ /* 0x000f280000300800 */
[----:B------:R-:W4:Y:S04]  /*7f520*/  LDL.LU R18, [R1+0x1ab8] ;  /* 0x001ab80001127983 */ /* 0x000f280000300800 */
[----:B------:R-:W4:Y:S04]  /*7f530*/  LDL.LU R19, [R1+0x1abc] ;  /* 0x001abc0001137983 */ /* 0x000f280000300800 */
[----:B------:R-:W4:Y:S04]  /*7f540*/  LDL.64 R22, [R1+0xa8] ;  /* 0x0000a80001167983 */ /* 0x000f280000100a00 */
        /* <DEDUP_REMOVED lines=12> */
[----:B------:R-:W-:-:S03]  /*7f610*/  IMAD.MOV.U32 R29, RZ, RZ, R0 ;  /* 0x000000ffff1d7224 */ /* 0x000fc600078e0000 */
        /* <DEDUP_REMOVED lines=23> */
[----:B------:R-:W2:Y:S04]  /*7f790*/  LDL.LU.64 R18, [R1+0x3ca8] ;  /* 0x003ca80001127983 */ /* 0x000ea80000300a00 */
[----:B------:R-:W2:Y:S04]  /*7f7a0*/  LDL.LU.64 R16, [R1+0x3ca0] ;  /* 0x003ca00001107983 */ /* 0x000ea80000300a00 */
[----:B------:R-:W3:Y:S04]  /*7f7b0*/  LDL.LU.64 R28, [R1+0x3c98] ;  /* 0x003c9800011c7983 */ /* 0x000ee80000300a00 */
[----:B------:R0:W-:Y:S04]  /*7f7c0*/  STL.64 [R1+0xe30], R4 ;  /* 0x000e300401007387 */ /* 0x0001e80000100a00 */
[----:B------:R1:W-:Y:S04]  /*7f7d0*/  STL.64 [R1+0xe38], R6 ;  /* 0x000e380601007387 */ /* 0x0003e80000100a00 */
[----:B0-----:R-:W2:Y:S04]  /*7f7e0*/  LDL.LU R4, [R1+0x1aa0] ;  /* 0x001aa00001047983 */ /* 0x001ea80000300800 */
[----:B------:R-:W2:Y:S04]  /*7f7f0*/  LDL.LU R5, [R1+0x1aa4] ;  /* 0x001aa40001057983 */ /* 0x000ea80000300800 */
[----:B-1----:R-:W2:Y:S04]  /*7f800*/  LDL.LU R6, [R1+0x1aa8] ;  /* 0x001aa80001067983 */ /* 0x002ea80000300800 */
[----:B------:R-:W2:Y:S01]  /*7f810*/  LDL.LU R7, [R1+0x1aac] ;  /* 0x001aac0001077983 */ /* 0x000ea20000300800 */
[----:B------:R-:W-:Y:S01]  /*7f820*/  IMAD.MOV.U32 R0, RZ, RZ, R23 ;  /* 0x000000ffff007224 */ /* 0x000fe200078e0017 */
[----:B--2---:R-:W-:-:S15]  /*7f830*/  HMMA.16816.F32 R4, R16, R22, R4 ;  /* 0x000000161004723c */ /* 0x004fde0000001804 */
[----:B------:R-:W-:-:S08]  /*7f840*/  NOP ;  /* 0x0000000000007918 */ /* 0x000fd00000000000 */
[----:B------:R0:W-:Y:S02]  /*7f850*/  STL.64 [R1+0xe20], R4 ;  /* 0x000e200401007387 */ /* 0x0001e40000100a00 */
[----:B0-----:R-:W-:Y:S02]  /*7f860*/  IMAD.MOV.U32 R4, RZ, RZ, R22 ;  /* 0x000000ffff047224 */ /* 0x001fe400078e0016 */
[----:B------:R-:W-:Y:S01]  /*7f870*/  HMMA.16816.F32 R20, R16, R20, R8 ;  /* 0x000000141014723c */ /* 0x000fe20000001808 */
[----:B------:R-:W-:Y:S04]  /*7f880*/  STL.64 [R1+0xe28], R6 ;  /* 0x000e280601007387 */ /* 0x000fe80000100a00 */
[----:B------:R-:W2:Y:S04]  /*7f890*/  LDL.LU.64 R10, [R1+0x3c90] ;  /* 0x003c9000010a7983 */ /* 0x000ea80000300a00 */
[----:B------:R-:W2:-:S14]  /*7f8a0*/  LDL.LU.64 R8, [R1+0x3c88] ;  /* 0x003c880001087983 */ /* 0x000e9c0000300a00 */
        /* <DEDUP_REMOVED lines=128> */
[----:B0-----:R-:W2:Y:S01]  /*800b0*/  LDL.LU.64 R22, [R1+0x3ad0] ;  /* 0x003ad00001167983 */ /* 0x001ea20000300a00 */
[C---:B---3--:R-:W-:Y:S06]  /*800c0*/  HMMA.16816.F32 R24, R16.reuse, R28, R24 ;  /* 0x0000001c1018723c */ /* 0x048fec0000001818 */
[----:B--2---:R-:W-:Y:S01]  /*800d0*/  HMMA.16816.F32 R20, R16, R22, R8 ;  /* 0x000000161014723c */ /* 0x004fe20000001808 */
[----:B------:R-:W2:Y:S04]  /*800e0*/  LDL.LU.64 R10, [R1+0x3ac8] ;  /* 0x003ac800010a7983 */ /* 0x000ea80000300a00 */
[----:B------:R-:W2:-:S15]  /*800f0*/  LDL.LU.64 R8, [R1+0x3ac0] ;  /* 0x003ac00001087983 */ /* 0x000e9e0000300a00 */
[----:B------:R-:W-:-:S03]  /*80100*/  NOP ;  /* 0x0000000000007918 */ /* 0x000fc60000000000 */
[----:B------:R-:W-:Y:S04]  /*80110*/  STL.64 [R1+0xce0], R20 ;  /* 0x000ce01401007387 */ /* 0x000fe80000100a00 */
[----:B------:R0:W-:Y:S04]  /*80120*/  STL.64 [R1+0xce8], R22 ;  /* 0x000ce81601007387 */ /* 0x0001e80000100a00 */
[----:B0-----:R-:W3:Y:S04]  /*80130*/  LDL.LU.64 R22, [R1+0x3ab8] ;  /* 0x003ab80001167983 */ /* 0x001ee80000300a00 */
[----:B------:R-:W3:Y:S04]  /*80140*/  LDL.LU.64 R20, [R1+0x3ab0] ;  /* 0x003ab00001147983 */ /* 0x000ee80000300a00 */
[----:B------:R-:W-:Y:S04]  /*80150*/  STL.64 [R1+0xcd0], R24 ;  /* 0x000cd01801007387 */ /* 0x000fe80000100a00 */
[----:B------:R0:W-:Y:S04]  /*80160*/  STL.64 [R1+0xcd8], R26 ;  /* 0x000cd81a01007387 */ /* 0x0001e80000100a00 */
[----:B0-----:R-:W4:Y:S04]  /*80170*/  LDL.LU.64 R26, [R1+0x3aa8] ;  /* 0x003aa800011a7983 */ /* 0x001f280000300a00 */
[----:B------:R-:W2:Y:S04]  /*80180*/  LDL.LU.64 R24, [R1+0x3aa0] ;  /* 0x003aa00001187983 */ /* 0x000ea80000300a00 */
[----:B------:R-:W-:Y:S01]  /*80190*/  STL.64 [R1+0x3930], R28 ;  /* 0x0039301c01007387 */ /* 0x000fe20000100a00 */
[C---:B----4-:R-:W-:Y:S06]  /*801a0*/  HMMA.16816.F32 R12, R16.reuse, R26, R12 ;  /* 0x0000001a100c723c */ /* 0x050fec000000180c */
[----:B--2---:R-:W-:-:S15]  /*801b0*/  HMMA.16816.F32 R8, R16, R24, R8 ;  /* 0x000000181008723c */ /* 0x004fde0000001808 */
[----:B------:R-:W-:-:S02]  /*801c0*/  NOP ;  /* 0x0000000000007918 */ /* 0x000fc40000000000 */
[----:B------:R-:W-:Y:S04]  /*801d0*/  STL.64 [R1+0xcc0], R12 ;  /* 0x000cc00c01007387 */ /* 0x000fe80000100a00 */
[----:B------:R-:W-:Y:S04]  /*801e0*/  STL.64 [R1+0xcc8], R14 ;  /* 0x000cc80e01007387 */ /* 0x000fe80000100a00 */
[----:B------:R0:W-:Y:S04]  /*801f0*/  STL.64 [R1+0xcb0], R8 ;  /* 0x000cb00801007387 */ /* 0x0001e80000100a00 */
[----:B------:R1:W-:Y:S04]  /*80200*/  STL.64 [R1+0xcb8], R10 ;  /* 0x000cb80a01007387 */ /* 0x0003e80000100a00 */
[----:B0-----:R-:W2:Y:S04]  /*80210*/  LDL.LU R8, [R1+0x18f0] ;  /* 0x0018f00001087983 */ /* 0x001ea80000300800 */
[----:B------:R-:W2:Y:S04]  /*80220*/  LDL.LU R9, [R1+0x18f4] ;  /* 0x0018f40001097983 */ /* 0x000ea80000300800 */
[----:B-1----:R-:W4:Y:S04]  /*80230*/  LDL.LU R10, [R1+0x18f8] ;  /* 0x0018f800010a7983 */ /* 0x002f280000300800 */
[----:B------:R-:W4:Y:S04]  /*80240*/  LDL.LU R11, [R1+0x18fc] ;  /* 0x0018fc00010b7983 */ /* 0x000f280000300800 */
[----:B----4-:R-:W-:Y:S04]  /*80250*/  STL.64 [R1+0x3a78], R10 ;  /* 0x003a780a01007387 */ /* 0x010fe80000100a00 */
[----:B--2---:R0:W-:Y:S04]  /*80260*/  STL.64 [R1+0x3a70], R8 ;  /* 0x003a700801007387 */ /* 0x0041e80000100a00 */
[----:B0-----:R-:W2:Y:S04]  /*80270*/  LDL.LU R8, [R1+0x1900] ;  /* 0x0019000001087983 */ /* 0x001ea80000300800 */
[----:B------:R-:W2:Y:S04]  /*80280*/  LDL.LU R9, [R1+0x1904] ;  /* 0x0019040001097983 */ /* 0x000ea80000300800 */
[----:B------:R-:W4:Y:S04]  /*80290*/  LDL.LU R10, [R1+0x1908] ;  /* 0x00190800010a7983 */ /* 0x000f280000300800 */
[----:B------:R-:W4:Y:S01]  /*802a0*/  LDL.LU R11, [R1+0x190c] ;  /* 0x00190c00010b7983 */ /* 0x000f220000300800 */
[----:B------:R-:W-:-:S02]  /*802b0*/  IMAD.MOV.U32 R28, RZ, RZ, R4 ;  /* 0x000000ffff1c7224 */ /* 0x000fc400078e0004 */
[----:B------:R-:W-:Y:S01]  /*802c0*/  IMAD.MOV.U32 R29, RZ, RZ, R0 ;  /* 0x000000ffff1d7224 */ /* 0x000fe200078e0000 */
[----:B----4-:R-:W-:Y:S04]  /*802d0*/  STL.64 [R1+0x3a98], R10 ;  /* 0x003a980a01007387 */ /* 0x010fe80000100a00 */
[----:B--2---:R0:W-:Y:S04]  /*802e0*/  STL.64 [R1+0x3a90], R8 ;  /* 0x003a900801007387 */ /* 0x0041e80000100a00 */
[----:B0-----:R-:W3:Y:S04]  /*802f0*/  LDL.LU R8, [R1+0x1920] ;  /* 0x0019200001087983 */ /* 0x001ee80000300800 */
[----:B------:R-:W3:Y:S04]  /*80300*/  LDL.LU R9, [R1+0x1924] ;  /* 0x0019240001097983 */ /* 0x000ee80000300800 */
[----:B------:R-:W3:Y:S04]  /*80310*/  LDL.LU R10, [R1+0x1928] ;  /* 0x00192800010a7983 */ /* 0x000ee80000300800 */
[----:B------:R-:W3:Y:S04]  /*80320*/  LDL.LU R11, [R1+0x192c] ;  /* 0x00192c00010b7983 */ /* 0x000ee80000300800 */
[----:B------:R-:W2:Y:S04]  /*80330*/  LDL.LU R12, [R1+0x1910] ;  /* 0x00191000010c7983 */ /* 0x000ea80000300800 */
        /* <DEDUP_REMOVED lines=8> */
[----:B------:R-:W-:Y:S04]  /*803c0*/  STL.64 [R1+0x3928], R26 ;  /* 0x0039281a01007387 */ /* 0x000fe80000100a00 */
[----:B------:R0:W-:Y:S04]  /*803d0*/  STL.64 [R1+0x3920], R24 ;  /* 0x0039201801007387 */ /* 0x0001e80000100a00 */
[----:B0-----:R-:W3:Y:S04]  /*803e0*/  LDL.LU R24, [R1+0x18c0] ;  /* 0x0018c00001187983 */ /* 0x001ee80000300800 */
[----:B------:R-:W3:Y:S04]  /*803f0*/  LDL.LU R25, [R1+0x18c4] ;  /* 0x0018c40001197983 */ /* 0x000ee80000300800 */
[----:B------:R-:W2:Y:S04]  /*80400*/  LDL.LU R26, [R1+0x18c8] ;  /* 0x0018c800011a7983 */ /* 0x000ea80000300800 */
[----:B------:R-:W2:Y:S04]  /*80410*/  LDL.LU R27, [R1+0x18cc] ;  /* 0x0018cc00011b7983 */ /* 0x000ea80000300800 */
[----:B--2---:R-:W-:Y:S04]  /*80420*/  STL.64 [R1+0x3a38], R26 ;  /* 0x003a381a01007387 */ /* 0x004fe80000100a00 */
[----:B---3--:R0:W-:Y:S04]  /*80430*/  STL.64 [R1+0x3a30], R24 ;  /* 0x003a301801007387 */ /* 0x0081e80000100a00 */
[----:B0-----:R-:W2:Y:S04]  /*80440*/  LDL.LU R24, [R1+0x1d20] ;  /* 0x001d200001187983 */ /* 0x001ea80000300800 */
[----:B------:R-:W2:Y:S04]  /*80450*/  LDL.LU R25, [R1+0x1d24] ;  /* 0x001d240001197983 */ /* 0x000ea80000300800 */
[----:B------:R-:W3:Y:S04]  /*80460*/  LDL.LU R26, [R1+0x1d28] ;  /* 0x001d2800011a7983 */ /* 0x000ee80000300800 */
[----:B------:R-:W3:Y:S01]  /*80470*/  LDL.LU R27, [R1+0x1d2c] ;  /* 0x001d2c00011b7983 */ /* 0x000ee20000300800 */
[C---:B------:R-:W-:Y:S06]  /*80480*/  HMMA.16816.F32 R8, R16.reuse, R22, R8 ;  /* 0x000000161008723c */ /* 0x040fec0000001808 */
[C---:B------:R-:W-:Y:S01]  /*80490*/  HMMA.16816.F32 R12, R16.reuse, R20, R12 ;  /* 0x00000014100c723c */ /* 0x040fe2000000180c */
        /* <DEDUP_REMOVED lines=16> */
[----:B------:R-:W-:Y:S04]  /*805a0*/  STL.64 [R1+0xc90], R12 ;  /* 0x000c900c01007387 */ /* 0x000fe80000100a00 */
[----:B------:R0:W-:Y:S04]  /*805b0*/  STL.64 [R1+0xc98], R14 ;  /* 0x000c980e01007387 */ /* 0x0001e80000100a00 */
[----:B0-----:R-:W3:Y:S04]  /*805c0*/  LDL.LU.64 R14, [R1+0x3a88] ;  /* 0x003a8800010e7983 */ /* 0x001ee80000300a00 */
[----:B------:R-:W4:Y:S04]  /*805d0*/  LDL.LU.64 R12, [R1+0x3a80] ;  /* 0x003a8000010c7983 */ /* 0x000f280000300a00 */
[----:B------:R0:W-:Y:S04]  /*805e0*/  STL.64 [R1+0x3908], R22 ;  /* 0x0039081601007387 */ /* 0x0001e80000100a00 */
[----:B0-----:R-:W4:Y:S04]  /*805f0*/  LDL.64 R22, [R1+0xa0] ;  /* 0x0000a00001167983 */ /* 0x001f280000100a00 */
[----:B------:R0:W-:Y:S04]  /*80600*/  STL.64 [R1+0x3900], R20 ;  /* 0x0039001401007387 */ /* 0x0001e80000100a00 */
[----:B0-----:R-:W4:Y:S04]  /*80610*/  LDL.LU R20, [R1+0x3438] ;  /* 0x0034380001147983 */ /* 0x001f280000300800 */
[----:B------:R-:W4:Y:S01]  /*80620*/  LDL.LU R21, [R1+0x3440] ;  /* 0x0034400001157983 */ /* 0x000f220000300800 */
        /* <DEDUP_REMOVED lines=13> */
[----:B0-----:R-:W4:Y:S01]  /*80700*/  LDL.LU R3, [R1+0x3430] ;  /* 0x0034300001037983 */ /* 0x001f220000300800 */
[----:B--2---:R-:W-:-:S15]  /*80710*/  HMMA.16816.F32 R24, R16, R8, R24 ;  /* 0x000000081018723c */ /* 0x004fde0000001818 */
[----:B------:R-:W-:-:S08]  /*80720*/  NOP ;  /* 0x0000000000007918 */ /* 0x000fd00000000000 */
[----:B------:R-:W-:Y:S04]  /*80730*/  STL.64 [R1+0xc60], R24 ;  /* 0x000c601801007387 */ /* 0x000fe80000100a00 */
[----:B------:R0:W-:Y:S04]  /*80740*/  STL.64 [R1+0xc68], R26 ;  /* 0x000c681a01007387 */ /* 0x0001e80000100a00 */
[----:B0-----:R-:W3:Y:S04]  /*80750*/  LDL.LU.64 R26, [R1+0x3a58] ;  /* 0x003a5800011a7983 */ /* 0x001ee80000300a00 */
[----:B------:R-:W3:Y:S04]  /*80760*/  LDL.LU.64 R24, [R1+0x3a50] ;  /* 0x003a500001187983 */ /* 0x000ee80000300a00 */
[----:B------:R-:W-:Y:S01]  /*80770*/  STL.64 [R1+0x3980], R8 ;  /* 0x0039800801007387 */ /* 0x000fe20000100a00 */
[----:B---3--:R-:W-:-:S15]  /*80780*/  HMMA.16816.F32 R24, R16, R10, R24 ;  /* 0x0000000a1018723c */ /* 0x008fde0000001818 */
[----:B------:R-:W-:-:S08]  /*80790*/  NOP ;  /* 0x0000000000007918 */ /* 0x000fd00000000000 */
[----:B------:R-:W-:Y:S04]  /*807a0*/  STL.64 [R1+0x10b0], R24 ;  /* 0x0010b01801007387 */ /* 0x000fe80000100a00 */
[----:B------:R0:W-:Y:S04]  /*807b0*/  STL.64 [R1+0x10b8], R26 ;  /* 0x0010b81a01007387 */ /* 0x0001e80000100a00 */
[----:B0-----:R-:W2:Y:S04]  /*807c0*/  LDL.LU.64 R26, [R1+0x3a48] ;  /* 0x003a4800011a7983 */ /* 0x001ea80000300a00 */
[----:B------:R-:W2:Y:S04]  /*807d0*/  LDL.LU.64 R24, [R1+0x3a40] ;  /* 0x003a400001187983 */ /* 0x000ea80000300a00 */
[----:B------:R0:W-:Y:S04]  /*807e0*/  STL [R1+0x3858], R10 ;  /* 0x0038580a01007387 */ /* 0x0001e80000100800 */
[----:B------:R1:W-:Y:S04]  /*807f0*/  STL [R1+0x3854], R11 ;  /* 0x0038540b01007387 */ /* 0x0003e80000100800 */
[----:B------:R-:W3:Y:S04]  /*80800*/  LDL.LU R8, [R1+0x18d0] ;  /* 0x0018d00001087983 */ /* 0x000ee80000300800 */
[----:B------:R-:W3:Y:S04]  /*80810*/  LDL.LU R9, [R1+0x18d4] ;  /* 0x0018d40001097983 */ /* 0x000ee80000300800 */
[----:B0-----:R-:W3:Y:S04]  /*80820*/  LDL.LU R10, [R1+0x18d8] ;  /* 0x0018d800010a7983 */ /* 0x001ee80000300800 */
[----:B-1----:R-:W3:Y:S01]  /*80830*/  LDL.LU R11, [R1+0x18dc] ;  /* 0x0018dc00010b7983 */ /* 0x002ee20000300800 */
[----:B----4-:R-:W-:-:S02]  /*80840*/  IMAD R7, R0, 0x100, R7 ;  /* 0x0000010000077824 */ /* 0x010fc400078e0207 */
[----:B------:R-:W-:Y:S01]  /*80850*/  IMAD.MOV.U32 R0, RZ, RZ, R23 ;  /* 0x000000ffff007224 */ /* 0x000fe200078e0017 */
[----:B--2---:R-:W-:-:S15]  /*80860*/  HMMA.16816.F32 R24, R16, R12, R24 ;  /* 0x0000000c1018723c */ /* 0x004fde0000001818 */
[----:B------:R-:W-:-:S08]  /*80870*/  NOP ;  /* 0x0000000000007918 */ /* 0x000fd00000000000 */
[----:B------:R-:W-:Y:S04]  /*80880*/  STL.64 [R1+0x10a0], R24 ;  /* 0x0010a01801007387 */ /* 0x000fe80000100a00 */
[----:B------:R0:W-:Y:S04]  /*80890*/  STL.64 [R1+0x10a8], R26 ;  /* 0x0010a81a01007387 */ /* 0x0001e80000100a00 */
[----:B0-----:R-:W2:Y:S04]  /*808a0*/  LDL.LU.64 R26, [R1+0x3a38] ;  /* 0x003a3800011a7983 */ /* 0x001ea80000300a00 */
[----:B------:R-:W2:Y:S04]  /*808b0*/  LDL.LU.64 R24, [R1+0x3a30] ;  /* 0x003a300001187983 */ /* 0x000ea80000300a00 */
[----:B------:R-:W-:Y:S04]  /*808c0*/  STL.64 [R1+0x38e8], R14 ;  /* 0x0038e80e01007387 */ /* 0x000fe80000100a00 */
[----:B------:R3:W-:Y:S02]  /*808d0*/  STL.64 [R1+0x38e0], R12 ;  /* 0x0038e00c01007387 */ /* 0x0007e40000100a00 */
[----:B---3--:R-:W-:Y:S07]  /*808e0*/  HMMA.16816.F32 R12, R16, R22, R8 ;  /* 0x00000016100c723c */ /* 0x008fee0000001808 */
[----:B------:R-:W-:-:S15]  /*808f0*/  IMAD.MOV.U32 R11, RZ, RZ, R22 ;  /* 0x000000ffff0b7224 */ /* 0x000fde00078e0016 */
[----:B------:R-:W-:-:S01]  /*80900*/  NOP ;  /* 0x0000000000007918 */ /* 0x000fc20000000000 */
[----:B------:R-:W-:Y:S04]  /*80910*/  STL.64 [R1+0xc50], R12 ;  /* 0x000c500c01007387 */ /* 0x000fe80000100a00 */
[----:B------:R2:W-:Y:S04]  /*80920*/  STL.64 [R1+0xc58], R14 ;  /* 0x000c580e01007387 */ /* 0x0005e80000100a00 */
[----:B------:R-:W-:Y:S04]  /*80930*/  STL [R1+0x3860], R0 ;  /* 0x0038600001007387 */ /* 0x000fe80000100800 */
[----:B------:R-:W-:Y:S04]  /*80940*/  STL [R1+0x385c], R11 ;  /* 0x00385c0b01007387 */ /* 0x000fe80000100800 */
[----:B------:R-:W3:Y:S01]  /*80950*/  LDL.64 R8, [R1+0x78] ;  /* 0x0000780001087983 */ /* 0x000ee20000100a00 */
[----:B------:R-:W-:-:S02]  /*80960*/  IMAD R4, R4, 0x100, R3 ;  /* 0x0000010004047824 */ /* 0x000fc400078e0203 */
[----:B------:R-:W-:Y:S02]  /*80970*/  IMAD R5, R5, 0x100, R20 ;  /* 0x0000010005057824 */ /* 0x000fe400078e0214 */
[----:B------:R-:W-:Y:S01]  /*80980*/  IMAD R6, R6, 0x100, R21 ;  /* 0x0000010006067824 */ /* 0x000fe200078e0215 */
[----:B------:R-:W-:Y:S02]  /*80990*/  F2FP.F16.E5M2.UNPACK_B R7, R7 ;  /* 0x00000007ff07723e */ /* 0x000fe400020004ff */
[----:B------:R-:W-:Y:S02]  /*809a0*/  F2FP.F16.E5M2.UNPACK_B R4, R4 ;  /* 0x00000004ff04723e */ /* 0x000fe400020004ff */
[----:B------:R-:W-:Y:S02]  /*809b0*/  F2FP.F16.E5M2.UNPACK_B R5, R5 ;  /* 0x00000005ff05723e */ /* 0x000fe400020004ff */
[----:B------:R-:W-:-:S07]  /*809c0*/  F2FP.F16.E5M2.UNPACK_B R6, R6 ;  /* 0x00000006ff06723e */ /* 0x000fce00020004ff */
[----:B--2---:R-:W-:Y:S01]  /*809d0*/  HMMA.16816.F32 R12, R4, R28, R24 ;  /* 0x0000001c040c723c */ /* 0x004fe20000001818 */
[----:B---3--:R0:W-:-:S15]  /*809e0*/  STL.64 [R1+0x39f0], R8 ;  /* 0x0039f00801007387 */ /* 0x0081de0000100a00 */
[----:B------:R-:W-:-:S07]  /*809f0*/  NOP ;  /* 0x0000000000007918 */ /* 0x000fce0000000000 */
[----:B------:R-:W-:Y:S04]  /*80a00*/  STL.64 [R1+0xc40], R12 ;  /* 0x000c400c01007387 */ /* 0x000fe80000100a00 */
[----:B------:R-:W-:Y:S04]  /*80a10*/  STL.64 [R1+0xc48], R14 ;  /* 0x000c480e01007387 */ /* 0x000fe80000100a00 */
[----:B------:R-:W2:Y:S04]  /*80a20*/  LDL.LU R24, [R1+0x1830] ;  /* 0x0018300001187983 */ /* 0x000ea80000300800 */
[----:B------:R-:W2:Y:S04]  /*80a30*/  LDL.LU R25, [R1+0x1834] ;  /* 0x0018340001197983 */ /* 0x000ea80000300800 */
[----:B------:R-:W3:Y:S04]  /*80a40*/  LDL.LU R26, [R1+0x1838] ;  /* 0x00183800011a7983 */ /* 0x000ee80000300800 */
[----:B------:R-:W3:Y:S04]  /*80a50*/  LDL.LU R27, [R1+0x183c] ;  /* 0x00183c00011b7983 */ /* 0x000ee80000300800 */
[----:B0-----:R-:W4:Y:S04]  /*80a60*/  LDL.64 R8, [R1+0x88] ;  /* 0x0000880001087983 */ /* 0x001f280000100a00 */
        /* <DEDUP_REMOVED lines=37> */
[----:B------:R-:W3:Y:S04]  /*80cc0*/  LDL.64 R20, [R1+0x68] ;  /* 0x0000680001147983 */ /* 0x000ee80000100a00 */
[----:B------:R-:W3:Y:S04]  /*80cd0*/  LDL.LU R12, [R1+0x1840] ;  /* 0x00184000010c7983 */ /* 0x000ee80000300800 */
[----:B------:R-:W3:Y:S04]  /*80ce0*/  LDL.LU R13, [R1+0x1844] ;  /* 0x00184400010d7983 */ /* 0x000ee80000300800 */
[----:B------:R-:W3:Y:S04]  /*80cf0*/  LDL.LU R14, [R1+0x1848] ;  /* 0x00184800010e7983 */ /* 0x000ee80000300800 */
[----:B------:R-:W3:Y:S04]  /*80d00*/  LDL.LU R15, [R1+0x184c] ;  /* 0x00184c00010f7983 */ /* 0x000ee80000300800 */
[----:B------:R-:W3:Y:S04]  /*80d10*/  LDL.64 R22, [R1+0x60] ;  /* 0x0000600001167983 */ /* 0x000ee80000100a00 */
[----:B------:R-:W3:Y:S01]  /*80d20*/  LDL.64 R28, [R1+0x58] ;  /* 0x00005800011c7983 */ /* 0x000ee20000100a00 */
        /* <DEDUP_REMOVED lines=48> */
[----:B------:R0:W-:Y:S04]  /*81030*/  STL [R1+0x3880], R10 ;  /* 0x0038800a01007387 */ /* 0x0001e80000100800 */
[----:B------:R1:W-:Y:S04]  /*81040*/  STL [R1+0x387c], R11 ;  /* 0x00387c0b01007387 */ /* 0x0003e80000100800 */
[----:B------:R-:W4:Y:S04]  /*81050*/  LDL.LU R8, [R1+0x1860] ;  /* 0x0018600001087983 */ /* 0x000f280000300800 */
[----:B------:R-:W4:Y:S04]  /*81060*/  LDL.LU R9, [R1+0x1864] ;  /* 0x0018640001097983 */ /* 0x000f280000300800 */
[----:B0-----:R-:W4:Y:S04]  /*81070*/  LDL.LU R10, [R1+0x1868] ;  /* 0x00186800010a7983 */ /* 0x001f280000300800 */
[----:B-1----:R-:W4:Y:S01]  /*81080*/  LDL.LU R11, [R1+0x186c] ;  /* 0x00186c00010b7983 */ /* 0x002f220000300800 */
[----:B---3--:R-:W-:Y:S01]  /*81090*/  HMMA.16816.F32 R16, R4, R20, R16 ;  /* 0x000000140410723c */ /* 0x008fe20000001810 */
[----:B------:R-:W-:-:S05]  /*810a0*/  IMAD.MOV.U32 R0, RZ, RZ, R3 ;  /* 0x000000ffff007224 */ /* 0x000fca00078e0003 */
[----:B------:R0:W-:Y:S02]  /*810b0*/  STL [R1+0x3884], R0 ;  /* 0x0038840001007387 */ /* 0x0001e40000100800 */
[----:B0-----:R-:W-:Y:S01]  /*810c0*/  IMAD.MOV.U32 R0, RZ, RZ, R23 ;  /* 0x000000ffff007224 */ /* 0x001fe200078e0017 */
[----:B----4-:R-:W-:-:S15]  /*810d0*/  HMMA.16816.F32 R8, R4, R2, R8 ;  /* 0x000000020408723c */ /* 0x010fde0000001808 */
[----:B------:R-:W-:-:S08]  /*810e0*/  NOP ;  /* 0x0000000000007918 */ /* 0x000fd00000000000 */
[----:B------:R-:W-:Y:S04]  /*810f0*/  STL.64 [R1+0xbe0], R8 ;  /* 0x000be00801007387 */ /* 0x000fe80000100a00 */
[----:B------:R0:W-:Y:S04]  /*81100*/  STL.64 [R1+0xbe8], R10 ;  /* 0x000be80a01007387 */ /* 0x0001e80000100a00 */
[----:B------:R-:W-:Y:S04]  /*81110*/  STL.64 [R1+0xbd0], R16 ;  /* 0x000bd01001007387 */ /* 0x000fe80000100a00 */
[----:B------:R-:W-:Y:S01]  /*81120*/  STL.64 [R1+0xbd8], R18 ;  /* 0x000bd81201007387 */ /* 0x000fe20000100a00 */
[----:B0-----:R-:W-:-:S02]  /*81130*/  IMAD.MOV.U32 R11, RZ, RZ, R21 ;  /* 0x000000ffff0b7224 */ /* 0x001fc400078e0015 */
[----:B------:R-:W-:-:S03]  /*81140*/  IMAD.MOV.U32 R10, RZ, RZ, R20 ;  /* 0x000000ffff0a7224 */ /* 0x000fc600078e0014 */
[----:B------:R-:W-:Y:S04]  /*81150*/  STL [R1+0x388c], R11 ;  /* 0x00388c0b01007387 */ /* 0x000fe80000100800 */
[----:B------:R0:W-:Y:S02]  /*81160*/  STL [R1+0x3888], R10 ;  /* 0x0038880a01007387 */ /* 0x0001e40000100800 */
[C---:B0-----:R-:W-:Y:S06]  /*81170*/  HMMA.16816.F32 R8, R4.reuse, R22, R12 ;  /* 0x000000160408723c */ /* 0x041fec000000180c */
[----:B--2---:R-:W-:Y:S01]  /*81180*/  HMMA.16816.F32 R12, R4, R28, R24 ;  /* 0x0000001c040c723c */ /* 0x004fe20000001818 */
[----:B------:R-:W-:-:S15]  /*81190*/  STL [R1+0x3890], R0 ;  /* 0x0038900001007387 */ /* 0x000fde0000100800 */
[----:B------:R-:W-:-:S01]  /*811a0*/  NOP ;  /* 0x0000000000007918 */ /* 0x000fc20000000000 */
[----:B------:R0:W-:Y:S04]  /*811b0*/  STL.64 [R1+0xbc0], R8 ;  /* 0x000bc00801007387 */ /* 0x0001e80000100a00 */
[----:B------:R-:W-:Y:S04]  /*811c0*/  STL.64 [R1+0xbc8], R10 ;  /* 0x000bc80a01007387 */ /* 0x000fe80000100a00 */
[----:B------:R-:W-:Y:S04]  /*811d0*/  STL.64 [R1+0xbb0], R12 ;  /* 0x000bb00c01007387 */ /* 0x000fe80000100a00 */
[----:B------:R-:W-:Y:S04]  /*811e0*/  STL.64 [R1+0xbb8], R14 ;  /* 0x000bb80e01007387 */ /* 0x000fe80000100a00 */
[----:B------:R-:W2:Y:S04]  /*811f0*/  LDL.64 R2, [R1+0x30] ;  /* 0x0000300001027983 */ /* 0x000ea80000100a00 */
[----:B--2---:R1:W-:Y:S04]  /*81200*/  STL.64 [R1+0x39a8], R2 ;  /* 0x0039a80201007387 */ /* 0x0043e80000100a00 */
[----:B------:R-:W2:Y:S04]  /*81210*/  LDL.LU R16, [R1+0x17d0] ;  /* 0x0017d00001107983 */ /* 0x000ea80000300800 */
[----:B------:R-:W2:Y:S04]  /*81220*/  LDL.LU R17, [R1+0x17d4] ;  /* 0x0017d40001117983 */ /* 0x000ea80000300800 */
[----:B------:R-:W3:Y:S04]  /*81230*/  LDL.LU R18, [R1+0x17d8] ;  /* 0x0017d80001127983 */ /* 0x000ee80000300800 */
[----:B------:R-:W3:Y:S04]  /*81240*/  LDL.LU R19, [R1+0x17dc] ;  /* 0x0017dc0001137983 */ /* 0x000ee80000300800 */
[----:B0-----:R-:W4:Y:S04]  /*81250*/  LDL.64 R8, [R1+0x38] ;  /* 0x0000380001087983 */ /* 0x001f280000100a00 */
[----:B-1----:R-:W4:Y:S04]  /*81260*/  LDL.64 R2, [R1+0x48] ;  /* 0x0000480001027983 */ /* 0x002f280000100a00 */
        /* <DEDUP_REMOVED lines=89> */
[----:B0-----:R-:W4:Y:S04]  /*81800*/  LDL.LU.64 R18, [R1+0x3978] ;  /* 0x0039780001127983 */ /* 0x001f280000300a00 */
[----:B------:R-:W4:Y:S01]  /*81810*/  LDL.LU.64 R16, [R1+0x3970] ;  /* 0x0039700001107983 */ /* 0x000f220000300a00 */
[----:B---3--:R-:W-:Y:S01]  /*81820*/  HMMA.16816.F32 R12, R4, R22, R12 ;  /* 0x00000016040c723c */ /* 0x008fe2000000180c */
[----:B------:R-:W-:-:S02]  /*81830*/  IMAD.MOV.U32 R0, RZ, RZ, R3 ;  /* 0x000000ffff007224 */ /* 0x000fc400078e0003 */
[----:B------:R-:W-:Y:S02]  /*81840*/  IMAD.MOV.U32 R11, RZ, RZ, R21 ;  /* 0x000000ffff0b7224 */ /* 0x000fe400078e0015 */
[----:B------:R-:W-:Y:S01]  /*81850*/  IMAD.MOV.U32 R10, RZ, RZ, R20 ;  /* 0x000000ffff0a7224 */ /* 0x000fe200078e0014 */
[----:B------:R0:W-:Y:S02]  /*81860*/  STL [R1+0x38b4], R0 ;  /* 0x0038b40001007387 */ /* 0x0001e40000100800 */
[----:B0-----:R-:W-:Y:S01]  /*81870*/  IMAD.MOV.U32 R0, RZ, RZ, R23 ;  /* 0x000000ffff007224 */ /* 0x001fe200078e0017 */
[----:B----4-:R-:W-:-:S15]  /*81880*/  HMMA.16816.F32 R16, R4, R20, R16 ;  /* 0x000000140410723c */ /* 0x010fde0000001810 */
[----:B------:R-:W-:-:S08]  /*81890*/  NOP ;  /* 0x0000000000007918 */ /* 0x000fd00000000000 */
[----:B------:R-:W-:Y:S04]  /*818a0*/  STL.64 [R1+0xb50], R16 ;  /* 0x000b501001007387 */ /* 0x000fe80000100a00 */
[----:B------:R0:W-:Y:S04]  /*818b0*/  STL.64 [R1+0xb58], R18 ;  /* 0x000b581201007387 */ /* 0x0001e80000100a00 */
[----:B------:R-:W-:Y:S04]  /*818c0*/  STL [R1+0x38bc], R11 ;  /* 0x0038bc0b01007387 */ /* 0x000fe80000100800 */
[----:B------:R-:W-:Y:S04]  /*818d0*/  STL [R1+0x38b8], R10 ;  /* 0x0038b80a01007387 */ /* 0x000fe80000100800 */
[----:B0-----:R-:W3:Y:S04]  /*818e0*/  LDL.LU R18, [R1+0x345c] ;  /* 0x00345c0001127983 */ /* 0x001ee80000300800 */
[----:B------:R-:W-:Y:S04]  /*818f0*/  STL.64 [R1+0xb40], R12 ;  /* 0x000b400c01007387 */ /* 0x000fe80000100a00 */
[----:B------:R0:W-:Y:S04]  /*81900*/  STL.64 [R1+0xb48], R14 ;  /* 0x000b480e01007387 */ /* 0x0001e80000100a00 */
[----:B------:R-:W3:Y:S01]  /*81910*/  LDL.LU R19, [R1+0x3464] ;  /* 0x0034640001137983 */ /* 0x000ee20000300800 */
[----:B0-----:R-:W-:Y:S03]  /*81920*/  HMMA.16816.F32 R12, R4, R28, R24 ;  /* 0x0000001c040c723c */ /* 0x001fe60000001818 */
[----:B------:R-:W-:-:S15]  /*81930*/  STL [R1+0x38c0], R0 ;  /* 0x0038c00001007387 */ /* 0x000fde0000100800 */
[----:B------:R-:W-:-:S05]  /*81940*/  NOP ;  /* 0x0000000000007918 */ /* 0x000fca0000000000 */
[----:B------:R-:W-:Y:S04]  /*81950*/  STL.64 [R1+0xb30], R12 ;  /* 0x000b300c01007387 */ /* 0x000fe80000100a00 */
[----:B------:R-:W-:Y:S04]  /*81960*/  STL.64 [R1+0xb38], R14 ;  /* 0x000b380e01007387 */ /* 0x000fe80000100a00 */
[----:B------:R-:W4:Y:S04]  /*81970*/  LDL.LU R20, [R1+0x1750] ;  /* 0x0017500001147983 */ /* 0x000f280000300800 */
        /* <DEDUP_REMOVED lines=27> */
[----:B------:R-:W4:Y:S04]  /*81b30*/  LDL.64 R2, [R1+0x8] ;  /* 0x0000080001027983 */ /* 0x000f280000100a00 */
[----:B------:R-:W4:Y:S04]  /*81b40*/  LDL.64 R28, [R1] ;  /* 0x00000000011c7983 */ /* 0x000f280000100a00 */
[----:B--2---:R-:W-:Y:S04]  /*81b50*/  STL.64 [R1+0x3918], R22 ;  /* 0x0039181601007387 */ /* 0x004fe80000100a00 */
[----:B------:R0:W-:Y:S04]  /*81b60*/  STL.64 [R1+0x3910], R20 ;  /* 0x0039101401007387 */ /* 0x0001e80000100a00 */
[----:B0-----:R-:W2:Y:S04]  /*81b70*/  LDL.LU R20, [R1+0x1760] ;  /* 0x0017600001147983 */ /* 0x001ea80000300800 */
[----:B------:R-:W2:Y:S04]  /*81b80*/  LDL.LU R21, [R1+0x1764] ;  /* 0x0017640001157983 */ /* 0x000ea80000300800 */
        /* <DEDUP_REMOVED lines=14> */
[----:B------:R-:W-:Y:S04]  /*81c70*/  STL.64 [R1+0x38d8], R18 ;  /* 0x0038d81201007387 */ /* 0x000fe80000100a00 */
[----:B----4-:R0:W-:Y:S04]  /*81c80*/  STL.64 [R1+0x38d0], R16 ;  /* 0x0038d01001007387 */ /* 0x0101e80000100a00 */
[----:B0-----:R-:W4:Y:S04]  /*81c90*/  LDL.LU R16, [R1+0x1720] ;  /* 0x0017200001107983 */ /* 0x001f280000300800 */
[----:B------:R-:W4:Y:S04]  /*81ca0*/  LDL.LU R17, [R1+0x1724] ;  /* 0x0017240001117983 */ /* 0x000f280000300800 */
[----:B------:R-:W4:Y:S04]  /*81cb0*/  LDL.LU R18, [R1+0x1728] ;  /* 0x0017280001127983 */ /* 0x000f280000300800 */
[----:B------:R-:W4:Y:S04]  /*81cc0*/  LDL.LU R19, [R1+0x172c] ;  /* 0x00172c0001137983 */ /* 0x000f280000300800 */
        /* <DEDUP_REMOVED lines=19> */
[----:B------:R-:W4:Y:S01]  /*81e00*/  LDL.LU.64 R2, [R1+0x3948] ;  /* 0x0039480001027983 */ /* 0x000f220000300a00 */
[----:B------:R-:W-:Y:S01]  /*81e10*/  IMAD.MOV.U32 R0, RZ, RZ, R29 ;  /* 0x000000ffff007224 */ /* 0x000fe200078e001d */
[----:B--2---:R-:W-:-:S15]  /*81e20*/  HMMA.16816.F32 R24, R4, R28, R24 ;  /* 0x0000001c0418723c */ /* 0x004fde0000001818 */
[----:B------:R-:W-:-:S08]  /*81e30*/  NOP ;  /* 0x0000000000007918 */ /* 0x000fd00000000000 */
[----:B------:R-:W-:Y:S04]  /*81e40*/  STL.64 [R1+0xb00], R24 ;  /* 0x000b001801007387 */ /* 0x000fe80000100a00 */
[----:B------:R0:W-:Y:S04]  /*81e50*/  STL.64 [R1+0xb08], R26 ;  /* 0x000b081a01007387 */ /* 0x0001e80000100a00 */
[----:B0-----:R-:W2:Y:S04]  /*81e60*/  LDL.LU.64 R26, [R1+0x3940] ;  /* 0x00394000011a7983 */ /* 0x001ea80000300a00 */
[----:B------:R-:W2:Y:S04]  /*81e70*/  LDL.LU.64 R24, [R1+0x3938] ;  /* 0x0039380001187983 */ /* 0x000ea80000300a00 */
[----:B------:R-:W2:Y:S02]  /*81e80*/  LDL.LU.64 R28, [R1+0x3930] ;  /* 0x00393000011c7983 */ /* 0x000ea40000300a00 */
[----:B--2---:R-:W-:-:S15]  /*81e90*/  HMMA.16816.F32 R24, R4, R28, R24 ;  /* 0x0000001c0418723c */ /* 0x004fde0000001818 */
[----:B------:R-:W-:-:S08]  /*81ea0*/  NOP ;  /* 0x0000000000007918 */ /* 0x000fd00000000000 */
[----:B------:R-:W-:Y:S04]  /*81eb0*/  STL.64 [R1+0xaf0], R24 ;  /* 0x000af01801007387 */ /* 0x000fe80000100a00 */
[----:B------:R0:W-:Y:S04]  /*81ec0*/  STL.64 [R1+0xaf8], R26 ;  /* 0x000af81a01007387 */ /* 0x0001e80000100a00 */
[----:B0-----:R-:W2:Y:S04]  /*81ed0*/  LDL.LU.64 R26, [R1+0x3928] ;  /* 0x00392800011a7983 */ /* 0x001ea80000300a00 */
[----:B------:R-:W3:Y:S04]  /*81ee0*/  LDL.LU.64 R24, [R1+0x3920] ;  /* 0x0039200001187983 */ /* 0x000ee80000300a00 */
        /* <DEDUP_REMOVED lines=33> */
[----:B------:R0:W-:Y:S04]  /*82100*/  STL.64 [R1+0x35f8], R22 ;  /* 0x0035f81601007387 */ /* 0x0001e80000100a00 */
[----:B0-----:R-:W3:Y:S04]  /*82110*/  LDL.LU R22, [R1+0x3450] ;  /* 0x0034500001167983 */ /* 0x001ee80000300800 */
[----:B------:R-:W3:Y:S04]  /*82120*/  LDL.LU R23, [R1+0x3458] ;  /* 0x0034580001177983 */ /* 0x000ee80000300800 */
[----:B------:R-:W-:Y:S01]  /*82130*/  STL.64 [R1+0x35f0], R20 ;  /* 0x0035f01401007387 */ /* 0x000fe20000100a00 */
[----:B----4-:R-:W-:-:S15]  /*82140*/  HMMA.16816.F32 R16, R4, R14, R16 ;  /* 0x0000000e0410723c */ /* 0x010fde0000001810 */
[----:B------:R-:W-:-:S08]  /*82150*/  NOP ;  /* 0x0000000000007918 */ /* 0x000fd00000000000 */
[----:B------:R-:W-:Y:S04]  /*82160*/  STL.64 [R1+0xaa0], R16 ;  /* 0x000aa01001007387 */ /* 0x000fe80000100a00 */
[----:B------:R0:W-:Y:S04]  /*82170*/  STL.64 [R1+0xaa8], R18 ;  /* 0x000aa81201007387 */ /* 0x0001e80000100a00 */
[----:B0-----:R-:W4:Y:S04]  /*82180*/  LDL.LU.64 R18, [R1+0x38d8] ;  /* 0x0038d80001127983 */ /* 0x001f280000300a00 */
[----:B------:R-:W3:Y:S04]  /*82190*/  LDL.LU.64 R16, [R1+0x38d0] ;  /* 0x0038d00001107983 */ /* 0x000ee80000300a00 */
[----:B------:R-:W-:Y:S04]  /*821a0*/  STL.64 [R1+0x3840], R14 ;  /* 0x0038400e01007387 */ /* 0x000fe80000100a00 */
[----:B--2---:R0:W-:Y:S04]  /*821b0*/  STL.64 [R1+0x3838], R12 ;  /* 0x0038380c01007387 */ /* 0x0041e80000100a00 */
[----:B0-----:R-:W2:Y:S04]  /*821c0*/  LDL.LU R12, [R1+0x1090] ;  /* 0x00109000010c7983 */ /* 0x001ea80000300800 */
[----:B------:R-:W2:Y:S04]  /*821d0*/  LDL.LU R13, [R1+0x1094] ;  /* 0x00109400010d7983 */ /* 0x000ea80000300800 */
[----:B------:R-:W2:Y:S04]  /*821e0*/  LDL.LU R14, [R1+0x1098] ;  /* 0x00109800010e7983 */ /* 0x000ea80000300800 */
[----:B------:R-:W2:Y:S02]  /*821f0*/  LDL.LU R15, [R1+0x109c] ;  /* 0x00109c00010f7983 */ /* 0x000ea40000300800 */
[----:B--2---:R-:W-:-:S15]  /*82200*/  HMMA.16816.F32 R12, R4, R2, R12 ;  /* 0x00000002040c723c */ /* 0x004fde000000180c */
[----:B------:R-:W-:-:S08]  /*82210*/  NOP ;  /* 0x0000000000007918 */ /* 0x000fd00000000000 */
[----:B------:R-:W-:Y:S04]  /*82220*/  STL.64 [R1+0xa90], R12 ;  /* 0x000a900c01007387 */ /* 0x000fe80000100a00 */
[----:B------:R0:W-:Y:S02]  /*82230*/  STL.64 [R1+0xa98], R14 ;  /* 0x000a980e01007387 */ /* 0x0001e40000100a00 */
[----:B0-----:R-:W-:Y:S01]  /*82240*/  HMMA.16816.F32 R12, R4, R8, R24 ;  /* 0x00000008040c723c */ /* 0x001fe20000001818 */
[----:B---3--:R-:W-:Y:S02]  /*82250*/  IMAD R16, R16, 0x100, R22 ;  /* 0x0000010010107824 */ /* 0x008fe400078e0216 */
[----:B------:R-:W-:-:S15]  /*82260*/  IMAD R17, R17, 0x100, R23 ;  /* 0x0000010011117824 */ /* 0x000fde00078e0217 */
[----:B------:R-:W-:-:S05]  /*82270*/  NOP ;  /* 0x0000000000007918 */ /* 0x000fca0000000000 */
[----:B------:R-:W-:Y:S04]  /*82280*/  STL.64 [R1+0xa80], R12 ;  /* 0x000a800c01007387 */ /* 0x000fe80000100a00 */
[----:B------:R-:W-:Y:S04]  /*82290*/  STL.64 [R1+0xa88], R14 ;  /* 0x000a880e01007387 */ /* 0x000fe80000100a00 */
[----:B------:R-:W2:Y:S04]  /*822a0*/  LDL.LU R20, [R1+0x1590] ;  /* 0x0015900001147983 */ /* 0x000ea80000300800 */
        /* <DEDUP_REMOVED lines=9> */
[----:B---3--:R0:W-:Y:S04]  /*82340*/  STL.64 [R1+0x3628], R22 ;  /* 0x0036281601007387 */ /* 0x0081e80000100a00 */
[----:B0-----:R-:W3:Y:S01]  /*82350*/  LDL R22, [R1] ;  /* 0x0000000001167983 */ /* 0x001ee20000100800 */
[----:B------:R-:W-:-:S03]  /*82360*/  IMAD.MOV.U32 R23, RZ, RZ, R0 ;  /* 0x000000ffff177224 */ /* 0x000fc600078e0000 */
[----:B------:R-:W4:Y:S04]  /*82370*/  LDL.LU R0, [R1+0x38cc] ;  /* 0x0038cc0001007983 */ /* 0x000f280000300800 */
[----:B--2---:R0:W-:Y:S04]  /*82380*/  STL.64 [R1+0x3620], R20 ;  /* 0x0036201401007387 */ /* 0x0041e80000100a00 */
[----:B---3--:R-:W-:Y:S04]  /*82390*/  STL.64 [R1+0x3640], R22 ;  /* 0x0036401601007387 */ /* 0x008fe80000100a00 */
[----:B------:R-:W2:Y:S04]  /*823a0*/  LDL.LU R24, [R1+0x15b0] ;  /* 0x0015b00001187983 */ /* 0x000ea80000300800 */
[----:B------:R-:W2:Y:S04]  /*823b0*/  LDL.LU R25, [R1+0x15b4] ;  /* 0x0015b40001197983 */ /* 0x000ea80000300800 */
[----:B------:R-:W3:Y:S04]  /*823c0*/  LDL.LU R26, [R1+0x15b8] ;  /* 0x0015b800011a7983 */ /* 0x000ee80000300800 */
[----:B------:R-:W3:Y:S01]  /*823d0*/  LDL.LU R27, [R1+0x15bc] ;  /* 0x0015bc00011b7983 */ /* 0x000ee20000300800 */
[----:B0-----:R-:W-:-:S02]  /*823e0*/  IMAD.MOV.U32 R20, RZ, RZ, R10 ;  /* 0x000000ffff147224 */ /* 0x001fc400078e000a */
        /* <DEDUP_REMOVED lines=11> */
[----:B----4-:R-:W-:-:S03]  /*824a0*/  IMAD.MOV.U32 R23, RZ, RZ, R0 ;  /* 0x000000ffff177224 */ /* 0x010fc600078e0000 */
[----:B------:R-:W4:Y:S04]  /*824b0*/  LDL.LU R0, [R1+0x38c0] ;  /* 0x0038c00001007983 */ /* 0x000f280000300800 */
[----:B--2---:R-:W-:Y:S04]  /*824c0*/  STL.64 [R1+0x3670], R22 ;  /* 0x0036701601007387 */ /* 0x004fe80000100a00 */
[----:B---3--:R-:W-:Y:S04]  /*824d0*/  STL.64 [R1+0x3650], R26 ;  /* 0x0036501a01007387 */ /* 0x008fe80000100a00 */
[----:B------:R0:W-:Y:S04]  /*824e0*/  STL.64 [R1+0x3648], R24 ;  /* 0x0036481801007387 */ /* 0x0001e80000100a00 */
        /* <DEDUP_REMOVED lines=17> */
[----:B------:R-:W4:Y:S01]  /*82600*/  LDL.LU R0, [R1+0x38b4] ;  /* 0x0038b40001007983 */ /* 0x000f220000300800 */
[----:B------:R-:W-:Y:S02]  /*82610*/  IMAD.MOV.U32 R20, RZ, RZ, R10 ;  /* 0x000000ffff147224 */ /* 0x000fe400078e000a */
        /* <DEDUP_REMOVED lines=8> */
[----:B------:R-:W2:Y:S04]  /*826a0*/  LDL.LU R10, [R1+0x38b0] ;  /* 0x0038b000010a7983 */ /* 0x000ea80000300800 */
[----:B------:R-:W2:Y:S04]  /*826b0*/  LDL.LU R11, [R1+0x38ac] ;  /* 0x0038ac00010b7983 */ /* 0x000ea80000300800 */
[----:B------:R-:W3:Y:S01]  /*826c0*/  LDL R22, [R1+0x30] ;  /* 0x0000300001167983 */ /* 0x000ee20000100800 */
[----:B----4-:R-:W-:-:S03]  /*826d0*/  IMAD.MOV.U32 R23, RZ, RZ, R0 ;  /* 0x000000ffff177224 */ /* 0x010fc600078e0000 */
[----:B------:R-:W4:Y:S04]  /*826e0*/  LDL.LU R0, [R1+0x38a8] ;  /* 0x0038a80001007983 */ /* 0x000f280000300800 */
[----:B------:R-:W-:Y:S04]  /*826f0*/  STL.64 [R1+0x36b8], R20 ;  /* 0x0036b81401007387 */ /* 0x000fe80000100a00 */
[----:B---3--:R-:W-:Y:S04]  /*82700*/  STL.64 [R1+0x36d0], R22 ;  /* 0x0036d01601007387 */ /* 0x008fe80000100a00 */
[----:B------:R-:W-:Y:S04]  /*82710*/  STL.64 [R1+0x3698], R26 ;  /* 0x0036981a01007387 */ /* 0x000fe80000100a00 */
        /* <DEDUP_REMOVED lines=111> */
[----:B------:R0:W-:Y:S04]  /*82e10*/  STL.64 [R1+0x37d8], R20 ;  /* 0x0037d81401007387 */ /* 0x0001e80000100a00 */
[----:B---3--:R-:W-:Y:S04]  /*82e20*/  STL.64 [R1+0x37f0], R22 ;  /* 0x0037f01601007387 */ /* 0x008fe80000100a00 */
[----:B------:R-:W-:Y:S04]  /*82e30*/  STL.64 [R1+0x3788], R26 ;  /* 0x0037881a01007387 */ /* 0x000fe80000100a00 */
[----:B--2---:R1:W-:Y:S01]  /*82e40*/  STL.64 [R1+0x3780], R24 ;  /* 0x0037801801007387 */ /* 0x0043e20000100a00 */
[----:B0-----:R-:W-:-:S03]  /*82e50*/  IMAD.MOV.U32 R20, RZ, RZ, R11 ;  /* 0x000000ffff147224 */ /* 0x001fc600078e000b */
[----:B-1----:R-:W2:Y:S04]  /*82e60*/  LDL.LU R24, [R1+0x16a0] ;  /* 0x0016a00001187983 */ /* 0x002ea80000300800 */
[----:B------:R-:W2:Y:S04]  /*82e70*/  LDL.LU R25, [R1+0x16a4] ;  /* 0x0016a40001197983 */ /* 0x000ea80000300800 */
[----:B------:R-:W3:Y:S04]  /*82e80*/  LDL.LU R26, [R1+0x16a8] ;  /* 0x0016a800011a7983 */ /* 0x000ee80000300800 */
[----:B------:R-:W3:Y:S04]  /*82e90*/  LDL.LU R27, [R1+0x16ac] ;  /* 0x0016ac00011b7983 */ /* 0x000ee80000300800 */
[----:B------:R-:W2:Y:S01]  /*82ea0*/  LDL.LU R11, [R1+0x385c] ;  /* 0x00385c00010b7983 */ /* 0x000ea20000300800 */
[----:B------:R-:W-:-:S03]  /*82eb0*/  IMAD.MOV.U32 R21, RZ, RZ, R10 ;  /* 0x000000ffff157224 */ /* 0x000fc600078e000a */
[----:B------:R-:W2:Y:S01]  /*82ec0*/  LDL.LU R10, [R1+0x3858] ;  /* 0x00385800010a7983 */ /* 0x000ea20000300800 */
[----:B------:R-:W-:Y:S02]  /*82ed0*/  IMAD R18, R18, 0x100, R28 ;  /* 0x0000010012127824 */ /* 0x000fe400078e021c */
[----:B------:R-:W-:Y:S02]  /*82ee0*/  IMAD R19, R19, 0x100, R29 ;  /* 0x0000010013137824 */ /* 0x000fe400078e021d */
[----:B----4-:R-:W-:Y:S01]  /*82ef0*/  IMAD.MOV.U32 R29, RZ, RZ, R0 ;  /* 0x000000ffff1d7224 */ /* 0x010fe200078e0000 */
[----:B---3--:R-:W-:Y:S04]  /*82f00*/  STL.64 [R1+0x37a0], R26 ;  /* 0x0037a01a01007387 */ /* 0x008fe80000100a00 */
[----:B--2---:R0:W-:Y:S01]  /*82f10*/  STL.64 [R1+0x3798], R24 ;  /* 0x0037981801007387 */ /* 0x0041e20000100a00 */
[----:B------:R-:W-:-:S03]  /*82f20*/  IMAD.MOV.U32 R28, RZ, RZ, R11 ;  /* 0x000000ffff1c7224 */ /* 0x000fc600078e000b */
[----:B0-----:R-:W2:Y:S04]  /*82f30*/  LDL.LU R24, [R1+0x16b0] ;  /* 0x0016b00001187983 */ /* 0x001ea80000300800 */
[----:B------:R-:W2:Y:S04]  /*82f40*/  LDL.LU R25, [R1+0x16b4] ;  /* 0x0016b40001197983 */ /* 0x000ea80000300800 */
[----:B------:R-:W3:Y:S04]  /*82f50*/  LDL.LU R26, [R1+0x16b8] ;  /* 0x0016b800011a7983 */ /* 0x000ee80000300800 */
[----:B------:R-:W3:Y:S04]  /*82f60*/  LDL.LU R27, [R1+0x16bc] ;  /* 0x0016bc00011b7983 */ /* 0x000ee80000300800 */
[----:B------:R-:W4:Y:S04]  /*82f70*/  LDL.LU R11, [R1+0x3854] ;  /* 0x00385400010b7983 */ /* 0x000f280000300800 */
[----:B------:R-:W4:Y:S04]  /*82f80*/  LDL.LU R0, [R1+0x3850] ;  /* 0x0038500001007983 */ /* 0x000f280000300800 */
[----:B------:R-:W2:Y:S04]  /*82f90*/  LDL.64 R22, [R1+0xa8] ;  /* 0x0000a80001167983 */ /* 0x000ea80000100a00 */
[----:B--2---:R-:W-:Y:S04]  /*82fa0*/  STL.64 [R1+0x3820], R22 ;  /* 0x0038201601007387 */ /* 0x004fe80000100a00 */
        /* <DEDUP_REMOVED lines=19> */
[----:B------:R-:W2:Y:S01]  /*830e0*/  LDL.LU R26, [R1+0x16c8] ;  /* 0x0016c800011a7983 */ /* 0x000ea20000300800 */
[----:B----4-:R-:W-:-:S03]  /*830f0*/  IMAD.MOV.U32 R27, RZ, RZ, R0 ;  /* 0x000000ffff1b7224 */ /* 0x010fc600078e0000 */
[----:B------:R-:W4:Y:S04]  /*83100*/  LDL.LU R0, [R1+0x384c] ;  /* 0x00384c0001007983 */ /* 0x000f280000300800 */
[----:B--2---:R-:W-:Y:S04]  /*83110*/  STL.64 [R1+0x37d0], R26 ;  /* 0x0037d01a01007387 */ /* 0x004fe80000100a00 */
[----:B---3--:R0:W-:Y:S04]  /*83120*/  STL.64 [R1+0x37c8], R24 ;  /* 0x0037c81801007387 */ /* 0x0081e80000100a00 */
        /* <DEDUP_REMOVED lines=9> */
[----:B------:R-:W3:Y:S01]  /*831c0*/  LDL.LU R26, [R1+0x16e8] ;  /* 0x0016e800011a7983 */ /* 0x000ee20000300800 */
[----:B----4-:R-:W-:-:S03]  /*831d0*/  IMAD.MOV.U32 R27, RZ, RZ, R0 ;  /* 0x000000ffff1b7224 */ /* 0x010fc600078e0000 */
        /* <DEDUP_REMOVED lines=10> */
[----:B------:R-:W4:Y:S02]  /*83280*/  LDL.LU.64 R12, [R1+0x3838] ;  /* 0x00383800010c7983 */ /* 0x000f240000300a00 */
[----:B----4-:R-:W-:-:S15]  /*83290*/  HMMA.16816.F32 R20, R4, R12, R20 ;  /* 0x0000000c0414723c */ /* 0x010fde0000001814 */
[----:B------:R-:W-:-:S08]  /*832a0*/  NOP ;  /* 0x0000000000007918 */ /* 0x000fd00000000000 */
[----:B------:R-:W-:Y:S04]  /*832b0*/  STL.64 [R1+0x1080], R20 ;  /* 0x0010801401007387 */ /* 0x000fe80000100a00 */
[----:B------:R0:W-:Y:S04]  /*832c0*/  STL.64 [R1+0x1088], R22 ;  /* 0x0010881601007387 */ /* 0x0001e80000100a00 */
[----:B0-----:R-:W4:Y:S04]  /*832d0*/  LDL.LU.64 R22, [R1+0x3830] ;  /* 0x0038300001167983 */ /* 0x001f280000300a00 */
[----:B------:R-:W4:Y:S02]  /*832e0*/  LDL.LU.64 R20, [R1+0x3828] ;  /* 0x0038280001147983 */ /* 0x000f240000300a00 */
[----:B----4-:R-:W-:Y:S02]  /*832f0*/  HMMA.16816.F32 R4, R4, R28, R20 ;  /* 0x0000001c0404723c */ /* 0x010fe40000001814 */
[----:B------:R-:W4:Y:S04]  /*83300*/  LDL.LU.64 R22, [R1+0x3820] ;  /* 0x0038200001167983 */ /* 0x000f280000300a00 */
[----:B------:R-:W2:Y:S04]  /*83310*/  LDL.LU.64 R20, [R1+0x3818] ;  /* 0x0038180001147983 */ /* 0x000ea80000300a00 */
[----:B------:R-:W3:-:S13]  /*83320*/  LDL.LU.64 R28, [R1+0x3810] ;  /* 0x00381000011c7983 */ /* 0x000eda0000300a00 */
[----:B------:R0:W-:Y:S04]  /*83330*/  STL.64 [R1+0xa70], R4 ;  /* 0x000a700401007387 */ /* 0x0001e80000100a00 */
[----:B------:R1:W-:Y:S04]  /*83340*/  STL.64 [R1+0xa78], R6 ;  /* 0x000a780601007387 */ /* 0x0003e80000100a00 */
[----:B0-----:R-:W4:Y:S04]  /*83350*/  LDL.LU R4, [R1+0x1700] ;  /* 0x0017000001047983 */ /* 0x001f280000300800 */
[----:B------:R-:W4:Y:S04]  /*83360*/  LDL.LU R5, [R1+0x1704] ;  /* 0x0017040001057983 */ /* 0x000f280000300800 */
[----:B-1----:R-:W4:Y:S01]  /*83370*/  LDL.LU R6, [R1+0x1708] ;  /* 0x0017080001067983 */ /* 0x002f220000300800 */
[----:B------:R-:W-:-:S02]  /*83380*/  F2FP.F16.E5M2.UNPACK_B R16, R16 ;  /* 0x00000010ff10723e */ /* 0x000fc400020004ff */
[----:B------:R-:W-:Y:S02]  /*83390*/  F2FP.F16.E5M2.UNPACK_B R17, R17 ;  /* 0x00000011ff11723e */ /* 0x000fe400020004ff */
[----:B------:R-:W-:Y:S02]  /*833a0*/  F2FP.F16.E5M2.UNPACK_B R18, R18 ;  /* 0x00000012ff12723e */ /* 0x000fe400020004ff */
[----:B------:R-:W-:Y:S01]  /*833b0*/  F2FP.F16.E5M2.UNPACK_B R19, R19 ;  /* 0x00000013ff13723e */ /* 0x000fe200020004ff */
[----:B------:R-:W-:Y:S02]  /*833c0*/  IMAD.MOV.U32 R7, RZ, RZ, R0 ;  /* 0x000000ffff077224 */ /* 0x000fe400078e0000 */
[----:B------:R-:W3:Y:S05]  /*833d0*/  LDL.LU R0, [R1+0x3808] ;  /* 0x0038080001007983 */ /* 0x000eea0000300800 */
[----:B----4-:R-:W-:-:S15]  /*833e0*/  HMMA.16816.F32 R4, R16, R22, R4 ;  /* 0x000000161004723c */ /* 0x010fde0000001804 */
[----:B------:R-:W-:-:S08]  /*833f0*/  NOP ;  /* 0x0000000000007918 */ /* 0x000fd00000000000 */
[----:B------:R-:W-:Y:S04]  /*83400*/  STL.64 [R1+0xa60], R4 ;  /* 0x000a600401007387 */ /* 0x000fe80000100a00 */
[----:B------:R0:W-:Y:S02]  /*83410*/  STL.64 [R1+0xa68], R6 ;  /* 0x000a680601007387 */ /* 0x0001e40000100a00 */
[----:B0-----:R-:W-:Y:S02]  /*83420*/  IMAD.MOV.U32 R7, RZ, RZ, R22 ;  /* 0x000000ffff077224 */ /* 0x001fe400078e0016 */
[----:B------:R-:W-:Y:S02]  /*83430*/  IMAD.MOV.U32 R6, RZ, RZ, R23 ;  /* 0x000000ffff067224 */ /* 0x000fe400078e0017 */
[----:B--2---:R-:W-:Y:S01]  /*83440*/  HMMA.16816.F32 R20, R16, R20, R24 ;  /* 0x000000141014723c */ /* 0x004fe20000001818 */
[----:B------:R-:W2:Y:S04]  /*83450*/  LDL.LU.64 R26, [R1+0x3800] ;  /* 0x00380000011a7983 */ /* 0x000ea80000300a00 */
[----:B------:R-:W2:-:S15]  /*83460*/  LDL.LU.64 R24, [R1+0x37f8] ;  /* 0x0037f80001187983 */ /* 0x000e9e0000300a00 */
[----:B------:R-:W-:-:S03]  /*83470*/  NOP ;  /* 0x0000000000007918 */ /* 0x000fc60000000000 */
        /* <DEDUP_REMOVED lines=160> */
[----:B------:R-:W2:Y:S04]  /*83e80*/  LDL.LU R15, [R1+0x158c] ;  /* 0x00158c00010f7983 */ /* 0x000ea80000300800 */
[----:B------:R-:W-:Y:S04]  /*83e90*/  STL.64 [R1+0x5098], R10 ;  /* 0x0050980a01007387 */ /* 0x000fe80000100a00 */
[----:B------:R0:W-:Y:S04]  /*83ea0*/  STL.64 [R1+0x5090], R8 ;  /* 0x0050900801007387 */ /* 0x0001e80000100a00 */
[----:B0-----:R-:W4:Y:S04]  /*83eb0*/  LDL.LU R8, [R1+0x1560] ;  /* 0x0015600001087983 */ /* 0x001f280000300800 */
[----:B------:R-:W4:Y:S04]  /*83ec0*/  LDL.LU R9, [R1+0x1564] ;  /* 0x0015640001097983 */ /* 0x000f280000300800 */
[----:B------:R-:W4:Y:S04]  /*83ed0*/  LDL.LU R10, [R1+0x1568] ;  /* 0x00156800010a7983 */ /* 0x000f280000300800 */
[----:B------:R-:W4:Y:S04]  /*83ee0*/  LDL.LU R11, [R1+0x156c] ;  /* 0x00156c00010b7983 */ /* 0x000f280000300800 */
[----:B------:R-:W4:Y:S04]  /*83ef0*/  LDL.LU R4, [R1+0x346c] ;  /* 0x00346c0001047983 */ /* 0x000f280000300800 */
[----:B------:R-:W4:Y:S04]  /*83f00*/  LDL.LU R5, [R1+0x3474] ;  /* 0x0034740001057983 */ /* 0x000f280000300800 */
[----:B------:R-:W-:Y:S04]  /*83f10*/  STL.64 [R1+0x4e98], R28 ;  /* 0x004e981c01007387 */ /* 0x000fe80000100a00 */
[----:B------:R-:W-:Y:S04]  /*83f20*/  STL.64 [R1+0x4e90], R26 ;  /* 0x004e901a01007387 */ /* 0x000fe80000100a00 */
[----:B------:R0:W-:Y:S04]  /*83f30*/  STL.64 [R1+0x4e88], R24 ;  /* 0x004e881801007387 */ /* 0x0001e80000100a00 */
[----:B0-----:R-:W3:Y:S04]  /*83f40*/  LDL.LU R24, [R1+0x1570] ;  /* 0x0015700001187983 */ /* 0x001ee80000300800 */
[----:B------:R-:W3:Y:S04]  /*83f50*/  LDL.LU R25, [R1+0x1574] ;  /* 0x0015740001197983 */ /* 0x000ee80000300800 */
[----:B------:R-:W3:Y:S04]  /*83f60*/  LDL.LU R26, [R1+0x1578] ;  /* 0x00157800011a7983 */ /* 0x000ee80000300800 */
[----:B------:R-:W3:Y:S04]  /*83f70*/  LDL.LU R27, [R1+0x157c] ;  /* 0x00157c00011b7983 */ /* 0x000ee80000300800 */
[----:B------:R0:W-:Y:S04]  /*83f80*/  STL [R1+0x35f0], R0 ;  /* 0x0035f00001007387 */ /* 0x0001e80000100800 */
[----:B0-----:R-:W4:Y:S01]  /*83f90*/  LDL.LU R0, [R1+0x3478] ;  /* 0x0034780001007983 */ /* 0x001f220000300800 */
[----:B--2---:R-:W-:-:S15]  /*83fa0*/  HMMA.16816.F32 R12, R16, R22, R12 ;  /* 0x00000016100c723c */ /* 0x004fde000000180c */
[----:B------:R-:W-:-:S08]  /*83fb0*/  NOP ;  /* 0x0000000000007918 */ /* 0x000fd00000000000 */
[----:B------:R-:W-:Y:S04]  /*83fc0*/  STL.64 [R1+0x8e0], R12 ;  /* 0x0008e00c01007387 */ /* 0x000fe80000100a00 */
[----:B------:R0:W-:Y:S04]  /*83fd0*/  STL.64 [R1+0x8e8], R14 ;  /* 0x0008e80e01007387 */ /* 0x0001e80000100a00 */
[----:B0-----:R-:W4:Y:S04]  /*83fe0*/  LDL.LU.64 R14, [R1+0x50a8] ;  /* 0x0050a800010e7983 */ /* 0x001f280000300a00 */
[----:B------:R-:W2:Y:S01]  /*83ff0*/  LDL.LU.64 R12, [R1+0x50a0] ;  /* 0x0050a000010c7983 */ /* 0x000ea20000300a00 */
[----:B---3--:R-:W-:-:S15]  /*84000*/  HMMA.16816.F32 R24, R16, R20, R24 ;  /* 0x000000141018723c */ /* 0x008fde0000001818 */
[----:B------:R-:W-:-:S08]  /*84010*/  NOP ;  /* 0x0000000000007918 */ /* 0x000fd00000000000 */
[----:B------:R0:W-:Y:S04]  /*84020*/  STL.64 [R1+0x8d0], R24 ;  /* 0x0008d01801007387 */ /* 0x0001e80000100a00 */
[----:B------:R1:W-:Y:S04]  /*84030*/  STL.64 [R1+0x8d8], R26 ;  /* 0x0008d81a01007387 */ /* 0x0003e80000100a00 */
[----:B0-----:R-:W3:Y:S04]  /*84040*/  LDL.LU R24, [R1+0x14c0] ;  /* 0x0014c00001187983 */ /* 0x001ee80000300800 */
[----:B------:R-:W3:Y:S04]  /*84050*/  LDL.LU R25, [R1+0x14c4] ;  /* 0x0014c40001197983 */ /* 0x000ee80000300800 */
[----:B-1----:R-:W4:Y:S04]  /*84060*/  LDL.LU R26, [R1+0x14c8] ;  /* 0x0014c800011a7983 */ /* 0x002f280000300800 */
[----:B------:R-:W4:Y:S04]  /*84070*/  LDL.LU R27, [R1+0x14cc] ;  /* 0x0014cc00011b7983 */ /* 0x000f280000300800 */
[----:B----4-:R0:W-:Y:S04]  /*84080*/  STL.64 [R1+0x4fc8], R26 ;  /* 0x004fc81a01007387 */ /* 0x0101e80000100a00 */
[----:B0-----:R-:W4:Y:S04]  /*84090*/  LDL.LU R27, [R1+0x3470] ;  /* 0x00347000011b7983 */ /* 0x001f280000300800 */
[----:B---3--:R-:W-:Y:S04]  /*840a0*/  STL.64 [R1+0x4fc0], R24 ;  /* 0x004fc01801007387 */ /* 0x008fe80000100a00 */
[----:B------:R-:W3:Y:S04]  /*840b0*/  LDL.64 R28, [R1+0x60] ;  /* 0x00006000011c7983 */ /* 0x000ee80000100a00 */
[----:B------:R0:W-:Y:S04]  /*840c0*/  STL.64 [R1+0x4e78], R22 ;  /* 0x004e781601007387 */ /* 0x0001e80000100a00 */
[----:B0-----:R-:W2:Y:S04]  /*840d0*/  LDL R22, [R1+0x68] ;  /* 0x0000680001167983 */ /* 0x001ea80000100800 */
[----:B------:R-:W2:Y:S04]  /*840e0*/  LDL R23, [R1+0x6c] ;  /* 0x00006c0001177983 */ /* 0x000ea80000100800 */
[----:B------:R0:W-:Y:S04]  /*840f0*/  STL.64 [R1+0x4e70], R20 ;  /* 0x004e701401007387 */ /* 0x0001e80000100a00 */
[----:B0-----:R-:W4:Y:S01]  /*84100*/  LDL.64 R20, [R1+0x70] ;  /* 0x0000700001147983 */ /* 0x001f220000100a00 */
[----:B------:R-:W-:Y:S03]  /*84110*/  HMMA.16816.F32 R8, R16, R14, R8 ;  /* 0x0000000e1008723c */ /* 0x000fe60000001808 */
        /* <DEDUP_REMOVED lines=8> */
[----:B0-----:R-:W4:Y:S04]  /*841a0*/  LDL.LU.64 R10, [R1+0x5098] ;  /* 0x00509800010a7983 */ /* 0x001f280000300a00 */
[----:B------:R-:W3:Y:S01]  /*841b0*/  LDL.LU.64 R8, [R1+0x5090] ;  /* 0x0050900001087983 */ /* 0x000ee20000300a00 */
[----:B------:R-:W-:-:S02]  /*841c0*/  IMAD R4, R4, 0x100, R27 ;  /* 0x0000010004047824 */ /* 0x000fc400078e021b */
[----:B------:R-:W-:Y:S01]  /*841d0*/  IMAD R5, R5, 0x100, R0 ;  /* 0x0000010005057824 */ /* 0x000fe200078e0200 */
[----:B------:R-:W-:Y:S04]  /*841e0*/  STL.64 [R1+0x5078], R14 ;  /* 0x0050780e01007387 */ /* 0x000fe80000100a00 */
[----:B------:R2:W-:Y:S02]  /*841f0*/  STL.64 [R1+0x5070], R12 ;  /* 0x0050700c01007387 */ /* 0x0005e40000100a00 */
[----:B--2---:R-:W-:-:S15]  /*84200*/  HMMA.16816.F32 R12, R16, R2, R20 ;  /* 0x00000002100c723c */ /* 0x004fde0000001814 */
[----:B------:R-:W-:-:S08]  /*84210*/  NOP ;  /* 0x0000000000007918 */ /* 0x000fd00000000000 */
[----:B------:R-:W-:Y:S04]  /*84220*/  STL.64 [R1+0x8b0], R12 ;  /* 0x0008b00c01007387 */ /* 0x000fe80000100a00 */
[----:B------:R-:W-:Y:S04]  /*84230*/  STL.64 [R1+0x8b8], R14 ;  /* 0x0008b80e01007387 */ /* 0x000fe80000100a00 */
[----:B------:R-:W2:Y:S04]  /*84240*/  LDL R22, [R1+0x80] ;  /* 0x0000800001167983 */ /* 0x000ea80000100800 */
[----:B------:R-:W2:Y:S04]  /*84250*/  LDL R23, [R1+0x84] ;  /* 0x0000840001177983 */ /* 0x000ea80000100800 */
[----:B--2---:R-:W-:Y:S04]  /*84260*/  STL.64 [R1+0x4ff0], R22 ;  /* 0x004ff01601007387 */ /* 0x004fe80000100a00 */
[----:B------:R-:W2:Y:S04]  /*84270*/  LDL.LU R24, [R1+0x14f0] ;  /* 0x0014f00001187983 */ /* 0x000ea80000300800 */
[----:B------:R-:W2:Y:S04]  /*84280*/  LDL.LU R25, [R1+0x14f4] ;  /* 0x0014f40001197983 */ /* 0x000ea80000300800 */
[----:B------:R-:W4:Y:S04]  /*84290*/  LDL.LU R26, [R1+0x14f8] ;  /* 0x0014f800011a7983 */ /* 0x000f280000300800 */
[----:B------:R-:W4:Y:S04]  /*842a0*/  LDL.LU R27, [R1+0x14fc] ;  /* 0x0014fc00011b7983 */ /* 0x000f280000300800 */
[----:B------:R-:W3:Y:S04]  /*842b0*/  LDL R20, [R1+0x88] ;  /* 0x0000880001147983 */ /* 0x000ee80000100800 */
        /* <DEDUP_REMOVED lines=19> */
[----:B------:R-:W-:-:S02]  /*843f0*/  IMAD.MOV.U32 R23, RZ, RZ, R6 ;  /* 0x000000ffff177224 */ /* 0x000fc400078e0006 */
[----:B------:R-:W-:Y:S01]  /*84400*/  IMAD.MOV.U32 R22, RZ, RZ, R7 ;  /* 0x000000ffff167224 */ /* 0x000fe200078e0007 */
        /* <DEDUP_REMOVED lines=9> */
[----:B------:R-:W2:Y:S04]  /*844a0*/  LDL.LU R6, [R1+0x347c] ;  /* 0x00347c0001067983 */ /* 0x000ea80000300800 */
[----:B------:R-:W3:Y:S04]  /*844b0*/  LDL.LU R0, [R1+0x3488] ;  /* 0x0034880001007983 */ /* 0x000ee80000300800 */
[----:B------:R-:W2:Y:S04]  /*844c0*/  LDL.LU R7, [R1+0x3484] ;  /* 0x0034840001077983 */ /* 0x000ea80000300800 */
[----:B--2---:R-:W-:Y:S04]  /*844d0*/  STL.64 [R1+0x5088], R6 ;  /* 0x0050880601007387 */ /* 0x004fe80000100a00 */
[----:B------:R0:W-:Y:S04]  /*844e0*/  STL.64 [R1+0x5080], R4 ;  /* 0x0050800401007387 */ /* 0x0001e80000100a00 */
[----:B0-----:R-:W2:Y:S04]  /*844f0*/  LDL.LU R4, [R1+0x1060] ;  /* 0x0010600001047983 */ /* 0x001ea80000300800 */
[----:B------:R-:W2:Y:S04]  /*84500*/  LDL.LU R5, [R1+0x1064] ;  /* 0x0010640001057983 */ /* 0x000ea80000300800 */
[----:B------:R-:W2:Y:S04]  /*84510*/  LDL.LU R6, [R1+0x1068] ;  /* 0x0010680001067983 */ /* 0x000ea80000300800 */
[----:B------:R-:W2:Y:S04]  /*84520*/  LDL.LU R7, [R1+0x106c] ;  /* 0x00106c0001077983 */ /* 0x000ea80000300800 */
[----:B------:R-:W2:Y:S04]  /*84530*/  LDL.LU R12, [R1+0x1cf0] ;  /* 0x001cf000010c7983 */ /* 0x000ea80000300800 */
[----:B------:R-:W2:Y:S04]  /*84540*/  LDL.LU R13, [R1+0x1cf4] ;  /* 0x001cf400010d7983 */ /* 0x000ea80000300800 */
[----:B------:R-:W2:Y:S04]  /*84550*/  LDL.LU R14, [R1+0x1cf8] ;  /* 0x001cf800010e7983 */ /* 0x000ea80000300800 */
[----:B------:R-:W2:Y:S04]  /*84560*/  LDL.LU R15, [R1+0x1cfc] ;  /* 0x001cfc00010f7983 */ /* 0x000ea80000300800 */
[----:B------:R-:W-:Y:S04]  /*84570*/  STL.64 [R1+0x5068], R22 ;  /* 0x0050681601007387 */ /* 0x000fe80000100a00 */
[----:B----4-:R0:W-:Y:S04]  /*84580*/  STL.64 [R1+0x5060], R20 ;  /* 0x0050601401007387 */ /* 0x0101e80000100a00 */
[----:B0-----:R-:W4:Y:S04]  /*84590*/  LDL.LU R20, [R1+0x1ce0] ;  /* 0x001ce00001147983 */ /* 0x001f280000300800 */
[----:B------:R-:W4:Y:S04]  /*845a0*/  LDL.LU R21, [R1+0x1ce4] ;  /* 0x001ce40001157983 */ /* 0x000f280000300800 */
[----:B------:R-:W4:Y:S04]  /*845b0*/  LDL.LU R22, [R1+0x1ce8] ;  /* 0x001ce80001167983 */ /* 0x000f280000300800 */
[----:B------:R-:W4:Y:S04]  /*845c0*/  LDL.LU R23, [R1+0x1cec] ;  /* 0x001cec0001177983 */ /* 0x000f280000300800 */
[----:B---3--:R-:W-:Y:S04]  /*845d0*/  STL.64 [R1+0x5030], R26 ;  /* 0x0050301a01007387 */ /* 0x008fe80000100a00 */
        /* <DEDUP_REMOVED lines=12> */
[----:B------:R-:W-:Y:S01]  /*846a0*/  HMMA.16816.F32 R12, R16, R10, R12 ;  /* 0x0000000a100c723c */ /* 0x000fe2000000180c */
        /* <DEDUP_REMOVED lines=10> */
[----:B------:R0:W-:Y:S04]  /*84750*/  STL [R1+0x4e4c], R8 ;  /* 0x004e4c0801007387 */ /* 0x0001e80000100800 */
[----:B0-----:R-:W2:Y:S04]  /*84760*/  LDL.LU R8, [R1+0x3480] ;  /* 0x0034800001087983 */ /* 0x001ea80000300800 */
[----:B------:R-:W-:Y:S04]  /*84770*/  STL [R1+0x4e48], R9 ;  /* 0x004e480901007387 */ /* 0x000fe80000100800 */
[----:B------:R-:W-:Y:S04]  /*84780*/  STL.64 [R1+0x1070], R12 ;  /* 0x0010700c01007387 */ /* 0x000fe80000100a00 */
[----:B------:R0:W-:Y:S04]  /*84790*/  STL.64 [R1+0x1078], R14 ;  /* 0x0010780e01007387 */ /* 0x0001e80000100a00 */
[----:B0-----:R-:W2:Y:S04]  /*847a0*/  LDL.LU.64 R14, [R1+0x5078] ;  /* 0x00507800010e7983 */ /* 0x001ea80000300a00 */
[----:B------:R-:W2:Y:S04]  /*847b0*/  LDL.LU.64 R12, [R1+0x5070] ;  /* 0x00507000010c7983 */ /* 0x000ea80000300a00 */
[----:B------:R0:W-:Y:S01]  /*847c0*/  STL.64 [R1+0x4e80], R10 ;  /* 0x004e800a01007387 */ /* 0x0001e20000100a00 */
[----:B---3--:R-:W-:Y:S01]  /*847d0*/  IMAD R7, R7, 0x100, R0 ;  /* 0x0000010007077824 */ /* 0x008fe200078e0200 */
[----:B----4-:R-:W-:-:S02]  /*847e0*/  F2FP.F16.E5M2.UNPACK_B R4, R4 ;  /* 0x00000004ff04723e */ /* 0x010fc400020004ff */
[----:B------:R-:W-:Y:S01]  /*847f0*/  F2FP.F16.E5M2.UNPACK_B R5, R5 ;  /* 0x00000005ff05723e */ /* 0x000fe200020004ff */
[----:B--2---:R-:W-:Y:S02]  /*84800*/  IMAD R6, R6, 0x100, R8 ;  /* 0x0000010006067824 */ /* 0x004fe400078e0208 */
[----:B------:R-:W2:Y:S01]  /*84810*/  LDL.LU R8, [R1+0x14d0] ;  /* 0x0014d00001087983 */ /* 0x000ea20000300800 */
[----:B------:R-:W-:Y:S03]  /*84820*/  HMMA.16816.F32 R20, R16, R12, R20 ;  /* 0x0000000c1014723c */ /* 0x000fe60000001814 */
[----:B------:R-:W2:Y:S01]  /*84830*/  LDL.LU R9, [R1+0x14d4] ;  /* 0x0014d40001097983 */ /* 0x000ea20000300800 */
[----:B------:R-:W-:-:S03]  /*84840*/  F2FP.F16.E5M2.UNPACK_B R6, R6 ;  /* 0x00000006ff06723e */ /* 0x000fc600020004ff */
[----:B0-----:R-:W2:Y:S04]  /*84850*/  LDL.LU R10, [R1+0x14d8] ;  /* 0x0014d800010a7983 */ /* 0x001ea80000300800 */
[----:B------:R-:W2:-:S12]  /*84860*/  LDL.LU R11, [R1+0x14dc] ;  /* 0x0014dc00010b7983 */ /* 0x000e980000300800 */
        /* <DEDUP_REMOVED lines=10> */
[----:B----4-:R-:W-:Y:S03]  /*84910*/  HMMA.16816.F32 R16, R16, R20, R24 ;  /* 0x000000141010723c */ /* 0x010fe60000001818 */
[----:B------:R-:W3:Y:S04]  /*84920*/  LDL.LU.64 R26, [R1+0x5058] ;  /* 0x00505800011a7983 */ /* 0x000ee80000300a00 */
[----:B------:R-:W3:Y:S01]  /*84930*/  LDL.LU.64 R24, [R1+0x5050] ;  /* 0x0050500001187983 */ /* 0x000ee20000300a00 */
[----:B------:R-:W-:-:S15]  /*84940*/  F2FP.F16.E5M2.UNPACK_B R7, R7 ;  /* 0x00000007ff07723e */ /* 0x000fde00020004ff */
[----:B------:R-:W-:Y:S04]  /*84950*/  STL.64 [R1+0x890], R16 ;  /* 0x0008901001007387 */ /* 0x000fe80000100a00 */
[----:B------:R0:W-:Y:S04]  /*84960*/  STL.64 [R1+0x898], R18 ;  /* 0x0008981201007387 */ /* 0x0001e80000100a00 */
[----:B0-----:R-:W4:Y:S04]  /*84970*/  LDL R18, [R1+0x78] ;  /* 0x0000780001127983 */ /* 0x001f280000100800 */
[----:B------:R-:W4:Y:S01]  /*84980*/  LDL R19, [R1+0x7c] ;  /* 0x00007c0001137983 */ /* 0x000f220000100800 */
        /* <DEDUP_REMOVED lines=29> */
[----:B------:R-:W4:Y:S04]  /*84b60*/  LDL.LU.64 R26, [R1+0x4fe8] ;  /* 0x004fe800011a7983 */ /* 0x000f280000300a00 */
[----:B------:R-:W4:-:S15]  /*84b70*/  LDL.LU.64 R24, [R1+0x4fe0] ;  /* 0x004fe00001187983 */ /* 0x000f1e0000300a00 */
[----:B------:R-:W-:-:S02]  /*84b80*/  NOP ;  /* 0x0000000000007918 */ /* 0x000fc40000000000 */
[----:B------:R-:W-:Y:S04]  /*84b90*/  STL.64 [R1+0x840], R20 ;  /* 0x0008401401007387 */ /* 0x000fe80000100a00 */
[----:B------:R0:W-:Y:S04]  /*84ba0*/  STL.64 [R1+0x848], R22 ;  /* 0x0008481601007387 */ /* 0x0001e80000100a00 */
[----:B0-----:R-:W3:Y:S04]  /*84bb0*/  LDL.LU.64 R22, [R1+0x4fd8] ;  /* 0x004fd80001167983 */ /* 0x001ee80000300a00 */
[----:B------:R-:W2:Y:S01]  /*84bc0*/  LDL.LU.64 R20, [R1+0x4fd0] ;  /* 0x004fd00001147983 */ /* 0x000ea20000300a00 */
[C---:B----4-:R-:W-:Y:S03]  /*84bd0*/  HMMA.16816.F32 R16, R4.reuse, R18, R24 ;  /* 0x000000120410723c */ /* 0x050fe60000001818 */
[----:B------:R-:W4:Y:S04]  /*84be0*/  LDL.LU.64 R26, [R1+0x4fc8] ;  /* 0x004fc800011a7983 */ /* 0x000f280000300a00 */
[----:B------:R-:W4:Y:S01]  /*84bf0*/  LDL.LU.64 R24, [R1+0x4fc0] ;  /* 0x004fc00001187983 */ /* 0x000f220000300a00 */
[----:B--2---:R-:W-:Y:S06]  /*84c00*/  HMMA.16816.F32 R12, R4, R20, R12 ;  /* 0x00000014040c723c */ /* 0x004fec000000180c */
[----:B------:R-:W-:-:S09]  /*84c10*/  IMAD.MOV.U32 R0, RZ, RZ, R21 ;  /* 0x000000ffff007224 */ /* 0x000fd200078e0015 */
[----:B------:R-:W-:Y:S04]  /*84c20*/  STL.64 [R1+0x830], R16 ;  /* 0x0008301001007387 */ /* 0x000fe80000100a00 */
[----:B------:R-:W-:Y:S01]  /*84c30*/  STL.64 [R1+0x838], R18 ;  /* 0x0008381201007387 */ /* 0x000fe20000100a00 */
[----:B---3--:R-:W-:Y:S03]  /*84c40*/  HMMA.16816.F32 R8, R4, R22, R8 ;  /* 0x000000160408723c */ /* 0x008fe60000001808 */
[----:B------:R-:W-:Y:S04]  /*84c50*/  STL [R1+0x4df8], R0 ;  /* 0x004df80001007387 */ /* 0x000fe80000100800 */
[----:B------:R-:W-:Y:S04]  /*84c60*/  STL.64 [R1+0x820], R12 ;  /* 0x0008200c01007387 */ /* 0x000fe80000100a00 */
[----:B------:R-:W-:-:S12]  /*84c70*/  STL.64 [R1+0x828], R14 ;  /* 0x0008280e01007387 */ /* 0x000fd80000100a00 */
[----:B------:R0:W-:Y:S04]  /*84c80*/  STL.64 [R1+0x810], R8 ;  /* 0x0008100801007387 */ /* 0x0001e80000100a00 */
[----:B------:R1:W-:Y:S04]  /*84c90*/  STL.64 [R1+0x818], R10 ;  /* 0x0008180a01007387 */ /* 0x0003e80000100a00 */
[----:B0-----:R-:W2:Y:S01]  /*84ca0*/  LDL.LU R8, [R1+0x13e0] ;  /* 0x0013e00001087983 */ /* 0x001ea20000300800 */
[----:B----4-:R-:W-:-:S15]  /*84cb0*/  HMMA.16816.F32 R12, R4, R28, R24 ;  /* 0x0000001c040c723c */ /* 0x010fde0000001818 */
[----:B------:R-:W-:-:S08]  /*84cc0*/  NOP ;  /* 0x0000000000007918 */ /* 0x000fd00000000000 */
[----:B------:R0:W-:Y:S04]  /*84cd0*/  STL.64 [R1+0x800], R12 ;  /* 0x0008000c01007387 */ /* 0x0001e80000100a00 */
[----:B------:R3:W-:Y:S04]  /*84ce0*/  STL.64 [R1+0x808], R14 ;  /* 0x0008080e01007387 */ /* 0x0007e80000100a00 */
[----:B------:R-:W2:Y:S04]  /*84cf0*/  LDL.LU R9, [R1+0x13e4] ;  /* 0x0013e40001097983 */ /* 0x000ea80000300800 */
[----:B-1----:R-:W4:Y:S04]  /*84d00*/  LDL.LU R10, [R1+0x13e8] ;  /* 0x0013e800010a7983 */ /* 0x002f280000300800 */
[----:B------:R-:W4:Y:S04]  /*84d10*/  LDL.LU R11, [R1+0x13ec] ;  /* 0x0013ec00010b7983 */ /* 0x000f280000300800 */
[----:B----4-:R1:W-:Y:S04]  /*84d20*/  STL.64 [R1+0x4eb8], R10 ;  /* 0x004eb80a01007387 */ /* 0x0103e80000100a00 */
[----:B--2---:R-:W-:Y:S04]  /*84d30*/  STL.64 [R1+0x4eb0], R8 ;  /* 0x004eb00801007387 */ /* 0x004fe80000100a00 */
[----:B------:R-:W2:Y:S04]  /*84d40*/  LDL.LU R24, [R1+0x13f0] ;  /* 0x0013f00001187983 */ /* 0x000ea80000300800 */
[----:B------:R-:W2:Y:S04]  /*84d50*/  LDL.LU R25, [R1+0x13f4] ;  /* 0x0013f40001197983 */ /* 0x000ea80000300800 */
[----:B------:R-:W4:Y:S04]  /*84d60*/  LDL.LU R26, [R1+0x13f8] ;  /* 0x0013f800011a7983 */ /* 0x000f280000300800 */
[----:B------:R-:W4:Y:S04]  /*84d70*/  LDL.LU R27, [R1+0x13fc] ;  /* 0x0013fc00011b7983 */ /* 0x000f280000300800 */
[----:B----4-:R-:W-:Y:S04]  /*84d80*/  STL.64 [R1+0x4ec8], R26 ;  /* 0x004ec81a01007387 */ /* 0x010fe80000100a00 */
[----:B--2---:R-:W-:Y:S04]  /*84d90*/  STL.64 [R1+0x4ec0], R24 ;  /* 0x004ec01801007387 */ /* 0x004fe80000100a00 */
[----:B0-----:R-:W2:Y:S04]  /*84da0*/  LDL.LU R12, [R1+0x1400] ;  /* 0x00140000010c7983 */ /* 0x001ea80000300800 */
[----:B------:R-:W2:Y:S04]  /*84db0*/  LDL.LU R13, [R1+0x1404] ;  /* 0x00140400010d7983 */ /* 0x000ea80000300800 */
[----:B---3--:R-:W3:Y:S04]  /*84dc0*/  LDL.LU R14, [R1+0x1408] ;  /* 0x00140800010e7983 */ /* 0x008ee80000300800 */
[----:B------:R-:W3:Y:S04]  /*84dd0*/  LDL.LU R15, [R1+0x140c] ;  /* 0x00140c00010f7983 */ /* 0x000ee80000300800 */
[----:B---3--:R-:W-:Y:S04]  /*84de0*/  STL.64 [R1+0x4ed8], R14 ;  /* 0x004ed80e01007387 */ /* 0x008fe80000100a00 */
[----:B--2---:R0:W-:Y:S04]  /*84df0*/  STL.64 [R1+0x4ed0], R12 ;  /* 0x004ed00c01007387 */ /* 0x0041e80000100a00 */
[----:B-1----:R-:W2:Y:S04]  /*84e00*/  LDL R10, [R1+0x8] ;  /* 0x00000800010a7983 */ /* 0x002ea80000100800 */
[----:B------:R-:W2:Y:S04]  /*84e10*/  LDL R11, [R1+0xc] ;  /* 0x00000c00010b7983 */ /* 0x000ea80000100800 */
[----:B0-----:R-:W3:Y:S04]  /*84e20*/  LDL.LU R12, [R1+0x1420] ;  /* 0x00142000010c7983 */ /* 0x001ee80000300800 */
[----:B------:R-:W3:Y:S04]  /*84e30*/  LDL.LU R13, [R1+0x1424] ;  /* 0x00142400010d7983 */ /* 0x000ee80000300800 */
[----:B------:R-:W4:Y:S04]  /*84e40*/  LDL.LU R14, [R1+0x1428] ;  /* 0x00142800010e7983 */ /* 0x000f280000300800 */
[----:B------:R-:W4:Y:S04]  /*84e50*/  LDL.LU R15, [R1+0x142c] ;  /* 0x00142c00010f7983 */ /* 0x000f280000300800 */
[----:B----4-:R0:W-:Y:S04]  /*84e60*/  STL.64 [R1+0x4ee8], R14 ;  /* 0x004ee80e01007387 */ /* 0x0101e80000100a00 */
[----:B0-----:R-:W4:Y:S04]  /*84e70*/  LDL R14, [R1+0x18] ;  /* 0x00001800010e7983 */ /* 0x001f280000100800 */
[----:B------:R-:W4:Y:S04]  /*84e80*/  LDL R15, [R1+0x1c] ;  /* 0x00001c00010f7983 */ /* 0x000f280000100800 */
[----:B---3--:R0:W-:Y:S04]  /*84e90*/  STL.64 [R1+0x4ee0], R12 ;  /* 0x004ee00c01007387 */ /* 0x0081e80000100a00 */
[----:B0-----:R-:W3:Y:S04]  /*84ea0*/  LDL.64 R12, [R1+0x20] ;  /* 0x00002000010c7983 */ /* 0x001ee80000100a00 */
[----:B----4-:R-:W-:Y:S04]  /*84eb0*/  STL.64 [R1+0x4f18], R14 ;  /* 0x004f180e01007387 */ /* 0x010fe80000100a00 */
[----:B---3--:R-:W-:Y:S04]  /*84ec0*/  STL.64 [R1+0x4f10], R12 ;  /* 0x004f100c01007387 */ /* 0x008fe80000100a00 */
[----:B------:R-:W3:Y:S04]  /*84ed0*/  LDL.64 R8, [R1+0x10] ;  /* 0x0000100001087983 */ /* 0x000ee80000100a00 */
[----:B--2---:R-:W-:Y:S04]  /*84ee0*/  STL.64 [R1+0x4ef8], R10 ;  /* 0x004ef80a01007387 */ /* 0x004fe80000100a00 */
[----:B---3--:R0:W-:Y:S04]  /*84ef0*/  STL.64 [R1+0x4ef0], R8 ;  /* 0x004ef00801007387 */ /* 0x0081e80000100a00 */
        /* <DEDUP_REMOVED lines=68> */
[----:B------:R-:W4:Y:S01]  /*85340*/  LDL.LU R11, [R1+0x14bc] ;  /* 0x0014bc00010b7983 */ /* 0x000f220000300800 */
[----:B------:R-:W-:-:S03]  /*85350*/  IMAD.MOV.U32 R0, RZ, RZ, R29 ;  /* 0x000000ffff007224 */ /* 0x000fc600078e001d */
[----:B------:R-:W2:Y:S04]  /*85360*/  LDL.LU R24, [R1+0x1410] ;  /* 0x0014100001187983 */ /* 0x000ea80000300800 */
[----:B------:R-:W2:Y:S04]  /*85370*/  LDL.LU R25, [R1+0x1414] ;  /* 0x0014140001197983 */ /* 0x000ea80000300800 */
[----:B------:R-:W2:Y:S04]  /*85380*/  LDL.LU R26, [R1+0x1418] ;  /* 0x00141800011a7983 */ /* 0x000ea80000300800 */
[----:B------:R-:W2:Y:S04]  /*85390*/  LDL.LU R27, [R1+0x141c] ;  /* 0x00141c00011b7983 */ /* 0x000ea80000300800 */
[----:B------:R-:W3:Y:S04]  /*853a0*/  LDL.64 R28, [R1] ;  /* 0x00000000011c7983 */ /* 0x000ee80000100a00 */
        /* <DEDUP_REMOVED lines=87> */
[----:B------:R-:W-:-:S02]  /*85920*/  IMAD.MOV.U32 R0, RZ, RZ, R9 ;  /* 0x000000ffff007224 */ /* 0x000fc400078e0009 */
[----:B--2---:R-:W-:Y:S03]  /*85930*/  HMMA.16816.F32 R8, R4, R10, R24 ;  /* 0x0000000a0408723c */ /* 0x004fe60000001818 */
[----:B------:R3:W-:Y:S04]  /*85940*/  STL [R1+0x4e10], R0 ;  /* 0x004e100001007387 */ /* 0x0007e80000100800 */
[----:B------:R-:W2:Y:S04]  /*85950*/  LDL.LU.64 R26, [R1+0x4ec8] ;  /* 0x004ec800011a7983 */ /* 0x000ea80000300a00 */
[----:B------:R-:W2:Y:S01]  /*85960*/  LDL.LU.64 R24, [R1+0x4ec0] ;  /* 0x004ec00001187983 */ /* 0x000ea20000300a00 */
[----:B---3--:R-:W-:-:S11]  /*85970*/  IMAD.MOV.U32 R0, RZ, RZ, R29 ;  /* 0x000000ffff007224 */ /* 0x008fd600078e001d */
        /* <DEDUP_REMOVED lines=15> */
[----:B0-----:R-:W3:Y:S04]  /*85a70*/  LDL.LU.64 R26, [R1+0x4e90] ;  /* 0x004e9000011a7983 */ /* 0x001ee80000300a00 */
[----:B------:R-:W2:Y:S01]  /*85a80*/  LDL.LU.64 R24, [R1+0x4e88] ;  /* 0x004e880001187983 */ /* 0x000ea20000300a00 */
[C---:B---3--:R-:W-:Y:S06]  /*85a90*/  HMMA.16816.F32 R8, R4.reuse, R26, R8 ;  /* 0x0000001a0408723c */ /* 0x048fec0000001808 */
[----:B--2---:R-:W-:-:S15]  /*85aa0*/  HMMA.16816.F32 R20, R4, R24, R20 ;  /* 0x000000180414723c */ /* 0x004fde0000001814 */
[----:B------:R-:W-:-:S02]  /*85ab0*/  NOP ;  /* 0x0000000000007918 */ /* 0x000fc40000000000 */
[----:B------:R-:W-:Y:S04]  /*85ac0*/  STL.64 [R1+0x720], R8 ;  /* 0x0007200801007387 */ /* 0x000fe80000100a00 */
[----:B------:R0:W-:Y:S04]  /*85ad0*/  STL.64 [R1+0x728], R10 ;  /* 0x0007280a01007387 */ /* 0x0001e80000100a00 */
[----:B0-----:R-:W2:Y:S04]  /*85ae0*/  LDL.LU.64 R10, [R1+0x4e80] ;  /* 0x004e8000010a7983 */ /* 0x001ea80000300a00 */
[----:B------:R-:W-:Y:S04]  /*85af0*/  STL.64 [R1+0x710], R20 ;  /* 0x0007101401007387 */ /* 0x000fe80000100a00 */
[----:B------:R0:W-:Y:S04]  /*85b00*/  STL.64 [R1+0x718], R22 ;  /* 0x0007181601007387 */ /* 0x0001e80000100a00 */
[----:B0-----:R-:W3:Y:S04]  /*85b10*/  LDL.LU.64 R22, [R1+0x4e78] ;  /* 0x004e780001167983 */ /* 0x001ee80000300a00 */
[----:B------:R-:W4:Y:S04]  /*85b20*/  LDL.LU.64 R20, [R1+0x4e70] ;  /* 0x004e700001147983 */ /* 0x000f280000300a00 */
[----:B------:R-:W-:Y:S04]  /*85b30*/  STL.64 [R1+0x4c50], R26 ;  /* 0x004c501a01007387 */ /* 0x000fe80000100a00 */
[----:B------:R0:W-:Y:S04]  /*85b40*/  STL.64 [R1+0x4c48], R24 ;  /* 0x004c481801007387 */ /* 0x0001e80000100a00 */
[----:B0-----:R-:W3:Y:S04]  /*85b50*/  LDL.LU R24, [R1+0x13c0] ;  /* 0x0013c00001187983 */ /* 0x001ee80000300800 */
[----:B------:R-:W3:Y:S04]  /*85b60*/  LDL.LU R25, [R1+0x13c4] ;  /* 0x0013c40001197983 */ /* 0x000ee80000300800 */
[----:B------:R-:W3:Y:S04]  /*85b70*/  LDL.LU R26, [R1+0x13c8] ;  /* 0x0013c800011a7983 */ /* 0x000ee80000300800 */
[----:B------:R-:W3:Y:S02]  /*85b80*/  LDL.LU R27, [R1+0x13cc] ;  /* 0x0013cc00011b7983 */ /* 0x000ee40000300800 */
[----:B---3--:R-:W-:-:S15]  /*85b90*/  HMMA.16816.F32 R24, R4, R22, R24 ;  /* 0x000000160418723c */ /* 0x008fde0000001818 */
[----:B------:R-:W-:-:S08]  /*85ba0*/  NOP ;  /* 0x0000000000007918 */ /* 0x000fd00000000000 */
[----:B------:R-:W-:Y:S04]  /*85bb0*/  STL.64 [R1+0x700], R24 ;  /* 0x0007001801007387 */ /* 0x000fe80000100a00 */
[----:B------:R4:W-:Y:S04]  /*85bc0*/  STL.64 [R1+0x708], R26 ;  /* 0x0007081a01007387 */ /* 0x0009e80000100a00 */
[----:B------:R-:W3:Y:S01]  /*85bd0*/  LDL.LU R8, [R1+0x3490] ;  /* 0x0034900001087983 */ /* 0x000ee20000300800 */
[----:B----4-:R-:W-:Y:S03]  /*85be0*/  HMMA.16816.F32 R24, R4, R20, R16 ;  /* 0x000000140418723c */ /* 0x010fe60000001810 */
[----:B------:R-:W4:-:S15]  /*85bf0*/  LDL.LU R16, [R1+0x348c] ;  /* 0x00348c0001107983 */ /* 0x000f1e0000300800 */
[----:B------:R-:W-:-:S05]  /*85c00*/  NOP ;  /* 0x0000000000007918 */ /* 0x000fca0000000000 */
[----:B------:R-:W-:Y:S04]  /*85c10*/  STL.64 [R1+0x6f0], R24 ;  /* 0x0006f01801007387 */ /* 0x000fe80000100a00 */
[----:B------:R-:W-:Y:S04]  /*85c20*/  STL.64 [R1+0x6f8], R26 ;  /* 0x0006f81a01007387 */ /* 0x000fe80000100a00 */
[----:B------:R-:W3:Y:S04]  /*85c30*/  LDL.LU R9, [R1+0x3498] ;  /* 0x0034980001097983 */ /* 0x000ee80000300800 */
[----:B--2---:R-:W-:Y:S04]  /*85c40*/  STL.64 [R1+0x4e58], R10 ;  /* 0x004e580a01007387 */ /* 0x004fe80000100a00 */
[----:B---3--:R0:W-:Y:S04]  /*85c50*/  STL.64 [R1+0x4e50], R8 ;  /* 0x004e500801007387 */ /* 0x0081e80000100a00 */
        /* <DEDUP_REMOVED lines=13> */
[----:B------:R-:W4:Y:S04]  /*85d30*/  LDL.LU.64 R24, [R1+0xa8] ;  /* 0x0000a80001187983 */ /* 0x000f280000300a00 */
[----:B------:R-:W2:Y:S04]  /*85d40*/  LDL.LU.64 R26, [R1+0x98] ;  /* 0x00009800011a7983 */ /* 0x000ea80000300a00 */
        /* <DEDUP_REMOVED lines=28> */
[----:B------:R-:W3:Y:S04]  /*85f10*/  LDL.LU.64 R8, [R1+0x4e60] ;  /* 0x004e600001087983 */ /* 0x000ee80000300a00 */
[----:B------:R0:W-:Y:S04]  /*85f20*/  STL [R1+0x4c0c], R14 ;  /* 0x004c0c0e01007387 */ /* 0x0001e80000100800 */
[----:B0-----:R-:W4:Y:S04]  /*85f30*/  LDL.LU R14, [R1+0x34a8] ;  /* 0x0034a800010e7983 */ /* 0x001f280000300800 */
[----:B------:R0:W-:Y:S04]  /*85f40*/  STL [R1+0x4c08], R15 ;  /* 0x004c080f01007387 */ /* 0x0001e80000100800 */
[----:B0-----:R-:W4:Y:S01]  /*85f50*/  LDL.LU R15, [R1+0x34a0] ;  /* 0x0034a000010f7983 */ /* 0x001f220000300800 */
[----:B---3--:R-:W-:-:S15]  /*85f60*/  HMMA.16816.F32 R8, R4, R2, R8 ;  /* 0x000000020408723c */ /* 0x008fde0000001808 */
[----:B------:R-:W-:-:S08]  /*85f70*/  NOP ;  /* 0x0000000000007918 */ /* 0x000fd00000000000 */
[----:B------:R-:W-:Y:S04]  /*85f80*/  STL.64 [R1+0x6d0], R8 ;  /* 0x0006d00801007387 */ /* 0x000fe80000100a00 */
[----:B------:R0:W-:Y:S04]  /*85f90*/  STL.64 [R1+0x6d8], R10 ;  /* 0x0006d80a01007387 */ /* 0x0001e80000100a00 */
[----:B0-----:R-:W3:Y:S04]  /*85fa0*/  LDL.LU.64 R10, [R1+0x4e58] ;  /* 0x004e5800010a7983 */ /* 0x001ee80000300a00 */
[----:B------:R-:W2:Y:S04]  /*85fb0*/  LDL.LU.64 R8, [R1+0x4e50] ;  /* 0x004e500001087983 */ /* 0x000ea80000300a00 */
[----:B------:R-:W-:Y:S04]  /*85fc0*/  STL [R1+0x4c14], R2 ;  /* 0x004c140201007387 */ /* 0x000fe80000100800 */
[----:B------:R0:W-:Y:S04]  /*85fd0*/  STL [R1+0x4c10], R3 ;  /* 0x004c100301007387 */ /* 0x0001e80000100800 */
[----:B0-----:R-:W4:Y:S01]  /*85fe0*/  LDL.64 R2, [R1+0xa0] ;  /* 0x0000a00001027983 */ /* 0x001f220000100a00 */
[----:B--2---:R-:W-:-:S03]  /*85ff0*/  IMAD R16, R16, 0x100, R8 ;  /* 0x0000010010107824 */ /* 0x004fc600078e0208 */
[----:B------:R-:W2:Y:S01]  /*86000*/  LDL.LU R8, [R1+0x4e4c] ;  /* 0x004e4c0001087983 */ /* 0x000ea20000300800 */
[----:B------:R-:W-:-:S03]  /*86010*/  IMAD R17, R17, 0x100, R9 ;  /* 0x0000010011117824 */ /* 0x000fc600078e0209 */
[----:B------:R-:W2:Y:S02]  /*86020*/  LDL.LU R9, [R1+0x4e48] ;  /* 0x004e480001097983 */ /* 0x000ea40000300800 */
[----:B--2---:R-:W-:-:S15]  /*86030*/  HMMA.16816.F32 R24, R4, R8, R24 ;  /* 0x000000080418723c */ /* 0x004fde0000001818 */
[----:B------:R-:W-:-:S08]  /*86040*/  NOP ;  /* 0x0000000000007918 */ /* 0x000fd00000000000 */
[----:B------:R-:W-:Y:S04]  /*86050*/  STL.64 [R1+0x6c0], R24 ;  /* 0x0006c01801007387 */ /* 0x000fe80000100a00 */
[----:B------:R0:W-:Y:S04]  /*86060*/  STL.64 [R1+0x6c8], R26 ;  /* 0x0006c81a01007387 */ /* 0x0001e80000100a00 */
[----:B0-----:R-:W3:Y:S04]  /*86070*/  LDL.LU.64 R26, [R1+0x4e40] ;  /* 0x004e4000011a7983 */ /* 0x001ee80000300a00 */
[----:B------:R-:W3:Y:S04]  /*86080*/  LDL.LU.64 R24, [R1+0x4e38] ;  /* 0x004e380001187983 */ /* 0x000ee80000300a00 */
[----:B------:R-:W-:Y:S04]  /*86090*/  STL [R1+0x4be4], R8 ;  /* 0x004be40801007387 */ /* 0x000fe80000100800 */
[----:B------:R-:W-:Y:S01]  /*860a0*/  STL [R1+0x4be0], R9 ;  /* 0x004be00901007387 */ /* 0x000fe20000100800 */
        /* <DEDUP_REMOVED lines=13> */
[----:B------:R-:W-:Y:S01]  /*86180*/  IMAD R18, R18, 0x100, R15 ;  /* 0x0000010012127824 */ /* 0x000fe200078e020f */
[----:B--2---:R-:W-:-:S15]  /*86190*/  HMMA.16816.F32 R24, R4, R12, R24 ;  /* 0x0000000c0418723c */ /* 0x004fde0000001818 */
[----:B------:R-:W-:-:S08]  /*861a0*/  NOP ;  /* 0x0000000000007918 */ /* 0x000fd00000000000 */
[----:B------:R-:W-:Y:S04]  /*861b0*/  STL.64 [R1+0x1040], R24 ;  /* 0x0010401801007387 */ /* 0x000fe80000100a00 */
[----:B------:R0:W-:Y:S04]  /*861c0*/  STL.64 [R1+0x1048], R26 ;  /* 0x0010481a01007387 */ /* 0x0001e80000100a00 */
[----:B0-----:R-:W2:Y:S04]  /*861d0*/  LDL.LU.64 R26, [R1+0x4e20] ;  /* 0x004e2000011a7983 */ /* 0x001ea80000300a00 */
[----:B------:R-:W4:Y:S04]  /*861e0*/  LDL.LU.64 R24, [R1+0x4e18] ;  /* 0x004e180001187983 */ /* 0x000f280000300a00 */
[----:B------:R0:W-:Y:S04]  /*861f0*/  STL.64 [R1+0x4dd8], R12 ;  /* 0x004dd80c01007387 */ /* 0x0001e80000100a00 */
[----:B0-----:R-:W4:Y:S04]  /*86200*/  LDL.LU R12, [R1+0x1380] ;  /* 0x00138000010c7983 */ /* 0x001f280000300800 */
[----:B------:R-:W4:Y:S04]  /*86210*/  LDL.LU R13, [R1+0x1384] ;  /* 0x00138400010d7983 */ /* 0x000f280000300800 */
[----:B------:R-:W4:Y:S04]  /*86220*/  LDL.LU R14, [R1+0x1388] ;  /* 0x00138800010e7983 */ /* 0x000f280000300800 */
[----:B------:R-:W4:Y:S01]  /*86230*/  LDL.LU R15, [R1+0x138c] ;  /* 0x00138c00010f7983 */ /* 0x000f220000300800 */
[----:B---3--:R-:W-:Y:S01]  /*86240*/  HMMA.16816.F32 R4, R4, R2, R8 ;  /* 0x000000020404723c */ /* 0x008fe20000001808 */
[----:B------:R-:W-:-:S02]  /*86250*/  F2FP.F16.E5M2.UNPACK_B R16, R16 ;  /* 0x00000010ff10723e */ /* 0x000fc400020004ff */
[----:B------:R-:W-:Y:S02]  /*86260*/  F2FP.F16.E5M2.UNPACK_B R17, R17 ;  /* 0x00000011ff11723e */ /* 0x000fe400020004ff */
[----:B------:R-:W-:Y:S02]  /*86270*/  F2FP.F16.E5M2.UNPACK_B R18, R18 ;  /* 0x00000012ff12723e */ /* 0x000fe400020004ff */
[----:B------:R-:W-:Y:S01]  /*86280*/  F2FP.F16.E5M2.UNPACK_B R19, R19 ;  /* 0x00000013ff13723e */ /* 0x000fe200020004ff */
[----:B------:R-:W-:Y:S02]  /*86290*/  IMAD.MOV.U32 R9, RZ, RZ, R2 ;  /* 0x000000ffff097224 */ /* 0x000fe400078e0002 */
[----:B------:R-:W-:-:S13]  /*862a0*/  IMAD.MOV.U32 R8, RZ, RZ, R3 ;  /* 0x000000ffff087224 */ /* 0x000fda00078e0003 */
[----:B------:R-:W-:Y:S04]  /*862b0*/  STL.64 [R1+0x6b0], R4 ;  /* 0x0006b00401007387 */ /* 0x000fe80000100a00 */
[----:B------:R-:W-:Y:S04]  /*862c0*/  STL.64 [R1+0x6b8], R6 ;  /* 0x0006b80601007387 */ /* 0x000fe80000100a00 */
[----:B------:R4:W-:Y:S02]  /*862d0*/  STL.64 [R1+0x4df0], R8 ;  /* 0x004df00801007387 */ /* 0x0009e40000100a00 */
[----:B----4-:R-:W-:-:S15]  /*862e0*/  HMMA.16816.F32 R8, R16, R24, R12 ;  /* 0x000000181008723c */ /* 0x010fde000000180c */
[----:B------:R-:W-:-:S08]  /*862f0*/  NOP ;  /* 0x0000000000007918 */ /* 0x000fd00000000000 */
[----:B------:R-:W-:Y:S04]  /*86300*/  STL.64 [R1+0x6a0], R8 ;  /* 0x0006a00801007387 */ /* 0x000fe80000100a00 */
[----:B------:R2:W-:Y:S02]  /*86310*/  STL.64 [R1+0x6a8], R10 ;  /* 0x0006a80a01007387 */ /* 0x0005e40000100a00 */
        /* <DEDUP_REMOVED lines=15> */
[----:B------:R-:W-:Y:S02]  /*86410*/  IMAD.MOV.U32 R4, RZ, RZ, R25 ;  /* 0x000000ffff047224 */ /* 0x000fe400078e0019 */
[----:B------:R-:W-:Y:S02]  /*86420*/  IMAD.MOV.U32 R7, RZ, RZ, R26 ;  /* 0x000000ffff077224 */ /* 0x000fe400078e001a */
[----:B------:R-:W-:Y:S01]  /*86430*/  IMAD.MOV.U32 R6, RZ, RZ, R27 ;  /* 0x000000ffff067224 */ /* 0x000fe200078e001b */
[----:B---3--:R0:W-:Y:S04]  /*86440*/  STL.64 [R1+0x4c60], R22 ;  /* 0x004c601601007387 */ /* 0x0081e80000100a00 */
[----:B--2---:R-:W-:Y:S04]  /*86450*/  STL.64 [R1+0x4c58], R20 ;  /* 0x004c581401007387 */ /* 0x004fe80000100a00 */
[----:B------:R-:W2:Y:S04]  /*86460*/  LDL.LU R24, [R1+0x1230] ;  /* 0x0012300001187983 */ /* 0x000ea80000300800 */
[----:B------:R-:W2:Y:S04]  /*86470*/  LDL.LU R25, [R1+0x1234] ;  /* 0x0012340001197983 */ /* 0x000ea80000300800 */
[----:B------:R-:W3:Y:S04]  /*86480*/  LDL.LU R26, [R1+0x1238] ;  /* 0x00123800011a7983 */ /* 0x000ee80000300800 */
[----:B------:R-:W3:Y:S01]  /*86490*/  LDL.LU R27, [R1+0x123c] ;  /* 0x00123c00011b7983 */ /* 0x000ee20000300800 */
[----:B0-----:R-:W-:-:S03]  /*864a0*/  IMAD.MOV.U32 R23, RZ, RZ, R0 ;  /* 0x000000ffff177224 */ /* 0x001fc600078e0000 */
[----:B---3--:R-:W-:Y:S04]  /*864b0*/  STL.64 [R1+0x4c70], R26 ;  /* 0x004c701a01007387 */ /* 0x008fe80000100a00 */
[----:B--2---:R0:W-:Y:S04]  /*864c0*/  STL.64 [R1+0x4c68], R24 ;  /* 0x004c681801007387 */ /* 0x0041e80000100a00 */
[----:B------:R-:W2:Y:S04]  /*864d0*/  LDL R22, [R1] ;  /* 0x0000000001167983 */ /* 0x000ea80000100800 */
[----:B------:R-:W3:Y:S04]  /*864e0*/  LDL.LU R0, [R1+0x4e10] ;  /* 0x004e100001007983 */ /* 0x000ee80000300800 */
[----:B--2---:R3:W-:Y:S04]  /*864f0*/  STL.64 [R1+0x4c78], R22 ;  /* 0x004c781601007387 */ /* 0x0047e80000100a00 */
        /* <DEDUP_REMOVED lines=8> */
[----:B------:R-:W2:Y:S04]  /*86580*/  LDL R21, [R1+0xc] ;  /* 0x00000c0001157983 */ /* 0x000ea80000100800 */
[----:B------:R-:W3:Y:S04]  /*86590*/  LDL R22, [R1+0x10] ;  /* 0x0000100001167983 */ /* 0x000ee80000100800 */
[----:B------:R-:W4:Y:S04]  /*865a0*/  LDL.LU R0, [R1+0x4e0c] ;  /* 0x004e0c0001007983 */ /* 0x000f280000300800 */
[----:B--2---:R1:W-:Y:S04]  /*865b0*/  STL.64 [R1+0x4c90], R20 ;  /* 0x004c901401007387 */ /* 0x0043e80000100a00 */
[----:B---3--:R-:W-:Y:S04]  /*865c0*/  STL.64 [R1+0x4ca8], R22 ;  /* 0x004ca81601007387 */ /* 0x008fe80000100a00 */
[----:B0-----:R-:W2:Y:S04]  /*865d0*/  LDL.LU R24, [R1+0x1250] ;  /* 0x0012500001187983 */ /* 0x001ea80000300800 */
[----:B------:R-:W2:Y:S04]  /*865e0*/  LDL.LU R25, [R1+0x1254] ;  /* 0x0012540001197983 */ /* 0x000ea80000300800 */
[----:B------:R-:W3:Y:S04]  /*865f0*/  LDL.LU R26, [R1+0x1258] ;  /* 0x00125800011a7983 */ /* 0x000ee80000300800 */
[----:B------:R-:W3:Y:S04]  /*86600*/  LDL.LU R27, [R1+0x125c] ;  /* 0x00125c00011b7983 */ /* 0x000ee80000300800 */
[----:B-1----:R-:W4:Y:S04]  /*86610*/  LDL R20, [R1+0x18] ;  /* 0x0000180001147983 */ /* 0x002f280000100800 */
        /* <DEDUP_REMOVED lines=90> */
[----:B------:R-:W2:Y:S04]  /*86bc0*/  LDL R22, [R1+0x70] ;  /* 0x0000700001167983 */ /* 0x000ea80000100800 */
[----:B----4-:R-:W-:Y:S04]  /*86bd0*/  STL.64 [R1+0x4db0], R20 ;  /* 0x004db01401007387 */ /* 0x010fe80000100a00 */
        /* <DEDUP_REMOVED lines=20> */
[----:B------:R-:W4:Y:S04]  /*86d20*/  LDL.LU.64 R2, [R1+0x80] ;  /* 0x0000800001027983 */ /* 0x000f280000300a00 */
[----:B------:R-:W4:Y:S04]  /*86d30*/  LDL.LU.64 R20, [R1+0x78] ;  /* 0x0000780001147983 */ /* 0x000f280000300a00 */
        /* <DEDUP_REMOVED lines=24> */
[----:B------:R0:W-:Y:S04]  /*86ec0*/  STL.64 [R1+0x4c20], R6 ;  /* 0x004c200601007387 */ /* 0x0001e80000100a00 */
[----:B0-----:R-:W3:Y:S04]  /*86ed0*/  LDL.64 R6, [R1+0x88] ;  /* 0x0000880001067983 */ /* 0x001ee80000100a00 */
[----:B------:R0:W-:Y:S04]  /*86ee0*/  STL.64 [R1+0x4c18], R4 ;  /* 0x004c180401007387 */ /* 0x0001e80000100a00 */
[----:B0-----:R-:W4:Y:S01]  /*86ef0*/  LDL.LU.64 R4, [R1+0x90] ;  /* 0x0000900001047983 */ /* 0x001f220000300a00 */
[C---:B---3--:R-:W-:Y:S06]  /*86f00*/  HMMA.16816.F32 R12, R16.reuse, R6, R12 ;  /* 0x00000006100c723c */ /* 0x048fec000000180c */
[----:B----4-:R-:W-:-:S15]  /*86f10*/  HMMA.16816.F32 R8, R16, R4, R8 ;  /* 0x000000041008723c */ /* 0x010fde0000001808 */
[----:B------:R-:W-:-:S08]  /*86f20*/  NOP ;  /* 0x0000000000007918 */ /* 0x000fd00000000000 */
[----:B------:R0:W-:Y:S04]  /*86f30*/  STL.64 [R1+0x680], R8 ;  /* 0x0006800801007387 */ /* 0x0001e80000100a00 */
[----:B------:R-:W-:Y:S04]  /*86f40*/  STL.64 [R1+0x688], R10 ;  /* 0x0006880a01007387 */ /* 0x000fe80000100a00 */
[----:B0-----:R-:W3:Y:S04]  /*86f50*/  LDL.LU.64 R8, [R1+0x4df0] ;  /* 0x004df00001087983 */ /* 0x001ee80000300a00 */
[----:B------:R-:W-:Y:S04]  /*86f60*/  STL.64 [R1+0x670], R12 ;  /* 0x0006700c01007387 */ /* 0x000fe80000100a00 */
[----:B------:R0:W-:Y:S04]  /*86f70*/  STL.64 [R1+0x678], R14 ;  /* 0x0006780e01007387 */ /* 0x0001e80000100a00 */
[----:B0-----:R-:W4:Y:S04]  /*86f80*/  LDL.LU.64 R14, [R1+0x4de8] ;  /* 0x004de800010e7983 */ /* 0x001f280000300a00 */
[----:B------:R-:W4:Y:S01]  /*86f90*/  LDL.LU.64 R12, [R1+0x4de0] ;  /* 0x004de000010c7983 */ /* 0x000f220000300a00 */
[----:B--2---:R-:W-:Y:S01]  /*86fa0*/  HMMA.16816.F32 R24, R16, R20, R24 ;  /* 0x000000141018723c */ /* 0x004fe20000001818 */
[----:B------:R-:W-:-:S02]  /*86fb0*/  IMAD.MOV.U32 R11, RZ, RZ, R4 ;  /* 0x000000ffff0b7224 */ /* 0x000fc400078e0004 */
[----:B------:R-:W-:Y:S01]  /*86fc0*/  IMAD.MOV.U32 R10, RZ, RZ, R5 ;  /* 0x000000ffff0a7224 */ /* 0x000fe200078e0005 */
[----:B------:R-:W2:Y:S01]  /*86fd0*/  LDL.LU R4, [R1+0x1200] ;  /* 0x0012000001047983 */ /* 0x000ea20000300800 */
[----:B------:R-:W-:Y:S02]  /*86fe0*/  IMAD.MOV.U32 R23, RZ, RZ, R0 ;  /* 0x000000ffff177224 */ /* 0x000fe400078e0000 */
[----:B------:R-:W-:Y:S01]  /*86ff0*/  IMAD.MOV.U32 R0, RZ, RZ, R7 ;  /* 0x000000ffff007224 */ /* 0x000fe200078e0007 */
[----:B------:R-:W2:Y:S04]  /*87000*/  LDL.LU R5, [R1+0x1204] ;  /* 0x0012040001057983 */ /* 0x000ea80000300800 */
[----:B------:R-:W2:Y:S04]  /*87010*/  LDL.LU R6, [R1+0x1208] ;  /* 0x0012080001067983 */ /* 0x000ea80000300800 */
[----:B------:R-:W2:Y:S01]  /*87020*/  LDL.LU R7, [R1+0x120c] ;  /* 0x00120c0001077983 */ /* 0x000ea20000300800 */
[----:B----4-:R-:W-:-:S15]  /*87030*/  HMMA.16816.F32 R12, R16, R2, R12 ;  /* 0x00000002100c723c */ /* 0x010fde000000180c */
[----:B------:R-:W-:-:S08]  /*87040*/  NOP ;  /* 0x0000000000007918 */ /* 0x000fd00000000000 */
[----:B------:R0:W-:Y:S04]  /*87050*/  STL.64 [R1+0x660], R12 ;  /* 0x0006600c01007387 */ /* 0x0001e80000100a00 */
[----:B------:R-:W-:Y:S04]  /*87060*/  STL.64 [R1+0x668], R14 ;  /* 0x0006680e01007387 */ /* 0x000fe80000100a00 */
[----:B0-----:R-:W4:Y:S04]  /*87070*/  LDL.LU.64 R12, [R1+0x4dd8] ;  /* 0x004dd800010c7983 */ /* 0x001f280000300a00 */
[----:B------:R-:W-:Y:S04]  /*87080*/  STL.64 [R1+0x650], R24 ;  /* 0x0006501801007387 */ /* 0x000fe80000100a00 */
[----:B------:R0:W-:Y:S04]  /*87090*/  STL.64 [R1+0x658], R26 ;  /* 0x0006581a01007387 */ /* 0x0001e80000100a00 */
[----:B0-----:R-:W3:Y:S04]  /*870a0*/  LDL.LU.64 R26, [R1+0x4dd0] ;  /* 0x004dd000011a7983 */ /* 0x001ee80000300a00 */
[----:B------:R-:W3:Y:S01]  /*870b0*/  LDL.LU.64 R24, [R1+0x4dc8] ;  /* 0x004dc80001187983 */ /* 0x000ee20000300a00 */
[----:B------:R-:W-:-:S02]  /*870c0*/  IMAD.MOV.U32 R14, RZ, RZ, R2 ;  /* 0x000000ffff0e7224 */ /* 0x000fc400078e0002 */
[----:B------:R-:W-:Y:S02]  /*870d0*/  IMAD.MOV.U32 R15, RZ, RZ, R3 ;  /* 0x000000ffff0f7224 */ /* 0x000fe400078e0003 */
[----:B------:R-:W-:Y:S02]  /*870e0*/  IMAD.MOV.U32 R2, RZ, RZ, R20 ;  /* 0x000000ffff027224 */ /* 0x000fe400078e0014 */
[----:B------:R-:W-:Y:S02]  /*870f0*/  IMAD.MOV.U32 R3, RZ, RZ, R21 ;  /* 0x000000ffff037224 */ /* 0x000fe400078e0015 */
[----:B---3--:R-:W-:Y:S01]  /*87100*/  HMMA.16816.F32 R20, R16, R22, R24 ;  /* 0x000000161014723c */ /* 0x008fe20000001818 */
[----:B------:R-:W3:Y:S04]  /*87110*/  LDL.LU.64 R26, [R1+0x4dc0] ;  /* 0x004dc000011a7983 */ /* 0x000ee80000300a00 */
[----:B------:R-:W3:-:S15]  /*87120*/  LDL.LU.64 R24, [R1+0x4db8] ;  /* 0x004db80001187983 */ /* 0x000ede0000300a00 */
[----:B------:R-:W-:-:S03]  /*87130*/  NOP ;  /* 0x0000000000007918 */ /* 0x000fc60000000000 */
        /* <DEDUP_REMOVED lines=122> */
[----:B0-----:R-:W3:Y:S04]  /*878e0*/  LDL.LU R24, [R1+0x11f0] ;  /* 0x0011f00001187983 */ /* 0x001ee80000300800 */
[----:B------:R-:W3:Y:S04]  /*878f0*/  LDL.LU R25, [R1+0x11f4] ;  /* 0x0011f40001197983 */ /* 0x000ee80000300800 */
[----:B------:R-:W3:Y:S04]  /*87900*/  LDL.LU R26, [R1+0x11f8] ;  /* 0x0011f800011a7983 */ /* 0x000ee80000300800 */
[----:B------:R-:W3:Y:S01]  /*87910*/  LDL.LU R27, [R1+0x11fc] ;  /* 0x0011fc00011b7983 */ /* 0x000ee20000300800 */
[C---:B--2---:R-:W-:Y:S06]  /*87920*/  HMMA.16816.F32 R4, R16.reuse, R22, R4 ;  /* 0x000000161004723c */ /* 0x044fec0000001804 */
[----:B---3--:R-:W-:-:S15]  /*87930*/  HMMA.16816.F32 R24, R16, R20, R24 ;  /* 0x000000141018723c */ /* 0x008fde0000001818 */
[----:B------:R-:W-:-:S02]  /*87940*/  NOP ;  /* 0x0000000000007918 */ /* 0x000fc40000000000 */
[----:B------:R-:W-:Y:S04]  /*87950*/  STL.64 [R1+0x520], R4 ;  /* 0x0005200401007387 */ /* 0x000fe80000100a00 */
[----:B------:R0:W-:Y:S04]  /*87960*/  STL.64 [R1+0x528], R6 ;  /* 0x0005280601007387 */ /* 0x0001e80000100a00 */
[----:B0-----:R-:W2:Y:S04]  /*87970*/  LDL.LU.64 R6, [R1+0x4c20] ;  /* 0x004c200001067983 */ /* 0x001ea80000300a00 */
[----:B------:R-:W3:Y:S04]  /*87980*/  LDL.LU.64 R4, [R1+0x4c18] ;  /* 0x004c180001047983 */ /* 0x000ee80000300a00 */
[----:B------:R0:W-:Y:S04]  /*87990*/  STL.64 [R1+0x510], R24 ;  /* 0x0005101801007387 */ /* 0x0001e80000100a00 */
[----:B------:R1:W-:Y:S01]  /*879a0*/  STL.64 [R1+0x518], R26 ;  /* 0x0005181a01007387 */ /* 0x0003e20000100a00 */
[----:B0-----:R-:W-:-:S02]  /*879b0*/  IMAD.MOV.U32 R24, RZ, RZ, R14 ;  /* 0x000000ffff187224 */ /* 0x001fc400078e000e */
[----:B------:R-:W-:Y:S02]  /*879c0*/  IMAD.MOV.U32 R25, RZ, RZ, R15 ;  /* 0x000000ffff197224 */ /* 0x000fe400078e000f */
[----:B-1----:R-:W-:Y:S02]  /*879d0*/  IMAD.MOV.U32 R26, RZ, RZ, R2 ;  /* 0x000000ffff1a7224 */ /* 0x002fe400078e0002 */
[----:B------:R-:W-:Y:S01]  /*879e0*/  IMAD.MOV.U32 R27, RZ, RZ, R3 ;  /* 0x000000ffff1b7224 */ /* 0x000fe200078e0003 */
[----:B------:R-:W4:Y:S04]  /*879f0*/  LDL.LU R2, [R1+0x4c14] ;  /* 0x004c140001027983 */ /* 0x000f280000300800 */
[----:B------:R-:W4:Y:S04]  /*87a00*/  LDL.LU R3, [R1+0x4c10] ;  /* 0x004c100001037983 */ /* 0x000f280000300800 */
[----:B------:R-:W4:Y:S04]  /*87a10*/  LDL.LU R14, [R1+0x4c0c] ;  /* 0x004c0c00010e7983 */ /* 0x000f280000300800 */
[----:B------:R-:W4:Y:S04]  /*87a20*/  LDL.LU R15, [R1+0x4c08] ;  /* 0x004c0800010f7983 */ /* 0x000f280000300800 */
[----:B------:R-:W-:Y:S04]  /*87a30*/  STL.64 [R1+0x4b50], R26 ;  /* 0x004b501a01007387 */ /* 0x000fe80000100a00 */
[----:B------:R-:W-:Y:S04]  /*87a40*/  STL.64 [R1+0x4b48], R24 ;  /* 0x004b481801007387 */ /* 0x000fe80000100a00 */
[----:B------:R-:W-:Y:S04]  /*87a50*/  STL.64 [R1+0x49b0], R22 ;  /* 0x0049b01601007387 */ /* 0x000fe80000100a00 */
[----:B------:R0:W-:Y:S04]  /*87a60*/  STL.64 [R1+0x49a8], R20 ;  /* 0x0049a81401007387 */ /* 0x0001e80000100a00 */
[----:B0-----:R-:W3:Y:S04]  /*87a70*/  LDL.LU R20, [R1+0x1160] ;  /* 0x0011600001147983 */ /* 0x001ee80000300800 */
[----:B------:R-:W3:Y:S04]  /*87a80*/  LDL.LU R21, [R1+0x1164] ;  /* 0x0011640001157983 */ /* 0x000ee80000300800 */
[----:B------:R-:W4:Y:S04]  /*87a90*/  LDL.LU R22, [R1+0x1168] ;  /* 0x0011680001167983 */ /* 0x000f280000300800 */
[----:B------:R-:W4:Y:S01]  /*87aa0*/  LDL.LU R23, [R1+0x116c] ;  /* 0x00116c0001177983 */ /* 0x000f220000300800 */
[----:B------:R-:W-:-:S02]  /*87ab0*/  IMAD.MOV.U32 R26, RZ, RZ, R11 ;  /* 0x000000ffff1a7224 */ /* 0x000fc400078e000b */
[----:B------:R-:W-:Y:S02]  /*87ac0*/  IMAD.MOV.U32 R27, RZ, RZ, R10 ;  /* 0x000000ffff1b7224 */ /* 0x000fe400078e000a */
[----:B--2---:R-:W-:Y:S02]  /*87ad0*/  IMAD.MOV.U32 R24, RZ, RZ, R7 ;  /* 0x000000ffff187224 */ /* 0x004fe400078e0007 */
[----:B------:R-:W-:Y:S01]  /*87ae0*/  IMAD.MOV.U32 R25, RZ, RZ, R6 ;  /* 0x000000ffff197224 */ /* 0x000fe200078e0006 */
[----:B----4-:R-:W-:Y:S04]  /*87af0*/  STL.64 [R1+0x4b60], R22 ;  /* 0x004b601601007387 */ /* 0x010fe80000100a00 */
[----:B---3--:R0:W-:Y:S04]  /*87b00*/  STL.64 [R1+0x4b58], R20 ;  /* 0x004b581401007387 */ /* 0x0081e80000100a00 */
[----:B------:R1:W-:Y:S04]  /*87b10*/  STL.64 [R1+0x4b68], R26 ;  /* 0x004b681a01007387 */ /* 0x0003e80000100a00 */
[----:B------:R2:W-:Y:S04]  /*87b20*/  STL.64 [R1+0x4b80], R24 ;  /* 0x004b801801007387 */ /* 0x0005e80000100a00 */
[----:B0-----:R-:W3:Y:S04]  /*87b30*/  LDL.LU R20, [R1+0x11a0] ;  /* 0x0011a00001147983 */ /* 0x001ee80000300800 */
[----:B------:R-:W3:Y:S04]  /*87b40*/  LDL.LU R21, [R1+0x11a4] ;  /* 0x0011a40001157983 */ /* 0x000ee80000300800 */
[----:B------:R-:W4:Y:S04]  /*87b50*/  LDL.LU R22, [R1+0x11a8] ;  /* 0x0011a80001167983 */ /* 0x000f280000300800 */
[----:B------:R-:W4:Y:S01]  /*87b60*/  LDL.LU R23, [R1+0x11ac] ;  /* 0x0011ac0001177983 */ /* 0x000f220000300800 */
[----:B-1----:R-:W-:-:S02]  /*87b70*/  IMAD.MOV.U32 R26, RZ, RZ, R5 ;  /* 0x000000ffff1a7224 */ /* 0x002fc400078e0005 */
[----:B------:R-:W-:Y:S01]  /*87b80*/  IMAD.MOV.U32 R27, RZ, RZ, R4 ;  /* 0x000000ffff1b7224 */ /* 0x000fe200078e0004 */
[----:B------:R-:W3:Y:S01]  /*87b90*/  LDL.LU R10, [R1+0x34c0] ;  /* 0x0034c000010a7983 */ /* 0x000ee20000300800 */
[----:B--2---:R-:W-:Y:S02]  /*87ba0*/  IMAD.MOV.U32 R24, RZ, RZ, R9 ;  /* 0x000000ffff187224 */ /* 0x004fe400078e0009 */
[----:B------:R-:W-:Y:S01]  /*87bb0*/  IMAD.MOV.U32 R25, RZ, RZ, R8 ;  /* 0x000000ffff197224 */ /* 0x000fe200078e0008 */
[----:B------:R-:W2:Y:S04]  /*87bc0*/  LDL.LU R6, [R1+0x34bc] ;  /* 0x0034bc0001067983 */ /* 0x000ea80000300800 */
[----:B------:R-:W2:Y:S04]  /*87bd0*/  LDL.LU R11, [R1+0x34c8] ;  /* 0x0034c800010b7983 */ /* 0x000ea80000300800 */
[----:B------:R-:W2:Y:S04]  /*87be0*/  LDL.LU R7, [R1+0x34c4] ;  /* 0x0034c40001077983 */ /* 0x000ea80000300800 */
[----:B------:R-:W-:Y:S04]  /*87bf0*/  STL.64 [R1+0x4bb0], R26 ;  /* 0x004bb01a01007387 */ /* 0x000fe80000100a00 */
[----:B------:R-:W-:Y:S04]  /*87c00*/  STL.64 [R1+0x4ba8], R24 ;  /* 0x004ba81801007387 */ /* 0x000fe80000100a00 */
[----:B----4-:R-:W-:Y:S04]  /*87c10*/  STL.64 [R1+0x4b78], R22 ;  /* 0x004b781601007387 */ /* 0x010fe80000100a00 */
[----:B---3--:R0:W-:Y:S04]  /*87c20*/  STL.64 [R1+0x4b70], R20 ;  /* 0x004b701401007387 */ /* 0x0081e80000100a00 */
[----:B0-----:R-:W3:Y:S04]  /*87c30*/  LDL.LU R20, [R1+0x11b0] ;  /* 0x0011b00001147983 */ /* 0x001ee80000300800 */
[----:B------:R-:W3:Y:S04]  /*87c40*/  LDL.LU R21, [R1+0x11b4] ;  /* 0x0011b40001157983 */ /* 0x000ee80000300800 */
[----:B------:R-:W4:Y:S04]  /*87c50*/  LDL.LU R22, [R1+0x11b8] ;  /* 0x0011b80001167983 */ /* 0x000f280000300800 */
[----:B------:R-:W4:Y:S04]  /*87c60*/  LDL.LU R23, [R1+0x11bc] ;  /* 0x0011bc0001177983 */ /* 0x000f280000300800 */
[----:B------:R-:W3:Y:S04]  /*87c70*/  LDL.LU R8, [R1+0x34b0] ;  /* 0x0034b00001087983 */ /* 0x000ee80000300800 */
[----:B------:R-:W4:Y:S04]  /*87c80*/  LDL.LU R4, [R1+0x34ac] ;  /* 0x0034ac0001047983 */ /* 0x000f280000300800 */
        /* <DEDUP_REMOVED lines=52> */
[----:B------:R-:W2:Y:S02]  /*87fd0*/  LDL.LU.64 R8, [R1+0x4be8] ;  /* 0x004be80001087983 */ /* 0x000ea40000300a00 */
[----:B--2---:R-:W-:-:S02]  /*87fe0*/  IMAD R4, R4, 0x100, R8 ;  /* 0x0000010004047824 */ /* 0x004fc400078e0208 */
[----:B------:R-:W2:Y:S01]  /*87ff0*/  LDL.LU R8, [R1+0x4be4] ;  /* 0x004be40001087983 */ /* 0x000ea20000300800 */
[----:B------:R-:W-:-:S03]  /*88000*/  IMAD R5, R5, 0x100, R9 ;  /* 0x0000010005057824 */ /* 0x000fc600078e0209 */
[----:B------:R-:W2:Y:S01]  /*88010*/  LDL.LU R9, [R1+0x4be0] ;  /* 0x004be00001097983 */ /* 0x000ea20000300800 */
[----:B----4-:R-:W-:Y:S02]  /*88020*/  IMAD R6, R6, 0x100, R10 ;  /* 0x0000010006067824 */ /* 0x010fe400078e020a */
[----:B------:R-:W-:Y:S01]  /*88030*/  IMAD R7, R7, 0x100, R11 ;  /* 0x0000010007077824 */ /* 0x000fe200078e020b */
[----:B--2---:R-:W-:-:S15]  /*88040*/  HMMA.16816.F32 R24, R16, R8, R24 ;  /* 0x000000081018723c */ /* 0x004fde0000001818 */
        /* <DEDUP_REMOVED lines=27> */
[----:B------:R-:W-:Y:S01]  /*88200*/  STL.64 [R1+0x4988], R12 ;  /* 0x0049880c01007387 */ /* 0x000fe20000100a00 */
[----:B---3--:R-:W-:Y:S03]  /*88210*/  HMMA.16816.F32 R16, R16, R24, R20 ;  /* 0x000000181010723c */ /* 0x008fe60000001814 */
[----:B------:R-:W2:Y:S04]  /*88220*/  LDL.LU.64 R22, [R1+0x4ba0] ;  /* 0x004ba00001167983 */ /* 0x000ea80000300a00 */
[----:B------:R-:W2:Y:S01]  /*88230*/  LDL.LU.64 R20, [R1+0x4b98] ;  /* 0x004b980001147983 */ /* 0x000ea20000300a00 */
[----:B------:R-:W-:-:S02]  /*88240*/  F2FP.F16.E5M2.UNPACK_B R4, R4 ;  /* 0x00000004ff04723e */ /* 0x000fc400020004ff */
[----:B------:R-:W-:Y:S02]  /*88250*/  F2FP.F16.E5M2.UNPACK_B R5, R5 ;  /* 0x00000005ff05723e */ /* 0x000fe400020004ff */
[----:B------:R-:W-:Y:S02]  /*88260*/  F2FP.F16.E5M2.UNPACK_B R6, R6 ;  /* 0x00000006ff06723e */ /* 0x000fe400020004ff */
[----:B------:R-:W-:-:S09]  /*88270*/  F2FP.F16.E5M2.UNPACK_B R7, R7 ;  /* 0x00000007ff07723e */ /* 0x000fd200020004ff */
[----:B------:R0:W-:Y:S04]  /*88280*/  STL.64 [R1+0x4d0], R16 ;  /* 0x0004d01001007387 */ /* 0x0001e80000100a00 */
[----:B------:R1:W-:Y:S04]  /*88290*/  STL.64 [R1+0x4d8], R18 ;  /* 0x0004d81201007387 */ /* 0x0003e80000100a00 */
[----:B0-----:R-:W4:Y:S04]  /*882a0*/  LDL.LU R16, [R1+0x1180] ;  /* 0x0011800001107983 */ /* 0x001f280000300800 */
[----:B------:R-:W4:Y:S04]  /*882b0*/  LDL.LU R17, [R1+0x1184] ;  /* 0x0011840001117983 */ /* 0x000f280000300800 */
[----:B-1----:R-:W4:Y:S04]  /*882c0*/  LDL.LU R18, [R1+0x1188] ;  /* 0x0011880001127983 */ /* 0x002f280000300800 */
        /* <DEDUP_REMOVED lines=15> */
[----:B------:R-:W-:-:S07]  /*883c0*/  IMAD.MOV.U32 R15, RZ, RZ, R0 ;  /* 0x000000ffff0f7224 */ /* 0x000fce00078e0000 */
[C---:B----4-:R-:W-:Y:S06]  /*883d0*/  HMMA.16816.F32 R12, R4.reuse, R14, R16 ;  /* 0x0000000e040c723c */ /* 0x050fec0000001810 */
[----:B--2---:R-:W-:Y:S01]  /*883e0*/  HMMA.16816.F32 R24, R4, R26, R20 ;  /* 0x0000001a0418723c */ /* 0x004fe20000001814 */
[----:B------:R-:W2:Y:S04]  /*883f0*/  LDL.LU.64 R22, [R1+0x4b60] ;  /* 0x004b600001167983 */ /* 0x000ea80000300a00 */
[----:B------:R-:W2:-:S15]  /*88400*/  LDL.LU.64 R20, [R1+0x4b58] ;  /* 0x004b580001147983 */ /* 0x000e9e0000300a00 */
[----:B------:R-:W-:-:S03]  /*88410*/  NOP ;  /* 0x0000000000007918 */ /* 0x000fc60000000000 */
[----:B------:R-:W-:Y:S04]  /*88420*/  STL.64 [R1+0x480], R24 ;  /* 0x0004801801007387 */ /* 0x000fe80000100a00 */
[----:B------:R0:W-:Y:S04]  /*88430*/  STL.64 [R1+0x488], R26 ;  /* 0x0004881a01007387 */ /* 0x0001e80000100a00 */
[----:B0-----:R-:W2:Y:S04]  /*88440*/  LDL.LU.64 R26, [R1+0x4b50] ;  /* 0x004b5000011a7983 */ /* 0x001ea80000300a00 */
[----:B------:R-:W3:Y:S04]  /*88450*/  LDL.LU.64 R24, [R1+0x4b48] ;  /* 0x004b480001187983 */ /* 0x000ee80000300a00 */
[----:B------:R-:W4:Y:S04]  /*88460*/  LDL.LU R16, [R1+0x34d0] ;  /* 0x0034d00001107983 */ /* 0x000f280000300800 */
[----:B------:R-:W2:Y:S04]  /*88470*/  LDL.LU R0, [R1+0x34cc] ;  /* 0x0034cc0001007983 */ /* 0x000ea80000300800 */
[----:B------:R0:W-:Y:S04]  /*88480*/  STL.64 [R1+0x460], R12 ;  /* 0x0004600c01007387 */ /* 0x0001e80000100a00 */
[----:B------:R-:W-:Y:S04]  /*88490*/  STL.64 [R1+0x468], R14 ;  /* 0x0004680e01007387 */ /* 0x000fe80000100a00 */
[----:B------:R-:W4:Y:S04]  /*884a0*/  LDL.LU R17, [R1+0x34d4] ;  /* 0x0034d40001117983 */ /* 0x000f280000300800 */
[----:B------:R-:W3:Y:S04]  /*884b0*/  LDL.LU R18, [R1+0x34e0] ;  /* 0x0034e00001127983 */ /* 0x000ee80000300800 */
[----:B------:R-:W3:Y:S04]  /*884c0*/  LDL.LU R19, [R1+0x34dc] ;  /* 0x0034dc0001137983 */ /* 0x000ee80000300800 */
[----:B---3--:R-:W-:Y:S04]  /*884d0*/  STL.64 [R1+0x4980], R18 ;  /* 0x0049801201007387 */ /* 0x008fe80000100a00 */
[----:B----4-:R1:W-:Y:S04]  /*884e0*/  STL.64 [R1+0x4978], R16 ;  /* 0x0049781001007387 */ /* 0x0103e80000100a00 */
[----:B0-----:R-:W3:Y:S01]  /*884f0*/  LDL.LU R12, [R1+0x160] ;  /* 0x00016000010c7983 */ /* 0x001ee20000300800 */
[C---:B-1----:R-:W-:Y:S06]  /*88500*/  HMMA.16816.F32 R16, R4.reuse, R24, R8 ;  /* 0x000000180410723c */ /* 0x042fec0000001808 */
[----:B--2---:R-:W-:-:S15]  /*88510*/  HMMA.16816.F32 R8, R4, R26, R20 ;  /* 0x0000001a0408723c */ /* 0x004fde0000001814 */
[----:B------:R-:W-:-:S02]  /*88520*/  NOP ;  /* 0x0000000000007918 */ /* 0x000fc40000000000 */
[----:B------:R-:W-:Y:S04]  /*88530*/  STL.64 [R1+0x440], R16 ;  /* 0x0004401001007387 */ /* 0x000fe80000100a00 */
[----:B------:R-:W-:Y:S04]  /*88540*/  STL.64 [R1+0x448], R18 ;  /* 0x0004481201007387 */ /* 0x000fe80000100a00 */
[----:B------:R-:W-:Y:S04]  /*88550*/  STL.64 [R1+0x420], R8 ;  /* 0x0004200801007387 */ /* 0x000fe80000100a00 */
[----:B------:R-:W-:Y:S04]  /*88560*/  STL.64 [R1+0x428], R10 ;  /* 0x0004280a01007387 */ /* 0x000fe80000100a00 */
[----:B------:R-:W3:Y:S04]  /*88570*/  LDL.LU R13, [R1+0x164] ;  /* 0x00016400010d7983 */ /* 0x000ee80000300800 */
[----:B------:R-:W2:Y:S04]  /*88580*/  LDL.LU R14, [R1+0x168] ;  /* 0x00016800010e7983 */ /* 0x000ea80000300800 */
[----:B------:R-:W2:Y:S04]  /*88590*/  LDL.LU R15, [R1+0x16c] ;  /* 0x00016c00010f7983 */ /* 0x000ea80000300800 */
[----:B------:R-:W4:Y:S04]  /*885a0*/  LDL.LU R20, [R1+0x1a0] ;  /* 0x0001a00001147983 */ /* 0x000f280000300800 */
[----:B------:R-:W4:Y:S04]  /*885b0*/  LDL.LU R21, [R1+0x1a4] ;  /* 0x0001a40001157983 */ /* 0x000f280000300800 */
[----:B------:R-:W3:Y:S04]  /*885c0*/  LDL.LU R22, [R1+0x1a8] ;  /* 0x0001a80001167983 */ /* 0x000ee80000300800 */
[----:B------:R-:W3:Y:S04]  /*885d0*/  LDL.LU R23, [R1+0x1ac] ;  /* 0x0001ac0001177983 */ /* 0x000ee80000300800 */
[----:B------:R-:W2:Y:S04]  /*885e0*/  LDL.LU R24, [R1+0x200] ;  /* 0x0002000001187983 */ /* 0x000ea80000300800 */
[----:B------:R-:W2:Y:S04]  /*885f0*/  LDL.LU R25, [R1+0x204] ;  /* 0x0002040001197983 */ /* 0x000ea80000300800 */
[----:B------:R-:W4:Y:S04]  /*88600*/  LDL.LU R26, [R1+0x208] ;  /* 0x00020800011a7983 */ /* 0x000f280000300800 */
[----:B------:R-:W4:Y:S04]  /*88610*/  LDL.LU R27, [R1+0x20c] ;  /* 0x00020c00011b7983 */ /* 0x000f280000300800 */
[----:B----4-:R0:W-:Y:S04]  /*88620*/  STL.64 [R1+0x49e0], R26 ;  /* 0x0049e01a01007387 */ /* 0x0101e80000100a00 */
[----:B0-----:R-:W4:Y:S04]  /*88630*/  LDL.LU R26, [R1] ;  /* 0x00000000011a7983 */ /* 0x001f280000300800 */
[----:B------:R-:W4:Y:S04]  /*88640*/  LDL.LU R27, [R1+0x4] ;  /* 0x00000400011b7983 */ /* 0x000f280000300800 */
[----:B--2---:R-:W-:Y:S04]  /*88650*/  STL.64 [R1+0x49d8], R24 ;  /* 0x0049d81801007387 */ /* 0x004fe80000100a00 */
[----:B----4-:R-:W-:Y:S04]  /*88660*/  STL.64 [R1+0x49f8], R26 ;  /* 0x0049f81a01007387 */ /* 0x010fe80000100a00 */
        /* <DEDUP_REMOVED lines=150> */
[----:B------:R-:W3:Y:S01]  /*88fd0*/  LDL.LU R11, [R1+0x11c] ;  /* 0x00011c00010b7983 */ /* 0x000ee20000300800 */
        /* <DEDUP_REMOVED lines=111> */
[----:B------:R-:W2:Y:S04]  /*896d0*/  LDL.LU.64 R24, [R1+0x49c8] ;  /* 0x0049c80001187983 */ /* 0x000ea80000300a00 */
[----:B------:R-:W3:Y:S01]  /*896e0*/  LDL.LU R29, [R1+0x34d8] ;  /* 0x0034d800011d7983 */ /* 0x000ee20000300800 */
[----:B----4-:R-:W-:-:S15]  /*896f0*/  HMMA.16816.F32 R20, R4, R26, R20 ;  /* 0x0000001a0414723c */ /* 0x010fde0000001814 */
[----:B------:R-:W-:-:S08]  /*89700*/  NOP ;  /* 0x0000000000007918 */ /* 0x000fd00000000000 */
[----:B------:R-:W-:Y:S04]  /*89710*/  STL.64 [R1+0x1e0], R20 ;  /* 0x0001e01401007387 */ /* 0x000fe80000100a00 */
[----:B------:R0:W-:Y:S04]  /*89720*/  STL.64 [R1+0x1e8], R22 ;  /* 0x0001e81601007387 */ /* 0x0001e80000100a00 */
[----:B0-----:R-:W2:Y:S04]  /*89730*/  LDL.LU.64 R22, [R1+0x49c0] ;  /* 0x0049c00001167983 */ /* 0x001ea80000300a00 */
[----:B------:R-:W2:Y:S02]  /*89740*/  LDL.LU.64 R20, [R1+0x49b8] ;  /* 0x0049b80001147983 */ /* 0x000ea40000300a00 */
[----:B--2---:R-:W-:Y:S02]  /*89750*/  HMMA.16816.F32 R24, R4, R24, R20 ;  /* 0x000000180418723c */ /* 0x004fe40000001814 */
[----:B------:R-:W2:Y:S04]  /*89760*/  LDL.LU.64 R22, [R1+0x49b0] ;  /* 0x0049b00001167983 */ /* 0x000ea80000300a00 */
[----:B------:R-:W4:-:S15]  /*89770*/  LDL.LU.64 R20, [R1+0x49a8] ;  /* 0x0049a80001147983 */ /* 0x000f1e0000300a00 */
[----:B------:R-:W-:-:S02]  /*89780*/  NOP ;  /* 0x0000000000007918 */ /* 0x000fc40000000000 */
[----:B------:R0:W-:Y:S04]  /*89790*/  STL.64 [R1+0x1c0], R24 ;  /* 0x0001c01801007387 */ /* 0x0001e80000100a00 */
[----:B------:R1:W-:Y:S04]  /*897a0*/  STL.64 [R1+0x1c8], R26 ;  /* 0x0001c81a01007387 */ /* 0x0003e80000100a00 */
[----:B0-----:R-:W3:Y:S04]  /*897b0*/  LDL.LU R24, [R1+0xf0] ;  /* 0x0000f00001187983 */ /* 0x001ee80000300800 */
[----:B------:R-:W3:Y:S04]  /*897c0*/  LDL.LU R25, [R1+0xf4] ;  /* 0x0000f40001197983 */ /* 0x000ee80000300800 */
[----:B-1----:R-:W3:Y:S04]  /*897d0*/  LDL.LU R26, [R1+0xf8] ;  /* 0x0000f800011a7983 */ /* 0x002ee80000300800 */
[----:B------:R-:W3:Y:S01]  /*897e0*/  LDL.LU R27, [R1+0xfc] ;  /* 0x0000fc00011b7983 */ /* 0x000ee20000300800 */
[----:B--2---:R-:W-:-:S15]  /*897f0*/  HMMA.16816.F32 R12, R4, R22, R12 ;  /* 0x00000016040c723c */ /* 0x004fde000000180c */
[----:B------:R-:W-:-:S08]  /*89800*/  NOP ;  /* 0x0000000000007918 */ /* 0x000fd00000000000 */
[----:B------:R-:W-:Y:S04]  /*89810*/  STL.64 [R1+0x1a0], R12 ;  /* 0x0001a00c01007387 */ /* 0x000fe80000100a00 */
[----:B------:R0:W-:Y:S04]  /*89820*/  STL.64 [R1+0x1a8], R14 ;  /* 0x0001a80e01007387 */ /* 0x0001e80000100a00 */
[----:B0-----:R-:W4:Y:S04]  /*89830*/  LDL.LU.64 R14, [R1+0x49a0] ;  /* 0x0049a000010e7983 */ /* 0x001f280000300a00 */
[----:B------:R-:W4:Y:S02]  /*89840*/  LDL.LU.64 R12, [R1+0x4998] ;  /* 0x00499800010c7983 */ /* 0x000f240000300a00 */
[C---:B----4-:R-:W-:Y:S02]  /*89850*/  HMMA.16816.F32 R20, R4.reuse, R20, R12 ;  /* 0x000000140414723c */ /* 0x050fe4000000180c */
[----:B------:R-:W2:Y:S04]  /*89860*/  LDL.LU.64 R14, [R1+0x4990] ;  /* 0x00499000010e7983 */ /* 0x000ea80000300a00 */
[----:B------:R-:W4:Y:S01]  /*89870*/  LDL.LU.64 R12, [R1+0x4988] ;  /* 0x00498800010c7983 */ /* 0x000f220000300a00 */
[----:B---3--:R-:W-:-:S15]  /*89880*/  HMMA.16816.F32 R8, R4, R2, R8 ;  /* 0x000000020408723c */ /* 0x008fde0000001808 */
[----:B------:R-:W-:-:S01]  /*89890*/  NOP ;  /* 0x0000000000007918 */ /* 0x000fc20000000000 */
        /* <DEDUP_REMOVED lines=14> */
[----:B0-----:R-:W2:Y:S04]  /*89980*/  LDL.LU.64 R10, [R1+0x4970] ;  /* 0x00497000010a7983 */ /* 0x001ea80000300a00 */
[----:B------:R-:W3:Y:S01]  /*89990*/  LDL.LU.64 R8, [R1+0x4968] ;  /* 0x0049680001087983 */ /* 0x000ee20000300a00 */
[----:B----4-:R-:W-:Y:S01]  /*899a0*/  IMAD R16, R0, 0x100, R16 ;  /* 0x0000010000107824 */ /* 0x010fe200078e0210 */
[C---:B---3--:R-:W-:Y:S06]  /*899b0*/  HMMA.16816.F32 R20, R4.reuse, R8, R20 ;  /* 0x000000080414723c */ /* 0x048fec0000001814 */
[----:B--2---:R-:W-:-:S15]  /*899c0*/  HMMA.16816.F32 R8, R4, R10, R24 ;  /* 0x0000000a0408723c */ /* 0x004fde0000001818 */
[----:B------:R-:W-:-:S02]  /*899d0*/  NOP ;  /* 0x0000000000007918 */ /* 0x000fc40000000000 */
[----:B------:R-:W-:Y:S04]  /*899e0*/  STL.64 [R1+0x130], R20 ;  /* 0x0001301401007387 */ /* 0x000fe80000100a00 */
[----:B------:R-:W-:Y:S03]  /*899f0*/  STL.64 [R1+0x138], R22 ;  /* 0x0001381601007387 */ /* 0x000fe60000100a00 */
[----:B------:R-:W-:Y:S01]  /*89a00*/  IMAD.MOV.U32 R0, RZ, RZ, R11 ;  /* 0x000000ffff007224 */ /* 0x000fe200078e000b */
[----:B------:R0:W-:Y:S04]  /*89a10*/  STL.64 [R1+0x110], R8 ;  /* 0x0001100801007387 */ /* 0x0001e80000100a00 */
[----:B------:R1:W-:Y:S04]  /*89a20*/  STL [R1+0x118], R10 ;  /* 0x0001180a01007387 */ /* 0x0003e80000100800 */
[----:B------:R-:W-:Y:S04]  /*89a30*/  STL [R1+0x38c8], R0 ;  /* 0x0038c80001007387 */ /* 0x000fe80000100800 */
[----:B0-----:R-:W2:Y:S04]  /*89a40*/  LDL.LU R8, [R1+0x150] ;  /* 0x0001500001087983 */ /* 0x001ea80000300800 */
[----:B------:R-:W2:Y:S04]  /*89a50*/  LDL.LU R9, [R1+0x154] ;  /* 0x0001540001097983 */ /* 0x000ea80000300800 */
[----:B--2---:R-:W-:Y:S04]  /*89a60*/  STL.64 [R1+0x4928], R8 ;  /* 0x0049280801007387 */ /* 0x004fe80000100a00 */
[----:B-1----:R-:W2:Y:S04]  /*89a70*/  LDL.LU R10, [R1+0x158] ;  /* 0x00015800010a7983 */ /* 0x002ea80000300800 */
[----:B------:R-:W2:Y:S01]  /*89a80*/  LDL.LU R11, [R1+0x15c] ;  /* 0x00015c00010b7983 */ /* 0x000ea20000300800 */
[----:B------:R-:W-:-:S03]  /*89a90*/  IMAD R18, R19, 0x100, R18 ;  /* 0x0000010013127824 */ /* 0x000fc600078e0212 */
[----:B--2---:R0:W-:Y:S04]  /*89aa0*/  STL.64 [R1+0x4940], R10 ;  /* 0x0049400a01007387 */ /* 0x0041e80000100a00 */
[----:B0-----:R-:W2:Y:S04]  /*89ab0*/  LDL.LU R10, [R1+0xa0] ;  /* 0x0000a000010a7983 */ /* 0x001ea80000300800 */
[----:B------:R-:W2:Y:S04]  /*89ac0*/  LDL.LU R11, [R1+0xa4] ;  /* 0x0000a400010b7983 */ /* 0x000ea80000300800 */
[----:B------:R-:W3:Y:S04]  /*89ad0*/  LDL.LU R0, [R1+0x34e8] ;  /* 0x0034e80001007983 */ /* 0x000ee80000300800 */
[----:B------:R-:W3:Y:S04]  /*89ae0*/  LDL.LU R19, [R1+0x34e4] ;  /* 0x0034e40001137983 */ /* 0x000ee80000300800 */
[----:B------:R-:W4:Y:S04]  /*89af0*/  LDL.LU R14, [R1+0x1d88] ;  /* 0x001d8800010e7983 */ /* 0x000f280000300800 */
        /* <DEDUP_REMOVED lines=28> */
[----:B------:R-:W-:-:S03]  /*89cc0*/  F2FP.F16.E5M2.UNPACK_B R8, R14.H1 ;  /* 0x0000000eff08723e */ /* 0x000fc600030004ff */
[----:B------:R-:W4:Y:S01]  /*89cd0*/  LDL.LU R26, [R1+0x198] ;  /* 0x00019800011a7983 */ /* 0x000f220000300800 */
[----:B------:R-:W-:-:S03]  /*89ce0*/  F2FP.F16.E5M2.UNPACK_B R9, R15.H1 ;  /* 0x0000000fff09723e */ /* 0x000fc600030004ff */
[----:B------:R-:W4:Y:S04]  /*89cf0*/  LDL.LU R27, [R1+0x19c] ;  /* 0x00019c00011b7983 */ /* 0x000f280000300800 */
[----:B------:R-:W4:Y:S04]  /*89d00*/  LDL.LU R28, [R1+0x1dd8] ;  /* 0x001dd800011c7983 */ /* 0x000f280000300800 */
[----:B------:R-:W4:Y:S01]  /*89d10*/  LDL.LU R29, [R1+0x1ddc] ;  /* 0x001ddc00011d7983 */ /* 0x000f220000300800 */
[----:B--2---:R-:W-:Y:S03]  /*89d20*/  HMMA.16816.F32 R12, R4, R12, R20 ;  /* 0x0000000c040c723c */ /* 0x004fe60000001814 */
[----:B------:R-:W2:Y:S04]  /*89d30*/  LDL.LU.64 R22, [R1+0x4960] ;  /* 0x0049600001167983 */ /* 0x000ea80000300a00 */
[----:B------:R-:W2:-:S15]  /*89d40*/  LDL.LU.64 R20, [R1+0x4958] ;  /* 0x0049580001147983 */ /* 0x000e9e0000300a00 */
[----:B------:R-:W-:-:S01]  /*89d50*/  NOP ;  /* 0x0000000000007918 */ /* 0x000fc20000000000 */
[----:B------:R0:W-:Y:S04]  /*89d60*/  STL.64 [R1+0x100], R12 ;  /* 0x0001000c01007387 */ /* 0x0001e80000100a00 */
[----:B------:R1:W-:Y:S04]  /*89d70*/  STL.64 [R1+0x108], R14 ;  /* 0x0001080e01007387 */ /* 0x0003e80000100a00 */
[----:B0-----:R-:W4:Y:S04]  /*89d80*/  LDL.LU R12, [R1+0x120] ;  /* 0x00012000010c7983 */ /* 0x001f280000300800 */
[----:B------:R-:W-:Y:S04]  /*89d90*/  STL [R1+0xa8], R8 ;  /* 0x0000a80801007387 */ /* 0x000fe80000100800 */
[----:B------:R-:W4:Y:S04]  /*89da0*/  LDL.LU R13, [R1+0x124] ;  /* 0x00012400010d7983 */ /* 0x000f280000300800 */
[----:B------:R-:W-:Y:S04]  /*89db0*/  STL [R1+0xac], R9 ;  /* 0x0000ac0901007387 */ /* 0x000fe80000100800 */
[----:B-1----:R-:W4:Y:S04]  /*89dc0*/  LDL.LU R14, [R1+0x128] ;  /* 0x00012800010e7983 */ /* 0x002f280000300800 */
[----:B------:R-:W4:Y:S01]  /*89dd0*/  LDL.LU R15, [R1+0x12c] ;  /* 0x00012c00010f7983 */ /* 0x000f220000300800 */
[----:B--2---:R-:W-:Y:S03]  /*89de0*/  HMMA.16816.F32 R4, R4, R10, R20 ;  /* 0x0000000a0404723c */ /* 0x004fe60000001814 */
[----:B------:R-:W2:Y:S04]  /*89df0*/  LDL.LU.64 R22, [R1+0x4950] ;  /* 0x0049500001167983 */ /* 0x000ea80000300a00 */
[----:B------:R-:W2:Y:S01]  /*89e00*/  LDL.LU.64 R20, [R1+0x4948] ;  /* 0x0049480001147983 */ /* 0x000ea20000300a00 */
[----:B---3--:R-:W-:Y:S01]  /*89e10*/  IMAD R19, R19, 0x100, R0 ;  /* 0x0000010013137824 */ /* 0x008fe200078e0200 */
[----:B------:R-:W-:-:S02]  /*89e20*/  F2FP.F16.E5M2.UNPACK_B R16, R16 ;  /* 0x00000010ff10723e */ /* 0x000fc400020004ff */
[----:B------:R-:W-:Y:S01]  /*89e30*/  F2FP.F16.E5M2.UNPACK_B R17, R17 ;  /* 0x00000011ff11723e */ /* 0x000fe200020004ff */
[----:B------:R-:W3:Y:S01]  /*89e40*/  LDL.LU.64 R10, [R1+0x4940] ;  /* 0x00494000010a7983 */ /* 0x000ee20000300a00 */
[----:B------:R-:W-:Y:S02]  /*89e50*/  F2FP.F16.E5M2.UNPACK_B R18, R18 ;  /* 0x00000012ff12723e */ /* 0x000fe400020004ff */
[----:B------:R-:W-:Y:S01]  /*89e60*/  F2FP.F16.E5M2.UNPACK_B R19, R19 ;  /* 0x00000013ff13723e */ /* 0x000fe200020004ff */
[----:B------:R-:W-:-:S07]  /*89e70*/  IMAD.MOV.U32 R0, RZ, RZ, R9 ;  /* 0x000000ffff007224 */ /* 0x000fce00078e0009 */
[----:B------:R-:W-:Y:S04]  /*89e80*/  STL.64 [R1+0xe0], R4 ;  /* 0x0000e00401007387 */ /* 0x000fe80000100a00 */
        /* <DEDUP_REMOVED lines=8> */
[----:B------:R-:W2:Y:S04]  /*89f10*/  LDL.LU.64 R20, [R1+0x4930] ;  /* 0x0049300001147983 */ /* 0x000ea80000300a00 */
[----:B------:R-:W2:Y:S01]  /*89f20*/  LDL.LU.64 R8, [R1+0x4928] ;  /* 0x0049280001087983 */ /* 0x000ea20000300a00 */
[----:B------:R-:W-:-:S02]  /*89f30*/  F2FP.F16.E5M2.UNPACK_B R2, R2.H1 ;  /* 0x00000002ff02723e */ /* 0x000fc400030004ff */
[----:B------:R-:W-:Y:S02]  /*89f40*/  F2FP.F16.E5M2.UNPACK_B R3, R3.H1 ;  /* 0x00000003ff03723e */ /* 0x000fe400030004ff */
[----:B----4-:R-:W-:-:S05]  /*89f50*/  F2FP.F16.E5M2.UNPACK_B R4, R6.H1 ;  /* 0x00000006ff04723e */ /* 0x010fca00030004ff */
[----:B------:R-:W-:Y:S01]  /*89f60*/  HMMA.16816.F32 R12, R16, R2, R12 ;  /* 0x00000002100c723c */ /* 0x000fe2000000180c */
[----:B---3--:R-:W-:-:S05]  /*89f70*/  F2FP.F16.E5M2.UNPACK_B R5, R7.H1 ;  /* 0x00000007ff05723e */ /* 0x008fca00030004ff */
[----:B------:R-:W-:Y:S04]  /*89f80*/  STL [R1+0xa0], R2 ;  /* 0x0000a00201007387 */ /* 0x000fe80000100800 */
[----:B------:R0:W-:Y:S04]  /*89f90*/  STL [R1+0x47a0], R0 ;  /* 0x0047a00001007387 */ /* 0x0001e80000100800 */
[----:B------:R-:W-:Y:S01]  /*89fa0*/  STL [R1+0xa4], R3 ;  /* 0x0000a40301007387 */ /* 0x000fe20000100800 */
[----:B0-----:R-:W-:-:S03]  /*89fb0*/  IMAD.MOV.U32 R0, RZ, RZ, R3 ;  /* 0x000000ffff007224 */ /* 0x001fc600078e0003 */
[----:B------:R-:W-:Y:S05]  /*89fc0*/  STL [R1+0x98], R4 ;  /* 0x0000980401007387 */ /* 0x000fea0000100800 */
[----:B------:R-:W-:Y:S04]  /*89fd0*/  STL.64 [R1+0xd0], R12 ;  /* 0x0000d00c01007387 */ /* 0x000fe80000100a00 */
[----:B------:R-:W-:Y:S04]  /*89fe0*/  STL.64 [R1+0xd8], R14 ;  /* 0x0000d80e01007387 */ /* 0x000fe80000100a00 */
[----:B------:R0:W-:Y:S04]  /*89ff0*/  STL [R1+0x47a4], R0 ;  /* 0x0047a40001007387 */ /* 0x0001e80000100800 */
[----:B------:R1:W-:Y:S01]  /*8a000*/  STL [R1+0x9c], R5 ;  /* 0x00009c0501007387 */ /* 0x0003e20000100800 */
[----:B0-----:R-:W-:Y:S01]  /*8a010*/  IMAD.MOV.U32 R0, RZ, RZ, R5 ;  /* 0x000000ffff007224 */ /* 0x001fe200078e0005 */
[----:B--2---:R-:W-:Y:S01]  /*8a020*/  HMMA.16816.F32 R8, R16, R4, R8 ;  /* 0x000000041008723c */ /* 0x004fe20000001808 */
[----:B------:R-:W-:-:S02]  /*8a030*/  F2FP.F16.E5M2.UNPACK_B R2, R20.H1 ;  /* 0x00000014ff02723e */ /* 0x000fc400030004ff */
[----:B------:R-:W-:-:S07]  /*8a040*/  F2FP.F16.E5M2.UNPACK_B R3, R21.H1 ;  /* 0x00000015ff03723e */ /* 0x000fce00030004ff */
[----:B-1----:R-:W-:Y:S06]  /*8a050*/  HMMA.16816.F32 R4, R16, R2, R24 ;  /* 0x000000021004723c */ /* 0x002fec0000001818 */
[----:B------:R-:W-:Y:S07]  /*8a060*/  STL [R1+0x90], R2 ;  /* 0x0000900201007387 */ /* 0x000fee0000100800 */
[----:B------:R0:W-:Y:S04]  /*8a070*/  STL.64 [R1+0xf0], R8 ;  /* 0x0000f00801007387 */ /* 0x0001e80000100a00 */
[----:B------:R-:W-:Y:S04]  /*8a080*/  STL.64 [R1+0xf8], R10 ;  /* 0x0000f80a01007387 */ /* 0x000fe80000100a00 */
[----:B------:R1:W-:Y:S04]  /*8a090*/  STL [R1+0x47a8], R0 ;  /* 0x0047a80001007387 */ /* 0x0003e80000100800 */
[----:B------:R-:W-:Y:S01]  /*8a0a0*/  STL [R1+0x94], R3 ;  /* 0x0000940301007387 */ /* 0x000fe20000100800 */
[----:B0-----:R-:W-:-:S02]  /*8a0b0*/  F2FP.F16.E5M2.UNPACK_B R8, R23.H1 ;  /* 0x00000017ff08723e */ /* 0x001fc400030004ff */
[----:B-1----:R-:W-:-:S05]  /*8a0c0*/  F2FP.F16.E5M2.UNPACK_B R0, R22.H1 ;  /* 0x00000016ff00723e */ /* 0x002fca00030004ff */
[----:B------:R0:W-:Y:S01]  /*8a0d0*/  STL [R1+0x88], R0 ;  /* 0x0000880001007387 */ /* 0x0001e20000100800 */
[----:B------:R-:W-:-:S03]  /*8a0e0*/  F2FP.F16.E5M2.UNPACK_B R2, R28.H1 ;  /* 0x0000001cff02723e */ /* 0x000fc600030004ff */
[----:B------:R-:W-:Y:S01]  /*8a0f0*/  STL [R1+0x8c], R8 ;  /* 0x00008c0801007387 */ /* 0x000fe20000100800 */
[----:B0-----:R-:W-:-:S05]  /*8a100*/  IMAD.MOV.U32 R0, RZ, RZ, R3 ;  /* 0x000000ffff007224 */ /* 0x001fca00078e0003 */
[----:B------:R0:W-:Y:S04]  /*8a110*/  STL [R1+0x47ac], R0 ;  /* 0x0047ac0001007387 */ /* 0x0001e80000100800 */
[----:B------:R-:W-:Y:S04]  /*8a120*/  STL.64 [R1+0x150], R4 ;  /* 0x0001500401007387 */ /* 0x000fe80000100a00 */
[----:B------:R-:W-:Y:S01]  /*8a130*/  STL.64 [R1+0x158], R6 ;  /* 0x0001580601007387 */ /* 0x000fe20000100a00 */
[----:B0-----:R-:W-:-:S03]  /*8a140*/  F2FP.F16.E5M2.UNPACK_B R0, R29.H1 ;  /* 0x0000001dff00723e */ /* 0x001fc600030004ff */
[----:B------:R-:W2:Y:S04]  /*8a150*/  LDL.LU R8, [R1+0x230] ;  /* 0x0002300001087983 */ /* 0x000ea80000300800 */
[----:B------:R0:W-:Y:S04]  /*8a160*/  STL [R1+0x80], R2 ;  /* 0x0000800201007387 */ /* 0x0001e80000100800 */
[----:B------:R-:W-:Y:S04]  /*8a170*/  STL [R1+0x84], R0 ;  /* 0x0000840001007387 */ /* 0x000fe80000100800 */
[----:B------:R-:W2:Y:S04]  /*8a180*/  LDL.LU R9, [R1+0x234] ;  /* 0x0002340001097983 */ /* 0x000ea80000300800 */
[----:B------:R-:W3:Y:S04]  /*8a190*/  LDL.LU R10, [R1+0x238] ;  /* 0x00023800010a7983 */ /* 0x000ee80000300800 */
[----:B------:R-:W3:Y:S04]  /*8a1a0*/  LDL.LU R11, [R1+0x23c] ;  /* 0x00023c00010b7983 */ /* 0x000ee80000300800 */
[----:B0-----:R-:W4:Y:S04]  /*8a1b0*/  LDL.LU R2, [R1+0x1e08] ;  /* 0x001e080001027983 */ /* 0x001f280000300800 */
[----:B------:R-:W4:Y:S04]  /*8a1c0*/  LDL.LU R3, [R1+0x1e0c] ;  /* 0x001e0c0001037983 */ /* 0x000f280000300800 */
[----:B----4-:R0:W-:Y:S04]  /*8a1d0*/  STL.64 [R1+0x48f8], R2 ;  /* 0x0048f80201007387 */ /* 0x0101e80000100a00 */
        /* <DEDUP_REMOVED lines=24> */
[----:B------:R-:W3:Y:S01]  /*8a360*/  LDL.LU R11, [R1+0x1fc] ;  /* 0x0001fc00010b7983 */ /* 0x000ee20000300800 */
[----:B----4-:R-:W-:Y:S01]  /*8a370*/  IMAD.MOV.U32 R0, RZ, RZ, R3 ;  /* 0x000000ffff007224 */ /* 0x010fe200078e0003 */
[C---:B--2---:R-:W-:Y:S02]  /*8a380*/  HMMA.16816.F32 R4, R16.reuse, R2, R4 ;  /* 0x000000021004723c */ /* 0x044fe40000001804 */
[----:B---3--:R-:W-:Y:S04]  /*8a390*/  STL.64 [R1+0x4908], R10 ;  /* 0x0049080a01007387 */ /* 0x008fe80000100a00 */
[----:B------:R0:W-:Y:S04]  /*8a3a0*/  STL.64 [R1+0x4900], R8 ;  /* 0x0049000801007387 */ /* 0x0001e80000100a00 */
        /* <DEDUP_REMOVED lines=44> */
[----:B------:R-:W-:-:S03]  /*8a670*/  F2FP.F16.E5M2.UNPACK_B R5, R5.H1 ;  /* 0x00000005ff05723e */ /* 0x000fc600030004ff */
        /* <DEDUP_REMOVED lines=10> */
[----:B------:R-:W-:Y:S01]  /*8a720*/  IMAD.MOV.U32 R0, RZ, RZ, R5 ;  /* 0x000000ffff007224 */ /* 0x000fe200078e0005 */
[----:B------:R-:W-:Y:S01]  /*8a730*/  F2FP.F16.E5M2.UNPACK_B R4, R12.H1 ;  /* 0x0000000cff04723e */ /* 0x000fe200030004ff */
[----:B------:R-:W-:Y:S01]  /*8a740*/  STL [R1+0x68], R2 ;  /* 0x0000680201007387 */ /* 0x000fe20000100800 */
[----:B------:R-:W-:-:S03]  /*8a750*/  F2FP.F16.E5M2.UNPACK_B R5, R13.H1 ;  /* 0x0000000dff05723e */ /* 0x000fc600030004ff */
[----:B------:R0:W-:Y:S04]  /*8a760*/  STL [R1+0x47b8], R0 ;  /* 0x0047b80001007387 */ /* 0x0001e80000100800 */
[----:B------:R1:W-:Y:S04]  /*8a770*/  STL [R1+0x6c], R3 ;  /* 0x00006c0301007387 */ /* 0x0003e80000100800 */
[----:B------:R-:W-:Y:S01]  /*8a780*/  STL [R1+0x60], R4 ;  /* 0x0000600401007387 */ /* 0x000fe20000100800 */
[----:B0-----:R-:W-:Y:S01]  /*8a790*/  IMAD.MOV.U32 R0, RZ, RZ, R3 ;  /* 0x000000ffff007224 */ /* 0x001fe200078e0003 */
[----:B--2---:R-:W-:Y:S07]  /*8a7a0*/  HMMA.16816.F32 R8, R16, R2, R8 ;  /* 0x000000021008723c */ /* 0x004fee0000001808 */
[----:B------:R-:W-:-:S02]  /*8a7b0*/  F2FP.F16.E5M2.UNPACK_B R2, R14.H1 ;  /* 0x0000000eff02723e */ /* 0x000fc400030004ff */
[----:B-1----:R-:W-:-:S14]  /*8a7c0*/  F2FP.F16.E5M2.UNPACK_B R3, R15.H1 ;  /* 0x0000000fff03723e */ /* 0x002fdc00030004ff */
[----:B------:R-:W-:Y:S04]  /*8a7d0*/  STL.64 [R1+0x210], R8 ;  /* 0x0002100801007387 */ /* 0x000fe80000100a00 */
[----:B------:R0:W-:Y:S02]  /*8a7e0*/  STL.64 [R1+0x218], R10 ;  /* 0x0002180a01007387 */ /* 0x0001e40000100a00 */
[----:B0-----:R-:W-:Y:S02]  /*8a7f0*/  HMMA.16816.F32 R8, R16, R4, R20 ;  /* 0x000000041008723c */ /* 0x001fe40000001814 */
[----:B------:R0:W-:Y:S04]  /*8a800*/  STL [R1+0x47bc], R0 ;  /* 0x0047bc0001007387 */ /* 0x0001e80000100800 */
[----:B------:R1:W-:Y:S01]  /*8a810*/  STL [R1+0x64], R5 ;  /* 0x0000640501007387 */ /* 0x0003e20000100800 */
[----:B0-----:R-:W-:-:S02]  /*8a820*/  IMAD.MOV.U32 R0, RZ, RZ, R5 ;  /* 0x000000ffff007224 */ /* 0x001fc400078e0005 */
[----:B-1----:R-:W-:Y:S06]  /*8a830*/  HMMA.16816.F32 R4, R16, R2, R24 ;  /* 0x000000021004723c */ /* 0x002fec0000001818 */
[----:B------:R-:W-:Y:S08]  /*8a840*/  STL [R1+0x58], R2 ;  /* 0x0000580201007387 */ /* 0x000ff00000100800 */
[----:B------:R0:W-:Y:S04]  /*8a850*/  STL.64 [R1+0x230], R8 ;  /* 0x0002300801007387 */ /* 0x0001e80000100a00 */
[----:B------:R-:W-:Y:S04]  /*8a860*/  STL.64 [R1+0x238], R10 ;  /* 0x0002380a01007387 */ /* 0x000fe80000100a00 */
[----:B------:R1:W-:Y:S01]  /*8a870*/  STL [R1+0x47c0], R0 ;  /* 0x0047c00001007387 */ /* 0x0003e20000100800 */
[----:B0-----:R-:W-:-:S03]  /*8a880*/  F2FP.F16.E5M2.UNPACK_B R8, R29.H1 ;  /* 0x0000001dff08723e */ /* 0x001fc600030004ff */
[----:B------:R-:W-:Y:S01]  /*8a890*/  STL [R1+0x5c], R3 ;  /* 0x00005c0301007387 */ /* 0x000fe20000100800 */
[----:B-1----:R-:W-:-:S05]  /*8a8a0*/  F2FP.F16.E5M2.UNPACK_B R0, R28.H1 ;  /* 0x0000001cff00723e */ /* 0x002fca00030004ff */
[----:B------:R0:W-:Y:S04]  /*8a8b0*/  STL [R1+0x50], R0 ;  /* 0x0000500001007387 */ /* 0x0001e80000100800 */
[----:B------:R-:W-:Y:S04]  /*8a8c0*/  STL [R1+0x54], R8 ;  /* 0x0000540801007387 */ /* 0x000fe80000100800 */
[----:B------:R-:W2:Y:S04]  /*8a8d0*/  LDL.LU R12, [R1+0x2e0] ;  /* 0x0002e000010c7983 */ /* 0x000ea80000300800 */
[----:B------:R-:W-:Y:S04]  /*8a8e0*/  STL.64 [R1+0x240], R4 ;  /* 0x0002400401007387 */ /* 0x000fe80000100a00 */
[----:B------:R-:W-:Y:S04]  /*8a8f0*/  STL.64 [R1+0x248], R6 ;  /* 0x0002480601007387 */ /* 0x000fe80000100a00 */
[----:B------:R-:W2:Y:S04]  /*8a900*/  LDL.LU R13, [R1+0x2e4] ;  /* 0x0002e400010d7983 */ /* 0x000ea80000300800 */
[----:B------:R-:W3:Y:S04]  /*8a910*/  LDL.LU R14, [R1+0x2e8] ;  /* 0x0002e800010e7983 */ /* 0x000ee80000300800 */
[----:B------:R-:W3:Y:S01]  /*8a920*/  LDL.LU R15, [R1+0x2ec] ;  /* 0x0002ec00010f7983 */ /* 0x000ee20000300800 */
[----:B0-----:R-:W-:-:S03]  /*8a930*/  IMAD.MOV.U32 R0, RZ, RZ, R3 ;  /* 0x000000ffff007224 */ /* 0x001fc600078e0003 */
        /* <DEDUP_REMOVED lines=10> */
[----:B---3--:R0:W-:Y:S04]  /*8a9e0*/  STL.64 [R1+0x48b0], R14 ;  /* 0x0048b00e01007387 */ /* 0x0081e80000100a00 */
[----:B0-----:R-:W3:Y:S04]  /*8a9f0*/  LDL.64 R14, [R1+0x50] ;  /* 0x00005000010e7983 */ /* 0x001ee80000100a00 */
[----:B--2---:R0:W-:Y:S04]  /*8aa00*/  STL.64 [R1+0x48a8], R12 ;  /* 0x0048a80c01007387 */ /* 0x0041e80000100a00 */
[----:B0-----:R-:W2:Y:S04]  /*8aa10*/  LDL.LU R12, [R1+0x1e48] ;  /* 0x001e4800010c7983 */ /* 0x001ea80000300800 */
[----:B------:R-:W3:Y:S04]  /*8aa20*/  LDL.LU R13, [R1+0x1e4c] ;  /* 0x001e4c00010d7983 */ /* 0x000ee80000300800 */
[----:B------:R-:W4:Y:S04]  /*8aa30*/  LDL.LU R6, [R1+0x1e78] ;  /* 0x001e780001067983 */ /* 0x000f280000300800 */
[----:B------:R-:W4:Y:S04]  /*8aa40*/  LDL.LU R7, [R1+0x1e7c] ;  /* 0x001e7c0001077983 */ /* 0x000f280000300800 */
        /* <DEDUP_REMOVED lines=8> */
[----:B------:R-:W3:Y:S04]  /*8aad0*/  LDL.LU R10, [R1+0x308] ;  /* 0x00030800010a7983 */ /* 0x000ee80000300800 */
[----:B------:R-:W3:Y:S01]  /*8aae0*/  LDL.LU R11, [R1+0x30c] ;  /* 0x00030c00010b7983 */ /* 0x000ee20000300800 */
[----:B--2---:R-:W-:-:S03]  /*8aaf0*/  F2FP.F16.E5M2.UNPACK_B R12, R12.H1 ;  /* 0x0000000cff0c723e */ /* 0x004fc600030004ff */
[----:B---3--:R-:W-:Y:S04]  /*8ab00*/  STL.64 [R1+0x48c0], R10 ;  /* 0x0048c00a01007387 */ /* 0x008fe80000100a00 */
[----:B----4-:R0:W-:Y:S04]  /*8ab10*/  STL.64 [R1+0x48b8], R8 ;  /* 0x0048b80801007387 */ /* 0x0101e80000100a00 */
[----:B0-----:R-:W2:Y:S04]  /*8ab20*/  LDL.LU R8, [R1+0x2a0] ;  /* 0x0002a00001087983 */ /* 0x001ea80000300800 */
[----:B------:R-:W2:Y:S04]  /*8ab30*/  LDL.LU R9, [R1+0x2a4] ;  /* 0x0002a40001097983 */ /* 0x000ea80000300800 */
[----:B------:R-:W2:Y:S04]  /*8ab40*/  LDL.LU R10, [R1+0x2a8] ;  /* 0x0002a800010a7983 */ /* 0x000ea80000300800 */
[----:B------:R-:W2:Y:S01]  /*8ab50*/  LDL.LU R11, [R1+0x2ac] ;  /* 0x0002ac00010b7983 */ /* 0x000ea20000300800 */
[----:B------:R-:W-:Y:S03]  /*8ab60*/  HMMA.16816.F32 R4, R16, R14, R4 ;  /* 0x0000000e1004723c */ /* 0x000fe60000001804 */
[----:B------:R-:W3:Y:S04]  /*8ab70*/  LDL.LU R20, [R1+0x1e88] ;  /* 0x001e880001147983 */ /* 0x000ee80000300800 */
[----:B------:R-:W4:Y:S04]  /*8ab80*/  LDL.LU R21, [R1+0x1e8c] ;  /* 0x001e8c0001157983 */ /* 0x000f280000300800 */
[----:B------:R-:W4:Y:S04]  /*8ab90*/  LDL.LU R22, [R1+0x1e98] ;  /* 0x001e980001167983 */ /* 0x000f280000300800 */
[----:B------:R-:W4:Y:S04]  /*8aba0*/  LDL.LU R23, [R1+0x1e9c] ;  /* 0x001e9c0001177983 */ /* 0x000f280000300800 */
[----:B------:R-:W4:Y:S04]  /*8abb0*/  LDL.LU R24, [R1+0x320] ;  /* 0x0003200001187983 */ /* 0x000f280000300800 */
[----:B------:R-:W4:Y:S04]  /*8abc0*/  LDL.LU R25, [R1+0x324] ;  /* 0x0003240001197983 */ /* 0x000f280000300800 */
[----:B------:R-:W4:Y:S04]  /*8abd0*/  LDL.LU R26, [R1+0x328] ;  /* 0x00032800011a7983 */ /* 0x000f280000300800 */
[----:B------:R-:W4:Y:S01]  /*8abe0*/  LDL.LU R27, [R1+0x32c] ;  /* 0x00032c00011b7983 */ /* 0x000f220000300800 */
[----:B------:R-:W-:-:S03]  /*8abf0*/  F2FP.F16.E5M2.UNPACK_B R13, R13.H1 ;  /* 0x0000000dff0d723e */ /* 0x000fc600030004ff */
[----:B------:R-:W4:Y:S04]  /*8ac00*/  LDL.LU R28, [R1+0x1ea8] ;  /* 0x001ea800011c7983 */ /* 0x000f280000300800 */
[----:B------:R-:W4:Y:S04]  /*8ac10*/  LDL.LU R29, [R1+0x1eac] ;  /* 0x001eac00011d7983 */ /* 0x000f280000300800 */
[----:B------:R0:W-:Y:S04]  /*8ac20*/  STL [R1+0x47c4], R0 ;  /* 0x0047c40001007387 */ /* 0x0001e80000100800 */
[----:B------:R-:W-:Y:S04]  /*8ac30*/  STL.64 [R1+0x260], R4 ;  /* 0x0002600401007387 */ /* 0x000fe80000100a00 */
[----:B------:R1:W-:Y:S01]  /*8ac40*/  STL.64 [R1+0x268], R6 ;  /* 0x0002680601007387 */ /* 0x0003e20000100a00 */
[----:B0-----:R-:W-:-:S03]  /*8ac50*/  IMAD.MOV.U32 R0, RZ, RZ, R15 ;  /* 0x000000ffff007224 */ /* 0x001fc600078e000f */
[----:B-1----:R-:W3:Y:S04]  /*8ac60*/  LDL.LU.64 R6, [R1+0x48d0] ;  /* 0x0048d00001067983 */ /* 0x002ee80000300a00 */
[----:B------:R-:W4:Y:S04]  /*8ac70*/  LDL.LU.64 R4, [R1+0x48c8] ;  /* 0x0048c80001047983 */ /* 0x000f280000300a00 */
[----:B------:R-:W-:Y:S04]  /*8ac80*/  STL [R1+0x48], R12 ;  /* 0x0000480c01007387 */ /* 0x000fe80000100800 */
        /* <DEDUP_REMOVED lines=9> */
[----:B------:R-:W3:Y:S01]  /*8ad20*/  LDL.LU.64 R12, [R1+0x48a8] ;  /* 0x0048a800010c7983 */ /* 0x000ee20000300a00 */
[----:B----4-:R-:W-:-:S02]  /*8ad30*/  F2FP.F16.E5M2.UNPACK_B R4, R4.H1 ;  /* 0x00000004ff04723e */ /* 0x010fc400030004ff */
[----:B------:R-:W-:-:S03]  /*8ad40*/  F2FP.F16.E5M2.UNPACK_B R5, R5.H1 ;  /* 0x00000005ff05723e */ /* 0x000fc600030004ff */
[----:B------:R-:W-:Y:S04]  /*8ad50*/  STL [R1+0x40], R4 ;  /* 0x0000400401007387 */ /* 0x000fe80000100800 */
[----:B------:R-:W-:Y:S01]  /*8ad60*/  STL [R1+0x44], R5 ;  /* 0x0000440501007387 */ /* 0x000fe20000100800 */
[----:B---3--:R-:W-:-:S15]  /*8ad70*/  HMMA.16816.F32 R12, R16, R4, R12 ;  /* 0x00000004100c723c */ /* 0x008fde000000180c */
        /* <DEDUP_REMOVED lines=10> */
[----:B------:R-:W-:Y:S06]  /*8ae20*/  STL [R1+0x38], R2 ;  /* 0x0000380201007387 */ /* 0x000fec0000100800 */
[----:B--2---:R-:W-:Y:S01]  /*8ae30*/  HMMA.16816.F32 R8, R16, R4, R8 ;  /* 0x000000041008723c */ /* 0x004fe20000001808 */
[----:B------:R0:W-:Y:S04]  /*8ae40*/  STL [R1+0x47cc], R0 ;  /* 0x0047cc0001007387 */ /* 0x0001e80000100800 */
[----:B------:R1:W-:Y:S01]  /*8ae50*/  STL [R1+0x3c], R3 ;  /* 0x00003c0301007387 */ /* 0x0003e20000100800 */
[----:B0-----:R-:W-:-:S03]  /*8ae60*/  IMAD.MOV.U32 R0, RZ, RZ, R3 ;  /* 0x000000ffff007224 */ /* 0x001fc600078e0003 */
[----:B------:R-:W-:Y:S01]  /*8ae70*/  STL [R1+0x30], R4 ;  /* 0x0000300401007387 */ /* 0x000fe20000100800 */
[----:B---3--:R-:W-:Y:S07]  /*8ae80*/  HMMA.16816.F32 R12, R16, R2, R12 ;  /* 0x00000002100c723c */ /* 0x008fee000000180c */
[----:B------:R-:W-:Y:S02]  /*8ae90*/  F2FP.F16.E5M2.UNPACK_B R2, R20.H1 ;  /* 0x00000014ff02723e */ /* 0x000fe400030004ff */
[----:B-1----:R-:W-:-:S14]  /*8aea0*/  F2FP.F16.E5M2.UNPACK_B R3, R21.H1 ;  /* 0x00000015ff03723e */ /* 0x002fdc00030004ff */
[----:B------:R-:W-:Y:S04]  /*8aeb0*/  STL.64 [R1+0x2e0], R12 ;  /* 0x0002e00c01007387 */ /* 0x000fe80000100a00 */
[----:B------:R-:W-:Y:S04]  /*8aec0*/  STL.64 [R1+0x2e8], R14 ;  /* 0x0002e80e01007387 */ /* 0x000fe80000100a00 */
[----:B------:R0:W-:Y:S04]  /*8aed0*/  STL [R1+0x47d0], R0 ;  /* 0x0047d00001007387 */ /* 0x0001e80000100800 */
[----:B------:R1:W-:Y:S01]  /*8aee0*/  STL [R1+0x34], R5 ;  /* 0x0000340501007387 */ /* 0x0003e20000100800 */
[----:B0-----:R-:W-:-:S02]  /*8aef0*/  IMAD.MOV.U32 R0, RZ, RZ, R5 ;  /* 0x000000ffff007224 */ /* 0x001fc400078e0005 */
[----:B-1----:R-:W-:Y:S06]  /*8af00*/  HMMA.16816.F32 R4, R16, R2, R24 ;  /* 0x000000021004723c */ /* 0x002fec0000001818 */
[----:B------:R-:W-:Y:S04]  /*8af10*/  STL [R1+0x28], R2 ;  /* 0x0000280201007387 */ /* 0x000fe80000100800 */
[----:B------:R0:W-:Y:S04]  /*8af20*/  STL.64 [R1+0x300], R8 ;  /* 0x0003000801007387 */ /* 0x0001e80000100a00 */
[----:B------:R-:W-:Y:S04]  /*8af30*/  STL.64 [R1+0x308], R10 ;  /* 0x0003080a01007387 */ /* 0x000fe80000100a00 */
[----:B------:R1:W-:Y:S04]  /*8af40*/  STL [R1+0x47d4], R0 ;  /* 0x0047d40001007387 */ /* 0x0003e80000100800 */
[----:B------:R-:W-:Y:S01]  /*8af50*/  STL [R1+0x2c], R3 ;  /* 0x00002c0301007387 */ /* 0x000fe20000100800 */
[----:B0-----:R-:W-:-:S02]  /*8af60*/  F2FP.F16.E5M2.UNPACK_B R8, R23.H1 ;  /* 0x00000017ff08723e */ /* 0x001fc400030004ff */
[----:B-1----:R-:W-:-:S05]  /*8af70*/  F2FP.F16.E5M2.UNPACK_B R0, R22.H1 ;  /* 0x00000016ff00723e */ /* 0x002fca00030004ff */
[----:B------:R0:W-:Y:S04]  /*8af80*/  STL [R1+0x20], R0 ;  /* 0x0000200001007387 */ /* 0x0001e80000100800 */
[----:B------:R1:W-:Y:S01]  /*8af90*/  STL [R1+0x24], R8 ;  /* 0x0000240801007387 */ /* 0x0003e20000100800 */
[----:B0-----:R-:W-:Y:S01]  /*8afa0*/  IMAD.MOV.U32 R0, RZ, RZ, R3 ;  /* 0x000000ffff007224 */ /* 0x001fe200078e0003 */
[----:B-1----:R-:W-:-:S04]  /*8afb0*/  F2FP.F16.E5M2.UNPACK_B R8, R28.H1 ;  /* 0x0000001cff08723e */ /* 0x002fc800030004ff */
[----:B------:R0:W-:Y:S04]  /*8afc0*/  STL [R1+0x47d8], R0 ;  /* 0x0047d80001007387 */ /* 0x0001e80000100800 */
[----:B------:R-:W-:Y:S04]  /*8afd0*/  STL.64 [R1+0x320], R4 ;  /* 0x0003200401007387 */ /* 0x000fe80000100a00 */
[----:B------:R-:W-:Y:S01]  /*8afe0*/  STL.64 [R1+0x328], R6 ;  /* 0x0003280601007387 */ /* 0x000fe20000100a00 */
[----:B0-----:R-:W-:-:S03]  /*8aff0*/  F2FP.F16.E5M2.UNPACK_B R0, R29.H1 ;  /* 0x0000001dff00723e */ /* 0x001fc600030004ff */
[----:B------:R-:W2:Y:S04]  /*8b000*/  LDL.LU R12, [R1+0x3f0] ;  /* 0x0003f000010c7983 */ /* 0x000ea80000300800 */
[----:B------:R-:W2:Y:S04]  /*8b010*/  LDL.LU R13, [R1+0x3f4] ;  /* 0x0003f400010d7983 */ /* 0x000ea80000300800 */
[----:B------:R-:W-:Y:S04]  /*8b020*/  STL [R1+0x18], R8 ;  /* 0x0000180801007387 */ /* 0x000fe80000100800 */
[----:B------:R-:W3:Y:S04]  /*8b030*/  LDL.LU R14, [R1+0x3f8] ;  /* 0x0003f800010e7983 */ /* 0x000ee80000300800 */
        /* <DEDUP_REMOVED lines=15> */
[----:B------:R-:W3:Y:S04]  /*8b130*/  LDL.LU R4, [R1+0x3d0] ;  /* 0x0003d00001047983 */ /* 0x000ee80000300800 */
[----:B------:R-:W3:Y:S04]  /*8b140*/  LDL.LU R5, [R1+0x3d4] ;  /* 0x0003d40001057983 */ /* 0x000ee80000300800 */
[----:B------:R-:W4:Y:S04]  /*8b150*/  LDL.LU R6, [R1+0x3d8] ;  /* 0x0003d80001067983 */ /* 0x000f280000300800 */
[----:B------:R-:W4:Y:S04]  /*8b160*/  LDL.LU R7, [R1+0x3dc] ;  /* 0x0003dc0001077983 */ /* 0x000f280000300800 */
[----:B0-----:R-:W3:Y:S04]  /*8b170*/  LDL.LU R12, [R1+0x1eb8] ;  /* 0x001eb800010c7983 */ /* 0x001ee80000300800 */
[----:B------:R-:W3:Y:S04]  /*8b180*/  LDL.LU R13, [R1+0x1ebc] ;  /* 0x001ebc00010d7983 */ /* 0x000ee80000300800 */
[----:B--2---:R-:W-:Y:S04]  /*8b190*/  STL.64 [R1+0x4890], R14 ;  /* 0x0048900e01007387 */ /* 0x004fe80000100a00 */
[----:B---3--:R0:W-:Y:S04]  /*8b1a0*/  STL.64 [R1+0x4888], R12 ;  /* 0x0048880c01007387 */ /* 0x0081e80000100a00 */
        /* <DEDUP_REMOVED lines=12> */
[----:B0-----:R-:W2:Y:S04]  /*8b270*/  LDL.64 R4, [R1+0x20] ;  /* 0x0000200001047983 */ /* 0x001ea80000100a00 */
[----:B------:R-:W3:Y:S04]  /*8b280*/  LDL.LU R26, [R1+0x1ef8] ;  /* 0x001ef800011a7983 */ /* 0x000ee80000300800 */
[----:B------:R-:W3:Y:S04]  /*8b290*/  LDL.LU R27, [R1+0x1efc] ;  /* 0x001efc00011b7983 */ /* 0x000ee80000300800 */
[----:B------:R-:W4:Y:S04]  /*8b2a0*/  LDL.LU R24, [R1+0x1f08] ;  /* 0x001f080001187983 */ /* 0x000f280000300800 */
[----:B------:R-:W4:Y:S04]  /*8b2b0*/  LDL.LU R25, [R1+0x1f0c] ;  /* 0x001f0c0001197983 */ /* 0x000f280000300800 */
[----:B---3--:R-:W-:Y:S04]  /*8b2c0*/  STL.64 [R1+0x4880], R26 ;  /* 0x0048801a01007387 */ /* 0x008fe80000100a00 */
[----:B----4-:R0:W-:Y:S04]  /*8b2d0*/  STL.64 [R1+0x4878], R24 ;  /* 0x0048781801007387 */ /* 0x0101e80000100a00 */
[----:B0-----:R-:W3:Y:S04]  /*8b2e0*/  LDL.LU R24, [R1+0x360] ;  /* 0x0003600001187983 */ /* 0x001ee80000300800 */
[----:B------:R-:W3:Y:S04]  /*8b2f0*/  LDL.LU R25, [R1+0x364] ;  /* 0x0003640001197983 */ /* 0x000ee80000300800 */
[----:B------:R-:W3:Y:S04]  /*8b300*/  LDL.LU R26, [R1+0x368] ;  /* 0x00036800011a7983 */ /* 0x000ee80000300800 */
[----:B------:R-:W3:Y:S01]  /*8b310*/  LDL.LU R27, [R1+0x36c] ;  /* 0x00036c00011b7983 */ /* 0x000ee20000300800 */
[----:B------:R-:W-:Y:S01]  /*8b320*/  IMAD.MOV.U32 R6, RZ, RZ, R8 ;  /* 0x000000ffff067224 */ /* 0x000fe200078e0008 */
[C---:B--2---:R-:W-:Y:S01]  /*8b330*/  HMMA.16816.F32 R12, R16.reuse, R4, R12 ;  /* 0x00000004100c723c */ /* 0x044fe2000000180c */
[----:B------:R-:W-:Y:S01]  /*8b340*/  IMAD.MOV.U32 R7, RZ, RZ, R0 ;  /* 0x000000ffff077224 */ /* 0x000fe200078e0000 */
[----:B------:R-:W2:Y:S04]  /*8b350*/  LDL.LU R8, [R1+0x410] ;  /* 0x0004100001087983 */ /* 0x000ea80000300800 */
[----:B------:R-:W-:Y:S01]  /*8b360*/  IMAD.MOV.U32 R0, RZ, RZ, R5 ;  /* 0x000000ffff007224 */ /* 0x000fe200078e0005 */
[----:B------:R-:W2:Y:S04]  /*8b370*/  LDL.LU R9, [R1+0x414] ;  /* 0x0004140001097983 */ /* 0x000ea80000300800 */
[----:B------:R-:W2:Y:S04]  /*8b380*/  LDL.LU R10, [R1+0x418] ;  /* 0x00041800010a7983 */ /* 0x000ea80000300800 */
[----:B------:R-:W2:Y:S04]  /*8b390*/  LDL.LU R11, [R1+0x41c] ;  /* 0x00041c00010b7983 */ /* 0x000ea80000300800 */
[----:B------:R-:W4:Y:S04]  /*8b3a0*/  LDL.LU R22, [R1+0x1f18] ;  /* 0x001f180001167983 */ /* 0x000f280000300800 */
[----:B------:R-:W4:Y:S04]  /*8b3b0*/  LDL.LU R23, [R1+0x1f1c] ;  /* 0x001f1c0001177983 */ /* 0x000f280000300800 */
[----:B------:R-:W-:Y:S04]  /*8b3c0*/  STL.64 [R1+0x340], R12 ;  /* 0x0003400c01007387 */ /* 0x000fe80000100a00 */
[----:B------:R0:W-:Y:S04]  /*8b3d0*/  STL.64 [R1+0x348], R14 ;  /* 0x0003480e01007387 */ /* 0x0001e80000100a00 */
[----:B0-----:R-:W2:Y:S04]  /*8b3e0*/  LDL.LU.64 R14, [R1+0x4890] ;  /* 0x00489000010e7983 */ /* 0x001ea80000300a00 */
[----:B------:R-:W4:Y:S04]  /*8b3f0*/  LDL.LU.64 R12, [R1+0x4888] ;  /* 0x00488800010c7983 */ /* 0x000f280000300a00 */
[----:B------:R-:W-:Y:S01]  /*8b400*/  STL [R1+0x47dc], R0 ;  /* 0x0047dc0001007387 */ /* 0x000fe20000100800 */
[----:B---3--:R-:W-:Y:S03]  /*8b410*/  HMMA.16816.F32 R4, R16, R6, R24 ;  /* 0x000000061004723c */ /* 0x008fe60000001818 */
[----:B------:R-:W3:Y:S04]  /*8b420*/  LDL.LU.64 R26, [R1+0x4880] ;  /* 0x00488000011a7983 */ /* 0x000ee80000300a00 */
[----:B------:R-:W3:-:S15]  /*8b430*/  LDL.LU.64 R24, [R1+0x4878] ;  /* 0x0048780001187983 */ /* 0x000ede0000300a00 */
[----:B------:R-:W-:-:S01]  /*8b440*/  NOP ;  /* 0x0000000000007918 */ /* 0x000fc20000000000 */
        /* <DEDUP_REMOVED lines=8> */
[----:B------:R-:W-:Y:S01]  /*8b4d0*/  IMAD.MOV.U32 R0, RZ, RZ, R13 ;  /* 0x000000ffff007224 */ /* 0x000fe200078e000d */
[----:B--2---:R-:W-:-:S15]  /*8b4e0*/  HMMA.16816.F32 R4, R16, R12, R4 ;  /* 0x0000000c1004723c */ /* 0x004fde0000001804 */
[----:B------:R-:W-:-:S08]  /*8b4f0*/  NOP ;  /* 0x0000000000007918 */ /* 0x000fd00000000000 */
[----:B------:R-:W-:Y:S04]  /*8b500*/  STL.64 [R1+0x1100], R4 ;  /* 0x0011000401007387 */ /* 0x000fe80000100a00 */
[----:B------:R0:W-:Y:S04]  /*8b510*/  STL.64 [R1+0x1108], R6 ;  /* 0x0011080601007387 */ /* 0x0001e80000100a00 */
[----:B0-----:R-:W2:Y:S04]  /*8b520*/  LDL.LU.64 R6, [R1+0x4860] ;  /* 0x0048600001067983 */ /* 0x001ea80000300a00 */
[----:B------:R-:W2:Y:S04]  /*8b530*/  LDL.LU.64 R4, [R1+0x4858] ;  /* 0x0048580001047983 */ /* 0x000ea80000300a00 */
[----:B------:R-:W4:Y:S01]  /*8b540*/  LDL.LU.64 R12, [R1+0x4850] ;  /* 0x00485000010c7983 */ /* 0x000f220000300a00 */
[----:B------:R-:W-:-:S02]  /*8b550*/  F2FP.F16.E5M2.UNPACK_B R20, R20.H1 ;  /* 0x00000014ff14723e */ /* 0x000fc400030004ff */
        /* <DEDUP_REMOVED lines=10> */
[----:B------:R-:W-:-:S02]  /*8b600*/  F2FP.F16.E5M2.UNPACK_B R2, R2.H1 ;  /* 0x00000002ff02723e */ /* 0x000fc400030004ff */
[----:B------:R-:W-:-:S07]  /*8b610*/  F2FP.F16.E5M2.UNPACK_B R3, R3.H1 ;  /* 0x00000003ff03723e */ /* 0x000fce00030004ff */
[----:B--2---:R-:W-:Y:S01]  /*8b620*/  HMMA.16816.F32 R4, R16, R2, R4 ;  /* 0x000000021004723c */ /* 0x004fe20000001804 */
[----:B------:R-:W-:-:S05]  /*8b630*/  IMAD.MOV.U32 R0, RZ, RZ, R21 ;  /* 0x000000ffff007224 */ /* 0x000fca00078e0015 */
[----:B------:R-:W-:Y:S01]  /*8b640*/  STL [R1], R2 ;  /* 0x0000000201007387 */ /* 0x000fe20000100800 */
[----:B------:R-:W-:-:S03]  /*8b650*/  F2FP.F16.E5M2.UNPACK_B R28, R28.H1 ;  /* 0x0000001cff1c723e */ /* 0x000fc600030004ff */
[----:B------:R0:W-:Y:S01]  /*8b660*/  STL [R1+0x47e4], R0 ;  /* 0x0047e40001007387 */ /* 0x0001e20000100800 */
[----:B------:R-:W-:-:S03]  /*8b670*/  F2FP.F16.E5M2.UNPACK_B R29, R29.H1 ;  /* 0x0000001dff1d723e */ /* 0x000fc600030004ff */
[----:B------:R-:W-:Y:S01]  /*8b680*/  STL [R1+0x4], R3 ;  /* 0x0000040301007387 */ /* 0x000fe20000100800 */
[----:B0-----:R-:W-:-:S05]  /*8b690*/  IMAD.MOV.U32 R0, RZ, RZ, R3 ;  /* 0x000000ffff007224 */ /* 0x001fca00078e0003 */
[----:B------:R-:W-:Y:S04]  /*8b6a0*/  STL [R1+0x47e8], R0 ;  /* 0x0047e80001007387 */ /* 0x000fe80000100800 */
[----:B------:R-:W-:Y:S04]  /*8b6b0*/  STL.64 [R1+0x1120], R4 ;  /* 0x0011200401007387 */ /* 0x000fe80000100a00 */
[----:B------:R4:W-:Y:S01]  /*8b6c0*/  STL.64 [R1+0x1128], R6 ;  /* 0x0011280601007387 */ /* 0x0009e20000100a00 */
[----:B---3--:R-:W-:Y:S02]  /*8b6d0*/  F2FP.F16.E5M2.UNPACK_B R26, R26.H1 ;  /* 0x0000001aff1a723e */ /* 0x008fe400030004ff */
[----:B------:R-:W-:Y:S01]  /*8b6e0*/  F2FP.F16.E5M2.UNPACK_B R27, R27.H1 ;  /* 0x0000001bff1b723e */ /* 0x000fe200030004ff */
[----:B------:R-:W-:Y:S04]  /*8b6f0*/  STL [R1+0x4804], R28 ;  /* 0x0048041c01007387 */ /* 0x000fe80000100800 */
[----:B------:R-:W-:Y:S01]  /*8b700*/  STL [R1+0x4800], R29 ;  /* 0x0048001d01007387 */ /* 0x000fe20000100800 */
[----:B----4-:R-:W-:-:S15]  /*8b710*/  HMMA.16816.F32 R4, R16, R28, R12 ;  /* 0x0000001c1004723c */ /* 0x010fde000000180c */
[----:B------:R-:W-:-:S08]  /*8b720*/  NOP ;  /* 0x0000000000007918 */ /* 0x000fd00000000000 */
[----:B------:R-:W-:Y:S04]  /*8b730*/  STL.64 [R1+0x1130], R4 ;  /* 0x0011300401007387 */ /* 0x000fe80000100a00 */
[----:B------:R0:W-:Y:S02]  /*8b740*/  STL.64 [R1+0x1138], R6 ;  /* 0x0011380601007387 */ /* 0x0001e40000100a00 */
[----:B0-----:R-:W-:-:S15]  /*8b750*/  HMMA.16816.F32 R4, R16, R26, R8 ;  /* 0x0000001a1004723c */ /* 0x001fde0000001808 */
[----:B------:R-:W-:-:S08]  /*8b760*/  NOP ;  /* 0x0000000000007918 */ /* 0x000fd00000000000 */
[----:B------:R-:W-:Y:S04]  /*8b770*/  STL.64 [R1+0x410], R4 ;  /* 0x0004100401007387 */ /* 0x000fe80000100a00 */
[----:B------:R-:W-:Y:S04]  /*8b780*/  STL.64 [R1+0x418], R6 ;  /* 0x0004180601007387 */ /* 0x000fe80000100a00 */
[----:B------:R-:W2:Y:S04]  /*8b790*/  LDL.LU R20, [R1+0x1f28] ;  /* 0x001f280001147983 */ /* 0x000ea80000300800 */
[----:B------:R-:W2:Y:S01]  /*8b7a0*/  LDL.LU R21, [R1+0x1f2c] ;  /* 0x001f2c0001157983 */ /* 0x000ea20000300800 */
[----:B------:R-:W-:-:S02]  /*8b7b0*/  F2FP.F16.E5M2.UNPACK_B R22, R22.H1 ;  /* 0x00000016ff16723e */ /* 0x000fc400030004ff */
[----:B------:R-:W-:-:S05]  /*8b7c0*/  F2FP.F16.E5M2.UNPACK_B R23, R23.H1 ;  /* 0x00000017ff17723e */ /* 0x000fca00030004ff */
[----:B------:R-:W-:Y:S04]  /*8b7d0*/  STL.64 [R1+0x4838], R22 ;  /* 0x0048381601007387 */ /* 0x000fe80000100a00 */
[----:B--2---:R0:W-:Y:S04]  /*8b7e0*/  STL.64 [R1+0x4830], R20 ;  /* 0x0048301401007387 */ /* 0x0041e80000100a00 */
[----:B0-----:R-:W2:Y:S04]  /*8b7f0*/  LDL.LU R20, [R1+0x430] ;  /* 0x0004300001147983 */ /* 0x001ea80000300800 */
[----:B------:R-:W2:Y:S04]  /*8b800*/  LDL.LU R21, [R1+0x434] ;  /* 0x0004340001157983 */ /* 0x000ea80000300800 */
[----:B------:R-:W2:Y:S04]  /*8b810*/  LDL.LU R22, [R1+0x438] ;  /* 0x0004380001167983 */ /* 0x000ea80000300800 */
[----:B------:R-:W2:Y:S04]  /*8b820*/  LDL.LU R23, [R1+0x43c] ;  /* 0x00043c0001177983 */ /* 0x000ea80000300800 */
[----:B------:R-:W3:Y:S04]  /*8b830*/  LDL.LU R10, [R1+0x1f38] ;  /* 0x001f3800010a7983 */ /* 0x000ee80000300800 */
[----:B------:R-:W3:Y:S04]  /*8b840*/  LDL.LU R11, [R1+0x1f3c] ;  /* 0x001f3c00010b7983 */ /* 0x000ee80000300800 */
[----:B------:R-:W4:Y:S04]  /*8b850*/  LDL.LU R12, [R1+0x34ec] ;  /* 0x0034ec00010c7983 */ /* 0x000f280000300800 */
[----:B------:R-:W2:Y:S04]  /*8b860*/  LDL.LU R28, [R1+0x34f8] ;  /* 0x0034f800011c7983 */ /* 0x000ea80000300800 */
[----:B--2---:R0:W-:Y:S04]  /*8b870*/  STL [R1+0x4808], R28 ;  /* 0x0048081c01007387 */ /* 0x0041e80000100800 */
[----:B0-----:R-:W2:Y:S04]  /*8b880*/  LDL.LU R28, [R1+0x34f0] ;  /* 0x0034f000011c7983 */ /* 0x001ea80000300800 */
[----:B------:R-:W4:Y:S04]  /*8b890*/  LDL.LU R13, [R1+0x34f4] ;  /* 0x0034f400010d7983 */ /* 0x000f280000300800 */
[----:B------:R-:W2:Y:S04]  /*8b8a0*/  LDL.LU R29, [R1+0x3500] ;  /* 0x00350000011d7983 */ /* 0x000ea80000300800 */
[----:B------:R-:W4:Y:S04]  /*8b8b0*/  LDL.LU R14, [R1+0x34fc] ;  /* 0x0034fc00010e7983 */ /* 0x000f280000300800 */
        /* <DEDUP_REMOVED lines=8> */
[----:B------:R-:W3:Y:S04]  /*8b940*/  LDL.LU R0, [R1+0x3508] ;  /* 0x0035080001007983 */ /* 0x000ee80000300800 */
[----:B------:R-:W4:Y:S01]  /*8b950*/  LDL.LU R15, [R1+0x3504] ;  /* 0x00350400010f7983 */ /* 0x000f220000300800 */
[----:B------:R-:W-:-:S02]  /*8b960*/  F2FP.F16.E5M2.UNPACK_B R24, R24.H1 ;  /* 0x00000018ff18723e */ /* 0x000fc400030004ff */
[----:B------:R-:W-:Y:S01]  /*8b970*/  F2FP.F16.E5M2.UNPACK_B R25, R25.H1 ;  /* 0x00000019ff19723e */ /* 0x000fe200030004ff */
[----:B----4-:R-:W-:Y:S04]  /*8b980*/  STL.64 [R1+0x4818], R14 ;  /* 0x0048180e01007387 */ /* 0x010fe80000100a00 */
[----:B------:R0:W-:Y:S04]  /*8b990*/  STL.64 [R1+0x4810], R12 ;  /* 0x0048100c01007387 */ /* 0x0001e80000100a00 */
[----:B0-----:R-:W4:Y:S04]  /*8b9a0*/  LDL.LU R12, [R1+0x470] ;  /* 0x00047000010c7983 */ /* 0x001f280000300800 */
[----:B------:R-:W4:Y:S04]  /*8b9b0*/  LDL.LU R13, [R1+0x474] ;  /* 0x00047400010d7983 */ /* 0x000f280000300800 */
[----:B------:R-:W4:Y:S04]  /*8b9c0*/  LDL.LU R14, [R1+0x478] ;  /* 0x00047800010e7983 */ /* 0x000f280000300800 */
[----:B------:R-:W4:Y:S04]  /*8b9d0*/  LDL.LU R15, [R1+0x47c] ;  /* 0x00047c00010f7983 */ /* 0x000f280000300800 */
[----:B------:R-:W2:Y:S04]  /*8b9e0*/  LDL.LU R6, [R1+0x1f58] ;  /* 0x001f580001067983 */ /* 0x000ea80000300800 */
[----:B------:R-:W2:Y:S04]  /*8b9f0*/  LDL.LU R7, [R1+0x1f5c] ;  /* 0x001f5c0001077983 */ /* 0x000ea80000300800 */
[----:B------:R-:W3:Y:S04]  /*8ba00*/  LDL.LU R4, [R1+0x1f68] ;  /* 0x001f680001047983 */ /* 0x000ee80000300800 */
[----:B------:R-:W3:Y:S01]  /*8ba10*/  LDL.LU R5, [R1+0x1f6c] ;  /* 0x001f6c0001057983 */ /* 0x000ee20000300800 */
[C---:B------:R-:W-:Y:S03]  /*8ba20*/  HMMA.16816.F32 R20, R16.reuse, R24, R20 ;  /* 0x000000181014723c */ /* 0x040fe60000001814 */
[----:B--2---:R-:W-:Y:S04]  /*8ba30*/  STL.64 [R1+0x47f8], R6 ;  /* 0x0047f80601007387 */ /* 0x004fe80000100a00 */
[----:B---3--:R0:W-:Y:S04]  /*8ba40*/  STL.64 [R1+0x47f0], R4 ;  /* 0x0047f00401007387 */ /* 0x0081e80000100a00 */
[----:B0-----:R-:W2:Y:S04]  /*8ba50*/  LDL.LU R4, [R1+0x490] ;  /* 0x0004900001047983 */ /* 0x001ea80000300800 */
[----:B------:R-:W2:Y:S04]  /*8ba60*/  LDL.LU R5, [R1+0x494] ;  /* 0x0004940001057983 */ /* 0x000ea80000300800 */
[----:B------:R-:W2:Y:S04]  /*8ba70*/  LDL.LU R6, [R1+0x498] ;  /* 0x0004980001067983 */ /* 0x000ea80000300800 */
[----:B------:R-:W2:Y:S04]  /*8ba80*/  LDL.LU R7, [R1+0x49c] ;  /* 0x00049c0001077983 */ /* 0x000ea80000300800 */
[----:B------:R-:W3:Y:S04]  /*8ba90*/  LDL.LU R2, [R1+0x1f78] ;  /* 0x001f780001027983 */ /* 0x000ee80000300800 */
[----:B------:R-:W3:Y:S04]  /*8baa0*/  LDL.LU R3, [R1+0x1f7c] ;  /* 0x001f7c0001037983 */ /* 0x000ee80000300800 */
        /* <DEDUP_REMOVED lines=10> */
[----:B----4-:R-:W-:Y:S01]  /*8bb50*/  HMMA.16816.F32 R8, R16, R22, R8 ;  /* 0x000000161008723c */ /* 0x010fe20000001808 */
[----:B--2---:R-:W-:-:S02]  /*8bb60*/  F2FP.F16.E5M2.UNPACK_B R20, R20.H1 ;  /* 0x00000014ff14723e */ /* 0x004fc400030004ff */
[----:B------:R-:W-:-:S07]  /*8bb70*/  F2FP.F16.E5M2.UNPACK_B R21, R21.H1 ;  /* 0x00000015ff15723e */ /* 0x000fce00030004ff */
[----:B------:R-:W-:-:S13]  /*8bb80*/  HMMA.16816.F32 R12, R16, R20, R12 ;  /* 0x00000014100c723c */ /* 0x000fda000000180c */
[----:B------:R-:W-:Y:S04]  /*8bb90*/  STL.64 [R1+0x1140], R8 ;  /* 0x0011400801007387 */ /* 0x000fe80000100a00 */
[----:B------:R0:W-:Y:S04]  /*8bba0*/  STL.64 [R1+0x1148], R10 ;  /* 0x0011480a01007387 */ /* 0x0001e80000100a00 */
[----:B0-----:R-:W2:Y:S04]  /*8bbb0*/  LDL.LU.64 R10, [R1+0x4828] ;  /* 0x00482800010a7983 */ /* 0x001ea80000300a00 */
[----:B------:R-:W4:Y:S04]  /*8bbc0*/  LDL.LU.64 R8, [R1+0x4820] ;  /* 0x0048200001087983 */ /* 0x000f280000300a00 */
        /* <DEDUP_REMOVED lines=10> */
[----:B--2---:R-:W-:-:S03]  /*8bc70*/  IMAD R12, R12, 0x100, R28 ;  /* 0x000001000c0c7824 */ /* 0x004fc600078e021c */
[----:B------:R-:W2:Y:S01]  /*8bc80*/  LDL.LU R28, [R1+0x4808] ;  /* 0x00480800011c7983 */ /* 0x000ea20000300800 */
[----:B------:R-:W-:Y:S02]  /*8bc90*/  F2FP.F16.E5M2.UNPACK_B R10, R10.H1 ;  /* 0x0000000aff0a723e */ /* 0x000fe400030004ff */
[----:B------:R-:W-:-:S07]  /*8bca0*/  F2FP.F16.E5M2.UNPACK_B R11, R11.H1 ;  /* 0x0000000bff0b723e */ /* 0x000fce00030004ff */
[----:B------:R-:W-:Y:S01]  /*8bcb0*/  HMMA.16816.F32 R4, R16, R10, R4 ;  /* 0x0000000a1004723c */ /* 0x000fe20000001804 */
[----:B---3--:R-:W-:Y:S01]  /*8bcc0*/  IMAD R14, R14, 0x100, R29 ;  /* 0x000001000e0e7824 */ /* 0x008fe200078e021d */
[----:B----4-:R-:W-:Y:S02]  /*8bcd0*/  F2FP.F16.E5M2.UNPACK_B R8, R8.H1 ;  /* 0x00000008ff08723e */ /* 0x010fe400030004ff */
[----:B------:R-:W-:Y:S01]  /*8bce0*/  F2FP.F16.E5M2.UNPACK_B R9, R9.H1 ;  /* 0x00000009ff09723e */ /* 0x000fe200030004ff */
[----:B--2---:R-:W-:Y:S02]  /*8bcf0*/  IMAD R13, R13, 0x100, R28 ;  /* 0x000001000d0d7824 */ /* 0x004fe400078e021c */
[----:B------:R-:W2:Y:S04]  /*8bd00*/  LDL.LU R28, [R1+0x4804] ;  /* 0x00480400011c7983 */ /* 0x000ea80000300800 */
[----:B------:R-:W2:-:S12]  /*8bd10*/  LDL.LU R29, [R1+0x4800] ;  /* 0x00480000011d7983 */ /* 0x000e980000300800 */
[----:B------:R-:W-:Y:S04]  /*8bd20*/  STL.64 [R1+0x1160], R4 ;  /* 0x0011600401007387 */ /* 0x000fe80000100a00 */
[----:B------:R0:W-:Y:S04]  /*8bd30*/  STL.64 [R1+0x1168], R6 ;  /* 0x0011680601007387 */ /* 0x0001e80000100a00 */
[----:B0-----:R-:W3:Y:S01]  /*8bd40*/  LDL.LU.64 R6, [R1+0x47f8] ;  /* 0x0047f80001067983 */ /* 0x001ee20000300a00 */
[----:B------:R-:W-:Y:S01]  /*8bd50*/  HMMA.16816.F32 R20, R16, R8, R20 ;  /* 0x000000081014723c */ /* 0x000fe20000001814 */
[----:B------:R-:W-:-:S02]  /*8bd60*/  IMAD R15, R15, 0x100, R0 ;  /* 0x000001000f0f7824 */ /* 0x000fc400078e0200 */
[----:B------:R-:W4:Y:S04]  /*8bd70*/  LDL.LU.64 R4, [R1+0x47f0] ;  /* 0x0047f00001047983 */ /* 0x000f280000300a00 */
[----:B------:R-:W2:Y:S04]  /*8bd80*/  LDL.LU R0, [R1+0x47e8] ;  /* 0x0047e80001007983 */ /* 0x000ea80000300800 */
[----:B------:R-:W-:Y:S04]  /*8bd90*/  STL.64 [R1+0x4548], R10 ;  /* 0x0045480a01007387 */ /* 0x000fe80000100a00 */
[----:B------:R0:W-:Y:S08]  /*8bda0*/  STL.64 [R1+0x4540], R8 ;  /* 0x0045400801007387 */ /* 0x0001f00000100a00 */
[----:B------:R-:W-:Y:S04]  /*8bdb0*/  STL.64 [R1+0x1170], R20 ;  /* 0x0011701401007387 */ /* 0x000fe80000100a00 */
[----:B------:R1:W-:Y:S04]  /*8bdc0*/  STL.64 [R1+0x1178], R22 ;  /* 0x0011781601007387 */ /* 0x0003e80000100a00 */
[----:B0-----:R-:W4:Y:S01]  /*8bdd0*/  LDL.LU R8, [R1+0xe80] ;  /* 0x000e800001087983 */ /* 0x001f220000300800 */
[----:B---3--:R-:W-:-:S02]  /*8bde0*/  F2FP.F16.E5M2.UNPACK_B R6, R6.H1 ;  /* 0x00000006ff06723e */ /* 0x008fc400030004ff */
[----:B------:R-:W-:-:S07]  /*8bdf0*/  F2FP.F16.E5M2.UNPACK_B R7, R7.H1 ;  /* 0x00000007ff07723e */ /* 0x000fce00030004ff */
[----:B-1----:R-:W-:-:S15]  /*8be00*/  HMMA.16816.F32 R20, R16, R6, R24 ;  /* 0x000000061014723c */ /* 0x002fde0000001818 */
[----:B------:R-:W-:-:S08]  /*8be10*/  NOP ;  /* 0x0000000000007918 */ /* 0x000fd00000000000 */
[----:B------:R-:W-:Y:S04]  /*8be20*/  STL.64 [R1+0x1180], R20 ;  /* 0x0011801401007387 */ /* 0x000fe80000100a00 */
[----:B------:R2:W-:Y:S04]  /*8be30*/  STL.64 [R1+0x1188], R22 ;  /* 0x0011881601007387 */ /* 0x0005e80000100a00 */
[----:B------:R-:W4:Y:S04]  /*8be40*/  LDL.LU R9, [R1+0xe84] ;  /* 0x000e840001097983 */ /* 0x000f280000300800 */
[----:B------:R-:W3:Y:S04]  /*8be50*/  LDL.LU R10, [R1+0xe88] ;  /* 0x000e8800010a7983 */ /* 0x000ee80000300800 */
[----:B------:R-:W3:Y:S01]  /*8be60*/  LDL.LU R11, [R1+0xe8c] ;  /* 0x000e8c00010b7983 */ /* 0x000ee20000300800 */
[----:B--2---:R-:W-:-:S03]  /*8be70*/  IMAD.MOV.U32 R23, RZ, RZ, R0 ;  /* 0x000000ffff177224 */ /* 0x004fc600078e0000 */
[----:B---3--:R-:W-:Y:S04]  /*8be80*/  STL.64 [R1+0x4588], R10 ;  /* 0x0045880a01007387 */ /* 0x008fe80000100a00 */
[----:B----4-:R0:W-:Y:S04]  /*8be90*/  STL.64 [R1+0x4580], R8 ;  /* 0x0045800801007387 */ /* 0x0101e80000100a00 */
[----:B------:R-:W2:Y:S04]  /*8bea0*/  LDL R22, [R1] ;  /* 0x0000000001167983 */ /* 0x000ea80000100800 */
        /* <DEDUP_REMOVED lines=39> */
[----:B-1----:R-:W2:Y:S01]  /*8c120*/  LDL R20, [R1+0x28] ;  /* 0x0000280001147983 */ /* 0x002ea20000100800 */
        /* <DEDUP_REMOVED lines=39> */
[----:B------:R-:W2:Y:S04]  /*8c3a0*/  LDL R20, [R1+0x48] ;  /* 0x0000480001147983 */ /* 0x000ea80000100800 */
[----:B------:R-:W2:Y:S04]  /*8c3b0*/  LDL R21, [R1+0x4c] ;  /* 0x00004c0001157983 */ /* 0x000ea80000100800 */
[----:B------:R-:W3:Y:S01]  /*8c3c0*/  LDL R22, [R1+0x50] ;  /* 0x0000500001167983 */ /* 0x000ee20000100800 */
[----:B----4-:R-:W-:-:S03]  /*8c3d0*/  IMAD.MOV.U32 R23, RZ, RZ, R0 ;  /* 0x000000ffff177224 */ /* 0x010fc600078e0000 */
[----:B------:R-:W4:Y:S04]  /*8c3e0*/  LDL.LU R0, [R1+0x47c4] ;  /* 0x0047c40001007983 */ /* 0x000f280000300800 */
[----:B--2---:R-:W-:Y:S04]  /*8c3f0*/  STL.64 [R1+0x4668], R20 ;  /* 0x0046681401007387 */ /* 0x004fe80000100a00 */
[----:B---3--:R-:W-:Y:S04]  /*8c400*/  STL.64 [R1+0x4680], R22 ;  /* 0x0046801601007387 */ /* 0x008fe80000100a00 */
[----:B------:R-:W-:Y:S04]  /*8c410*/  STL.64 [R1+0x4648], R10 ;  /* 0x0046480a01007387 */ /* 0x000fe80000100a00 */
        /* <DEDUP_REMOVED lines=99> */
[----:B----4-:R-:W-:-:S05]  /*8ca50*/  IMAD.MOV.U32 R21, RZ, RZ, R0 ;  /* 0x000000ffff157224 */ /* 0x010fca00078e0000 */
        /* <DEDUP_REMOVED lines=23> */
[----:B------:R-:W-:-:S02]  /*8cbd0*/  F2FP.F16.E5M2.UNPACK_B R4, R4.H1 ;  /* 0x00000004ff04723e */ /* 0x000fc400030004ff */
[----:B------:R-:W-:Y:S01]  /*8cbe0*/  F2FP.F16.E5M2.UNPACK_B R5, R5.H1 ;  /* 0x00000005ff05723e */ /* 0x000fe200030004ff */
[----:B----4-:R-:W-:Y:S04]  /*8cbf0*/  STL.64 [R1+0x4768], R10 ;  /* 0x0047680a01007387 */ /* 0x010fe80000100a00 */
[----:B---3--:R0:W-:Y:S04]  /*8cc00*/  STL.64 [R1+0x4760], R8 ;  /* 0x0047600801007387 */ /* 0x0081e80000100a00 */
[----:B0-----:R-:W3:Y:S04]  /*8cc10*/  LDL.LU R8, [R1+0xff0] ;  /* 0x000ff00001087983 */ /* 0x001ee80000300800 */
[----:B------:R-:W3:Y:S04]  /*8cc20*/  LDL.LU R9, [R1+0xff4] ;  /* 0x000ff40001097983 */ /* 0x000ee80000300800 */
[----:B------:R-:W4:Y:S04]  /*8cc30*/  LDL.LU R10, [R1+0xff8] ;  /* 0x000ff800010a7983 */ /* 0x000f280000300800 */
[----:B------:R-:W4:Y:S01]  /*8cc40*/  LDL.LU R11, [R1+0xffc] ;  /* 0x000ffc00010b7983 */ /* 0x000f220000300800 */
[----:B--2---:R-:W-:Y:S03]  /*8cc50*/  HMMA.16816.F32 R20, R16, R4, R20 ;  /* 0x000000041014723c */ /* 0x004fe60000001814 */
[----:B----4-:R-:W-:Y:S04]  /*8cc60*/  STL.64 [R1+0x4780], R10 ;  /* 0x0047800a01007387 */ /* 0x010fe80000100a00 */
[----:B---3--:R0:W-:Y:S04]  /*8cc70*/  STL.64 [R1+0x4778], R8 ;  /* 0x0047780801007387 */ /* 0x0081e80000100a00 */
        /* <DEDUP_REMOVED lines=13> */
[----:B------:R-:W-:-:S02]  /*8cd50*/  F2FP.F16.E5M2.UNPACK_B R2, R2.H1 ;  /* 0x00000002ff02723e */ /* 0x000fc400030004ff */
[----:B------:R-:W-:Y:S02]  /*8cd60*/  F2FP.F16.E5M2.UNPACK_B R3, R3.H1 ;  /* 0x00000003ff03723e */ /* 0x000fe400030004ff */
[----:B------:R-:W-:-:S05]  /*8cd70*/  F2FP.F16.E5M2.UNPACK_B R12, R12 ;  /* 0x0000000cff0c723e */ /* 0x000fca00020004ff */
[----:B----4-:R-:W-:Y:S01]  /*8cd80*/  HMMA.16816.F32 R16, R16, R2, R20 ;  /* 0x000000021010723c */ /* 0x010fe20000001814 */
[----:B------:R-:W2:Y:S01]  /*8cd90*/  LDL.LU.64 R20, [R1+0x4788] ;  /* 0x0047880001147983 */ /* 0x000ea20000300a00 */
[----:B------:R-:W-:Y:S02]  /*8cda0*/  F2FP.F16.E5M2.UNPACK_B R13, R13 ;  /* 0x0000000dff0d723e */ /* 0x000fe400020004ff */
[----:B------:R-:W-:Y:S02]  /*8cdb0*/  F2FP.F16.E5M2.UNPACK_B R14, R14 ;  /* 0x0000000eff0e723e */ /* 0x000fe400020004ff */
[----:B------:R-:W-:-:S15]  /*8cdc0*/  F2FP.F16.E5M2.UNPACK_B R15, R15 ;  /* 0x0000000fff0f723e */ /* 0x000fde00020004ff */
[----:B------:R-:W-:-:S02]  /*8cdd0*/  NOP ;  /* 0x0000000000007918 */ /* 0x000fc40000000000 */
        /* <DEDUP_REMOVED lines=166> */
[----:B------:R0:W-:Y:S04]  /*8d840*/  STL.64 [R1+0x43e8], R28 ;  /* 0x0043e81c01007387 */ /* 0x0001e80000100a00 */
[----:B0-----:R-:W3:Y:S01]  /*8d850*/  LDL.64 R28, [R1+0xa8] ;  /* 0x0000a800011c7983 */ /* 0x001ee20000100a00 */
[----:B----4-:R-:W-:-:S15]  /*8d860*/  HMMA.16816.F32 R16, R12, R26, R16 ;  /* 0x0000001a0c10723c */ /* 0x010fde0000001810 */
[----:B------:R-:W-:-:S08]  /*8d870*/  NOP ;  /* 0x0000000000007918 */ /* 0x000fd00000000000 */
[----:B------:R-:W-:Y:S04]  /*8d880*/  STL.64 [R1+0xe90], R16 ;  /* 0x000e901001007387 */ /* 0x000fe80000100a00 */
[----:B------:R2:W-:Y:S02]  /*8d890*/  STL.64 [R1+0xe98], R18 ;  /* 0x000e981201007387 */ /* 0x0005e40000100a00 */
[----:B--2---:R-:W-:Y:S02]  /*8d8a0*/  HMMA.16816.F32 R16, R12, R24, R8 ;  /* 0x000000180c10723c */ /* 0x004fe40000001808 */
[----:B------:R-:W2:-:S15]  /*8d8b0*/  LDL.LU R8, [R1+0xe60] ;  /* 0x000e600001087983 */ /* 0x000e9e0000300800 */
[----:B------:R-:W-:-:S06]  /*8d8c0*/  NOP ;  /* 0x0000000000007918 */ /* 0x000fcc0000000000 */
[----:B------:R-:W-:Y:S04]  /*8d8d0*/  STL.64 [R1+0xe80], R16 ;  /* 0x000e801001007387 */ /* 0x000fe80000100a00 */
[----:B------:R-:W-:Y:S04]  /*8d8e0*/  STL.64 [R1+0xe88], R18 ;  /* 0x000e881201007387 */ /* 0x000fe80000100a00 */
[----:B------:R-:W2:Y:S04]  /*8d8f0*/  LDL.LU R9, [R1+0xe64] ;  /* 0x000e640001097983 */ /* 0x000ea80000300800 */
[----:B------:R-:W4:Y:S04]  /*8d900*/  LDL.LU R10, [R1+0xe68] ;  /* 0x000e6800010a7983 */ /* 0x000f280000300800 */
[----:B------:R-:W4:Y:S04]  /*8d910*/  LDL.LU R11, [R1+0xe6c] ;  /* 0x000e6c00010b7983 */ /* 0x000f280000300800 */
[----:B----4-:R-:W-:Y:S04]  /*8d920*/  STL.64 [R1+0x4558], R10 ;  /* 0x0045580a01007387 */ /* 0x010fe80000100a00 */
[----:B--2---:R0:W-:Y:S04]  /*8d930*/  STL.64 [R1+0x4550], R8 ;  /* 0x0045500801007387 */ /* 0x0041e80000100a00 */
[----:B0-----:R-:W3:Y:S04]  /*8d940*/  LDL.LU R8, [R1+0xe70] ;  /* 0x000e700001087983 */ /* 0x001ee80000300800 */
[----:B------:R-:W3:Y:S04]  /*8d950*/  LDL.LU R9, [R1+0xe74] ;  /* 0x000e740001097983 */ /* 0x000ee80000300800 */
[----:B------:R-:W3:Y:S04]  /*8d960*/  LDL.LU R10, [R1+0xe78] ;  /* 0x000e7800010a7983 */ /* 0x000ee80000300800 */
[----:B------:R-:W3:Y:S04]  /*8d970*/  LDL.LU R11, [R1+0xe7c] ;  /* 0x000e7c00010b7983 */ /* 0x000ee80000300800 */
[----:B------:R-:W2:Y:S04]  /*8d980*/  LDL.LU R16, [R1+0x350c] ;  /* 0x00350c0001107983 */ /* 0x000ea80000300800 */
[----:B------:R-:W4:Y:S04]  /*8d990*/  LDL.LU R17, [R1+0x3514] ;  /* 0x0035140001117983 */ /* 0x000f280000300800 */
[----:B------:R-:W3:Y:S04]  /*8d9a0*/  LDL.LU R7, [R1+0x3520] ;  /* 0x0035200001077983 */ /* 0x000ee80000300800 */
[----:B---3--:R-:W-:Y:S04]  /*8d9b0*/  STL.64 [R1+0x4528], R6 ;  /* 0x0045280601007387 */ /* 0x008fe80000100a00 */
[----:B------:R0:W-:Y:S04]  /*8d9c0*/  STL.64 [R1+0x4520], R4 ;  /* 0x0045200401007387 */ /* 0x0001e80000100a00 */
[----:B0-----:R-:W3:Y:S04]  /*8d9d0*/  LDL.LU R4, [R1+0xe40] ;  /* 0x000e400001047983 */ /* 0x001ee80000300800 */
[----:B------:R-:W3:Y:S04]  /*8d9e0*/  LDL.LU R5, [R1+0xe44] ;  /* 0x000e440001057983 */ /* 0x000ee80000300800 */
[----:B------:R-:W2:Y:S04]  /*8d9f0*/  LDL.LU R6, [R1+0xe48] ;  /* 0x000e480001067983 */ /* 0x000ea80000300800 */
[----:B------:R-:W2:Y:S01]  /*8da00*/  LDL.LU R7, [R1+0xe4c] ;  /* 0x000e4c0001077983 */ /* 0x000ea20000300800 */
        /* <DEDUP_REMOVED lines=10> */
[----:B------:R-:W-:Y:S04]  /*8dab0*/  STL.64 [R1+0x43e0], R26 ;  /* 0x0043e01a01007387 */ /* 0x000fe80000100a00 */
        /* <DEDUP_REMOVED lines=20> */
[----:B------:R-:W3:Y:S04]  /*8dc00*/  LDL.LU.64 R8, [R1+0x4540] ;  /* 0x0045400001087983 */ /* 0x000ee80000300a00 */
[----:B------:R-:W-:Y:S04]  /*8dc10*/  STL.64 [R1+0x43c0], R22 ;  /* 0x0043c01601007387 */ /* 0x000fe80000100a00 */
[----:B------:R0:W-:Y:S04]  /*8dc20*/  STL.64 [R1+0x43b8], R20 ;  /* 0x0043b81401007387 */ /* 0x0001e80000100a00 */
[----:B0-----:R-:W2:Y:S04]  /*8dc30*/  LDL.LU R20, [R1+0xe30] ;  /* 0x000e300001147983 */ /* 0x001ea80000300800 */
[----:B------:R-:W2:Y:S04]  /*8dc40*/  LDL.LU R21, [R1+0xe34] ;  /* 0x000e340001157983 */ /* 0x000ea80000300800 */
[----:B------:R-:W2:Y:S04]  /*8dc50*/  LDL.LU R22, [R1+0xe38] ;  /* 0x000e380001167983 */ /* 0x000ea80000300800 */
[----:B------:R-:W2:Y:S01]  /*8dc60*/  LDL.LU R23, [R1+0xe3c] ;  /* 0x000e3c0001177983 */ /* 0x000ea20000300800 */
[----:B----4-:R-:W-:-:S15]  /*8dc70*/  HMMA.16816.F32 R4, R12, R10, R4 ;  /* 0x0000000a0c04723c */ /* 0x010fde0000001804 */
[----:B------:R-:W-:-:S08]  /*8dc80*/  NOP ;  /* 0x0000000000007918 */ /* 0x000fd00000000000 */
[----:B------:R-:W-:Y:S04]  /*8dc90*/  STL.64 [R1+0xe50], R4 ;  /* 0x000e500401007387 */ /* 0x000fe80000100a00 */
[----:B------:R0:W-:Y:S04]  /*8dca0*/  STL.64 [R1+0xe58], R6 ;  /* 0x000e580601007387 */ /* 0x0001e80000100a00 */
[----:B0-----:R-:W3:Y:S04]  /*8dcb0*/  LDL.LU.64 R6, [R1+0x4538] ;  /* 0x0045380001067983 */ /* 0x001ee80000300a00 */
[----:B------:R-:W3:Y:S04]  /*8dcc0*/  LDL.LU.64 R4, [R1+0x4530] ;  /* 0x0045300001047983 */ /* 0x000ee80000300a00 */
[----:B------:R0:W-:Y:S04]  /*8dcd0*/  STL.64 [R1+0x4440], R10 ;  /* 0x0044400a01007387 */ /* 0x0001e80000100a00 */
[----:B0-----:R-:W4:Y:S04]  /*8dce0*/  LDL.LU R10, [R1+0x3510] ;  /* 0x00351000010a7983 */ /* 0x001f280000300800 */
[----:B------:R-:W2:Y:S01]  /*8dcf0*/  LDL.LU R11, [R1+0x3518] ;  /* 0x00351800010b7983 */ /* 0x000ea20000300800 */
[----:B---3--:R-:W-:-:S15]  /*8dd00*/  HMMA.16816.F32 R4, R12, R8, R4 ;  /* 0x000000080c04723c */ /* 0x008fde0000001804 */
[----:B------:R-:W-:-:S08]  /*8dd10*/  NOP ;  /* 0x0000000000007918 */ /* 0x000fd00000000000 */
[----:B------:R-:W-:Y:S04]  /*8dd20*/  STL.64 [R1+0xe40], R4 ;  /* 0x000e400401007387 */ /* 0x000fe80000100a00 */
[----:B------:R0:W-:Y:S04]  /*8dd30*/  STL.64 [R1+0xe48], R6 ;  /* 0x000e480601007387 */ /* 0x0001e80000100a00 */
[----:B0-----:R-:W3:Y:S04]  /*8dd40*/  LDL.LU.64 R6, [R1+0x4528] ;  /* 0x0045280001067983 */ /* 0x001ee80000300a00 */
[----:B------:R-:W3:Y:S01]  /*8dd50*/  LDL.LU.64 R4, [R1+0x4520] ;  /* 0x0045200001047983 */ /* 0x000ee20000300a00 */
[----:B----4-:R-:W-:-:S03]  /*8dd60*/  IMAD R16, R16, 0x100, R10 ;  /* 0x0000010010107824 */ /* 0x010fc600078e020a */
[----:B------:R0:W-:Y:S01]  /*8dd70*/  STL [R1+0x4384], R8 ;  /* 0x0043840801007387 */ /* 0x0001e20000100800 */
[----:B--2---:R-:W-:-:S03]  /*8dd80*/  IMAD R17, R17, 0x100, R11 ;  /* 0x0000010011117824 */ /* 0x004fc600078e020b */
[----:B------:R1:W-:Y:S04]  /*8dd90*/  STL [R1+0x4380], R9 ;  /* 0x0043800901007387 */ /* 0x0003e80000100800 */
[----:B0-----:R-:W2:Y:S04]  /*8dda0*/  LDL.LU R8, [R1+0x10c0] ;  /* 0x0010c00001087983 */ /* 0x001ea80000300800 */
[----:B-1----:R-:W2:Y:S04]  /*8ddb0*/  LDL.LU R9, [R1+0x10c4] ;  /* 0x0010c40001097983 */ /* 0x002ea80000300800 */
[----:B------:R-:W2:Y:S04]  /*8ddc0*/  LDL.LU R10, [R1+0x10c8] ;  /* 0x0010c800010a7983 */ /* 0x000ea80000300800 */
[----:B------:R-:W2:Y:S01]  /*8ddd0*/  LDL.LU R11, [R1+0x10cc] ;  /* 0x0010cc00010b7983 */ /* 0x000ea20000300800 */
[----:B---3--:R-:W-:-:S03]  /*8dde0*/  IMAD R18, R18, 0x100, R7 ;  /* 0x0000010012127824 */ /* 0x008fc600078e0207 */
[----:B------:R-:W3:Y:S02]  /*8ddf0*/  LDL.LU R7, [R1+0x4518] ;  /* 0x0045180001077983 */ /* 0x000ee40000300800 */
[----:B---3--:R-:W-:-:S15]  /*8de00*/  HMMA.16816.F32 R24, R12, R6, R24 ;  /* 0x000000060c18723c */ /* 0x008fde0000001818 */
[----:B------:R-:W-:-:S08]  /*8de10*/  NOP ;  /* 0x0000000000007918 */ /* 0x000fd00000000000 */
[----:B------:R-:W-:Y:S04]  /*8de20*/  STL.64 [R1+0x10e0], R24 ;  /* 0x0010e01801007387 */ /* 0x000fe80000100a00 */
[----:B------:R0:W-:Y:S04]  /*8de30*/  STL.64 [R1+0x10e8], R26 ;  /* 0x0010e81a01007387 */ /* 0x0001e80000100a00 */
[----:B0-----:R-:W3:Y:S04]  /*8de40*/  LDL.LU.64 R26, [R1+0x4510] ;  /* 0x00451000011a7983 */ /* 0x001ee80000300a00 */
[----:B------:R-:W3:Y:S01]  /*8de50*/  LDL.LU.64 R24, [R1+0x4508] ;  /* 0x0045080001187983 */ /* 0x000ee20000300a00 */
[----:B--2---:R-:W-:Y:S01]  /*8de60*/  HMMA.16816.F32 R8, R12, R4, R8 ;  /* 0x000000040c08723c */ /* 0x004fe20000001808 */
[----:B------:R-:W-:Y:S01]  /*8de70*/  IMAD R19, R0, 0x100, R19 ;  /* 0x0000010000137824 */ /* 0x000fe200078e0213 */
[----:B------:R-:W-:-:S02]  /*8de80*/  F2FP.F16.E5M2.UNPACK_B R16, R16 ;  /* 0x00000010ff10723e */ /* 0x000fc400020004ff */
[----:B------:R-:W-:Y:S02]  /*8de90*/  F2FP.F16.E5M2.UNPACK_B R17, R17 ;  /* 0x00000011ff11723e */ /* 0x000fe400020004ff */
[----:B------:R-:W-:Y:S02]  /*8dea0*/  F2FP.F16.E5M2.UNPACK_B R18, R18 ;  /* 0x00000012ff12723e */ /* 0x000fe400020004ff */
[----:B------:R-:W-:Y:S01]  /*8deb0*/  F2FP.F16.E5M2.UNPACK_B R19, R19 ;  /* 0x00000013ff13723e */ /* 0x000fe200020004ff */
[----:B------:R-:W-:Y:S04]  /*8dec0*/  STL.64 [R1+0x4378], R6 ;  /* 0x0043780601007387 */ /* 0x000fe80000100a00 */
[----:B------:R0:W-:Y:S10]  /*8ded0*/  STL.64 [R1+0x4370], R4 ;  /* 0x0043700401007387 */ /* 0x0001f40000100a00 */
[----:B------:R-:W-:Y:S01]  /*8dee0*/  STL.64 [R1+0x10d0], R8 ;  /* 0x0010d00801007387 */ /* 0x000fe20000100a00 */
[----:B0-----:R-:W-:Y:S03]  /*8def0*/  HMMA.16816.F32 R4, R12, R2, R20 ;  /* 0x000000020c04723c */ /* 0x001fe60000001814 */
[----:B------:R-:W-:Y:S04]  /*8df00*/  STL.64 [R1+0x10d8], R10 ;  /* 0x0010d80a01007387 */ /* 0x000fe80000100a00 */
[----:B------:R-:W-:Y:S04]  /*8df10*/  STL [R1+0x42fc], R2 ;  /* 0x0042fc0201007387 */ /* 0x000fe80000100800 */
[----:B------:R-:W-:-:S12]  /*8df20*/  STL [R1+0x42f8], R3 ;  /* 0x0042f80301007387 */ /* 0x000fd80000100800 */
[----:B------:R0:W-:Y:S04]  /*8df30*/  STL.64 [R1+0xe30], R4 ;  /* 0x000e300401007387 */ /* 0x0001e80000100a00 */
[----:B------:R1:W-:Y:S04]  /*8df40*/  STL.64 [R1+0xe38], R6 ;  /* 0x000e380601007387 */ /* 0x0003e80000100a00 */
[----:B0-----:R-:W2:Y:S01]  /*8df50*/  LDL.LU R4, [R1+0xdb0] ;  /* 0x000db00001047983 */ /* 0x001ea20000300800 */
[----:B---3--:R-:W-:-:S15]  /*8df60*/  HMMA.16816.F32 R8, R16, R28, R24 ;  /* 0x0000001c1008723c */ /* 0x008fde0000001818 */
[----:B------:R-:W-:-:S08]  /*8df70*/  NOP ;  /* 0x0000000000007918 */ /* 0x000fd00000000000 */
[----:B------:R-:W-:Y:S04]  /*8df80*/  STL.64 [R1+0xe20], R8 ;  /* 0x000e200801007387 */ /* 0x000fe80000100a00 */
[----:B------:R-:W-:Y:S04]  /*8df90*/  STL.64 [R1+0xe28], R10 ;  /* 0x000e280a01007387 */ /* 0x000fe80000100a00 */
[----:B------:R-:W2:Y:S04]  /*8dfa0*/  LDL.LU R5, [R1+0xdb4] ;  /* 0x000db40001057983 */ /* 0x000ea80000300800 */
[----:B-1----:R-:W3:Y:S04]  /*8dfb0*/  LDL.LU R6, [R1+0xdb8] ;  /* 0x000db80001067983 */ /* 0x002ee80000300800 */
[----:B------:R-:W3:Y:S04]  /*8dfc0*/  LDL.LU R7, [R1+0xdbc] ;  /* 0x000dbc0001077983 */ /* 0x000ee80000300800 */
[----:B---3--:R-:W-:Y:S04]  /*8dfd0*/  STL.64 [R1+0x44a0], R6 ;  /* 0x0044a00601007387 */ /* 0x008fe80000100a00 */
[----:B--2---:R0:W-:Y:S04]  /*8dfe0*/  STL.64 [R1+0x4498], R4 ;  /* 0x0044980401007387 */ /* 0x0041e80000100a00 */
[----:B------:R-:W2:Y:S04]  /*8dff0*/  LDL R14, [R1+0x78] ;  /* 0x00007800010e7983 */ /* 0x000ea80000100800 */
[----:B------:R-:W2:Y:S04]  /*8e000*/  LDL R15, [R1+0x7c] ;  /* 0x00007c00010f7983 */ /* 0x000ea80000100800 */
[----:B------:R-:W3:Y:S04]  /*8e010*/  LDL.64 R12, [R1+0x80] ;  /* 0x00008000010c7983 */ /* 0x000ee80000100a00 */
[----:B--2---:R-:W-:Y:S04]  /*8e020*/  STL.64 [R1+0x44c0], R14 ;  /* 0x0044c00e01007387 */ /* 0x004fe80000100a00 */
[----:B---3--:R1:W-:Y:S04]  /*8e030*/  STL.64 [R1+0x44b8], R12 ;  /* 0x0044b80c01007387 */ /* 0x0083e80000100a00 */
[----:B0-----:R-:W2:Y:S04]  /*8e040*/  LDL.LU R4, [R1+0xdc0] ;  /* 0x000dc00001047983 */ /* 0x001ea80000300800 */
[----:B------:R-:W2:Y:S04]  /*8e050*/  LDL.LU R5, [R1+0xdc4] ;  /* 0x000dc40001057983 */ /* 0x000ea80000300800 */
[----:B------:R-:W3:Y:S04]  /*8e060*/  LDL.LU R6, [R1+0xdc8] ;  /* 0x000dc80001067983 */ /* 0x000ee80000300800 */
[----:B------:R-:W3:Y:S04]  /*8e070*/  LDL.LU R7, [R1+0xdcc] ;  /* 0x000dcc0001077983 */ /* 0x000ee80000300800 */
[----:B-1----:R-:W4:Y:S04]  /*8e080*/  LDL.LU R12, [R1+0xde0] ;  /* 0x000de000010c7983 */ /* 0x002f280000300800 */
[----:B------:R-:W4:Y:S04]  /*8e090*/  LDL.LU R13, [R1+0xde4] ;  /* 0x000de400010d7983 */ /* 0x000f280000300800 */
[----:B----4-:R0:W-:Y:S04]  /*8e0a0*/  STL.64 [R1+0x44c8], R12 ;  /* 0x0044c80c01007387 */ /* 0x0101e80000100a00 */
[----:B0-----:R-:W4:Y:S04]  /*8e0b0*/  LDL.64 R12, [R1+0x90] ;  /* 0x00009000010c7983 */ /* 0x001f280000100a00 */
[----:B------:R-:W2:Y:S04]  /*8e0c0*/  LDL.LU R14, [R1+0xde8] ;  /* 0x000de800010e7983 */ /* 0x000ea80000300800 */
[----:B------:R-:W2:Y:S04]  /*8e0d0*/  LDL.LU R15, [R1+0xdec] ;  /* 0x000dec00010f7983 */ /* 0x000ea80000300800 */
[----:B--2---:R-:W-:Y:S04]  /*8e0e0*/  STL.64 [R1+0x44e8], R14 ;  /* 0x0044e80e01007387 */ /* 0x004fe80000100a00 */
[----:B----4-:R0:W-:Y:S04]  /*8e0f0*/  STL.64 [R1+0x44e0], R12 ;  /* 0x0044e00c01007387 */ /* 0x0101e80000100a00 */
[----:B0-----:R-:W2:Y:S04]  /*8e100*/  LDL.LU R12, [R1+0xe00] ;  /* 0x000e0000010c7983 */ /* 0x001ea80000300800 */
[----:B------:R-:W2:Y:S04]  /*8e110*/  LDL.LU R13, [R1+0xe04] ;  /* 0x000e0400010d7983 */ /* 0x000ea80000300800 */
[----:B--2---:R0:W-:Y:S04]  /*8e120*/  STL.64 [R1+0x44f0], R12 ;  /* 0x0044f00c01007387 */ /* 0x0041e80000100a00 */
[----:B0-----:R-:W2:Y:S04]  /*8e130*/  LDL.64 R12, [R1+0xa0] ;  /* 0x0000a000010c7983 */ /* 0x001ea80000100a00 */
        /* <DEDUP_REMOVED lines=22> */
[----:B------:R-:W3:Y:S01]  /*8e2a0*/  LDL.LU R9, [R1+0xda4] ;  /* 0x000da40001097983 */ /* 0x000ee20000300800 */
[----:B------:R-:W-:-:S03]  /*8e2b0*/  IMAD.MOV.U32 R0, RZ, RZ, R29 ;  /* 0x000000ffff007224 */ /* 0x000fc600078e001d */
[----:B------:R-:W3:Y:S04]  /*8e2c0*/  LDL.LU R10, [R1+0xda8] ;  /* 0x000da800010a7983 */ /* 0x000ee80000300800 */
[----:B------:R-:W3:Y:S04]  /*8e2d0*/  LDL.LU R11, [R1+0xdac] ;  /* 0x000dac00010b7983 */ /* 0x000ee80000300800 */
[----:B------:R-:W3:Y:S04]  /*8e2e0*/  LDL.64 R22, [R1+0x68] ;  /* 0x0000680001167983 */ /* 0x000ee80000100a00 */
[----:B------:R-:W3:Y:S04]  /*8e2f0*/  LDL.LU R24, [R1+0xd90] ;  /* 0x000d900001187983 */ /* 0x000ee80000300800 */
[----:B------:R-:W3:Y:S04]  /*8e300*/  LDL.LU R25, [R1+0xd94] ;  /* 0x000d940001197983 */ /* 0x000ee80000300800 */
[----:B------:R-:W3:Y:S01]  /*8e310*/  LDL.LU R26, [R1+0xd98] ;  /* 0x000d9800011a7983 */ /* 0x000ee20000300800 */
[----:B------:R-:W-:-:S03]  /*8e320*/  IMAD.MOV.U32 R3, RZ, RZ, R13 ;  /* 0x000000ffff037224 */ /* 0x000fc600078e000d */
[----:B------:R-:W3:Y:S01]  /*8e330*/  LDL.LU R27, [R1+0xd9c] ;  /* 0x000d9c00011b7983 */ /* 0x000ee20000300800 */
[----:B------:R-:W-:-:S03]  /*8e340*/  IMAD.MOV.U32 R2, RZ, RZ, R12 ;  /* 0x000000ffff027224 */ /* 0x000fc600078e000c */
[----:B------:R-:W3:Y:S04]  /*8e350*/  LDL.64 R28, [R1+0x60] ;  /* 0x00006000011c7983 */ /* 0x000ee80000100a00 */
        /* <DEDUP_REMOVED lines=16> */
[----:B------:R-:W2:Y:S01]  /*8e460*/  LDL.LU.64 R12, [R1+0x44e0] ;  /* 0x0044e000010c7983 */ /* 0x000ea20000300a00 */
[----:B------:R-:W-:-:S05]  /*8e470*/  IMAD.MOV.U32 R0, RZ, RZ, R3 ;  /* 0x000000ffff007224 */ /* 0x000fca00078e0003 */
[----:B------:R-:W-:Y:S01]  /*8e480*/  STL [R1+0x430c], R0 ;  /* 0x00430c0001007387 */ /* 0x000fe20000100800 */
[----:B--2---:R-:W-:Y:S06]  /*8e490*/  HMMA.16816.F32 R4, R16, R12, R4 ;  /* 0x0000000c1004723c */ /* 0x004fec0000001804 */
[----:B------:R-:W-:Y:S02]  /*8e4a0*/  IMAD.MOV.U32 R2, RZ, RZ, R13 ;  /* 0x000000ffff027224 */ /* 0x000fe400078e000d */
[----:B------:R-:W-:-:S15]  /*8e4b0*/  IMAD.MOV.U32 R3, RZ, RZ, R12 ;  /* 0x000000ffff037224 */ /* 0x000fde00078e000c */
        /* <DEDUP_REMOVED lines=23> */
[----:B------:R-:W-:-:S03]  /*8e630*/  IMAD.MOV.U32 R2, RZ, RZ, R12 ;  /* 0x000000ffff027224 */ /* 0x000fc600078e000c */
[----:B------:R-:W-:Y:S04]  /*8e640*/  STL [R1+0x4320], R3 ;  /* 0x0043200301007387 */ /* 0x000fe80000100800 */
[----:B------:R0:W-:Y:S01]  /*8e650*/  STL [R1+0x431c], R2 ;  /* 0x00431c0201007387 */ /* 0x0001e20000100800 */
[----:B----4-:R-:W-:Y:S03]  /*8e660*/  HMMA.16816.F32 R12, R16, R14, R4 ;  /* 0x0000000e100c723c */ /* 0x010fe60000001804 */
[----:B------:R-:W2:Y:S04]  /*8e670*/  LDL.LU.64 R6, [R1+0x44a0] ;  /* 0x0044a00001067983 */ /* 0x000ea80000300a00 */
[----:B------:R-:W2:-:S15]  /*8e680*/  LDL.LU.64 R4, [R1+0x4498] ;  /* 0x0044980001047983 */ /* 0x000e9e0000300a00 */
[----:B------:R-:W-:-:S01]  /*8e690*/  NOP ;  /* 0x0000000000007918 */ /* 0x000fc20000000000 */
[----:B------:R-:W-:Y:S04]  /*8e6a0*/  STL.64 [R1+0xdc0], R12 ;  /* 0x000dc00c01007387 */ /* 0x000fe80000100a00 */
[----:B------:R-:W-:Y:S01]  /*8e6b0*/  STL.64 [R1+0xdc8], R14 ;  /* 0x000dc80e01007387 */ /* 0x000fe20000100a00 */
[----:B---3--:R-:W-:Y:S02]  /*8e6c0*/  IMAD.MOV.U32 R0, RZ, RZ, R21 ;  /* 0x000000ffff007224 */ /* 0x008fe400078e0015 */
[----:B0-----:R-:W-:Y:S02]  /*8e6d0*/  IMAD.MOV.U32 R2, RZ, RZ, R20 ;  /* 0x000000ffff027224 */ /* 0x001fe400078e0014 */
[----:B------:R-:W-:Y:S01]  /*8e6e0*/  IMAD.MOV.U32 R3, RZ, RZ, R23 ;  /* 0x000000ffff037224 */ /* 0x000fe200078e0017 */
[----:B--2---:R-:W-:-:S15]  /*8e6f0*/  HMMA.16816.F32 R4, R16, R20, R4 ;  /* 0x000000141004723c */ /* 0x004fde0000001804 */
[----:B------:R-:W-:-:S08]  /*8e700*/  NOP ;  /* 0x0000000000007918 */ /* 0x000fd00000000000 */
[----:B------:R-:W-:Y:S04]  /*8e710*/  STL.64 [R1+0xdb0], R4 ;  /* 0x000db00401007387 */ /* 0x000fe80000100a00 */
[----:B------:R0:W-:Y:S02]  /*8e720*/  STL.64 [R1+0xdb8], R6 ;  /* 0x000db80601007387 */ /* 0x0001e40000100a00 */
[----:B0-----:R-:W-:Y:S02]  /*8e730*/  HMMA.16816.F32 R4, R16, R22, R8 ;  /* 0x000000161004723c */ /* 0x001fe40000001808 */
[----:B------:R-:W-:Y:S04]  /*8e740*/  STL [R1+0x4328], R0 ;  /* 0x0043280001007387 */ /* 0x000fe80000100800 */
[----:B------:R-:W-:Y:S04]  /*8e750*/  STL [R1+0x4324], R2 ;  /* 0x0043240201007387 */ /* 0x000fe80000100800 */
[----:B------:R-:W-:-:S13]  /*8e760*/  STL [R1+0x432c], R3 ;  /* 0x00432c0301007387 */ /* 0x000fda0000100800 */
[----:B------:R-:W-:Y:S04]  /*8e770*/  STL.64 [R1+0xda0], R4 ;  /* 0x000da00401007387 */ /* 0x000fe80000100a00 */
[----:B------:R0:W-:Y:S02]  /*8e780*/  STL.64 [R1+0xda8], R6 ;  /* 0x000da80601007387 */ /* 0x0001e40000100a00 */
[----:B0-----:R-:W-:-:S15]  /*8e790*/  HMMA.16816.F32 R4, R16, R28, R24 ;  /* 0x0000001c1004723c */ /* 0x001fde0000001818 */
[----:B------:R-:W-:-:S08]  /*8e7a0*/  NOP ;  /* 0x0000000000007918 */ /* 0x000fd00000000000 */
[----:B------:R0:W-:Y:S04]  /*8e7b0*/  STL.64 [R1+0xd90], R4 ;  /* 0x000d900401007387 */ /* 0x0001e80000100a00 */
[----:B------:R1:W-:Y:S04]  /*8e7c0*/  STL.64 [R1+0xd98], R6 ;  /* 0x000d980601007387 */ /* 0x0003e80000100a00 */
[----:B0-----:R-:W2:Y:S04]  /*8e7d0*/  LDL.LU R4, [R1+0xd10] ;  /* 0x000d100001047983 */ /* 0x001ea80000300800 */
[----:B------:R-:W2:Y:S04]  /*8e7e0*/  LDL.LU R5, [R1+0xd14] ;  /* 0x000d140001057983 */ /* 0x000ea80000300800 */
[----:B-1----:R-:W3:Y:S04]  /*8e7f0*/  LDL.LU R6, [R1+0xd18] ;  /* 0x000d180001067983 */ /* 0x002ee80000300800 */
        /* <DEDUP_REMOVED lines=33> */
[----:B0-----:R-:W3:Y:S04]  /*8ea10*/  LDL R6, [R1+0x58] ;  /* 0x0000580001067983 */ /* 0x001ee80000100800 */
[----:B------:R-:W3:Y:S04]  /*8ea20*/  LDL R7, [R1+0x5c] ;  /* 0x00005c0001077983 */ /* 0x000ee80000100800 */
[----:B--2---:R-:W-:Y:S04]  /*8ea30*/  STL.64 [R1+0x4478], R4 ;  /* 0x0044780401007387 */ /* 0x004fe80000100a00 */
[----:B------:R-:W2:Y:S04]  /*8ea40*/  LDL.64 R8, [R1+0x30] ;  /* 0x0000300001087983 */ /* 0x000ea80000100a00 */
[----:B----4-:R-:W-:Y:S04]  /*8ea50*/  STL.64 [R1+0x4490], R10 ;  /* 0x0044900a01007387 */ /* 0x010fe80000100a00 */
[----:B--2---:R0:W-:Y:S04]  /*8ea60*/  STL.64 [R1+0x4488], R8 ;  /* 0x0044880801007387 */ /* 0x0041e80000100a00 */
[----:B0-----:R-:W3:Y:S04]  /*8ea70*/  LDL.LU R8, [R1+0xd80] ;  /* 0x000d800001087983 */ /* 0x001ee80000300800 */
[----:B------:R-:W3:Y:S04]  /*8ea80*/  LDL.LU R9, [R1+0xd84] ;  /* 0x000d840001097983 */ /* 0x000ee80000300800 */
[----:B------:R-:W3:Y:S04]  /*8ea90*/  LDL.LU R10, [R1+0xd88] ;  /* 0x000d8800010a7983 */ /* 0x000ee80000300800 */
[----:B------:R-:W3:Y:S04]  /*8eaa0*/  LDL.LU R11, [R1+0xd8c] ;  /* 0x000d8c00010b7983 */ /* 0x000ee80000300800 */
[----:B------:R-:W2:Y:S04]  /*8eab0*/  LDL.LU R12, [R1+0xd20] ;  /* 0x000d2000010c7983 */ /* 0x000ea80000300800 */
[----:B------:R-:W2:Y:S01]  /*8eac0*/  LDL.LU R13, [R1+0xd24] ;  /* 0x000d2400010d7983 */ /* 0x000ea20000300800 */
[----:B------:R-:W-:-:S03]  /*8ead0*/  IMAD.MOV.U32 R2, RZ, RZ, R29 ;  /* 0x000000ffff027224 */ /* 0x000fc600078e001d */
[----:B------:R-:W2:Y:S04]  /*8eae0*/  LDL.LU R14, [R1+0xd28] ;  /* 0x000d2800010e7983 */ /* 0x000ea80000300800 */
[----:B------:R-:W2:Y:S01]  /*8eaf0*/  LDL.LU R15, [R1+0xd2c] ;  /* 0x000d2c00010f7983 */ /* 0x000ea20000300800 */
[----:B------:R-:W-:-:S03]  /*8eb00*/  IMAD.MOV.U32 R0, RZ, RZ, R28 ;  /* 0x000000ffff007224 */ /* 0x000fc600078e001c */
[----:B------:R-:W2:Y:S04]  /*8eb10*/  LDL.64 R20, [R1+0x28] ;  /* 0x0000280001147983 */ /* 0x000ea80000100a00 */
[----:B------:R-:W4:Y:S04]  /*8eb20*/  LDL.64 R22, [R1+0x20] ;  /* 0x0000200001167983 */ /* 0x000f280000100a00 */
[----:B------:R-:W4:Y:S04]  /*8eb30*/  LDL.LU R24, [R1+0xd00] ;  /* 0x000d000001187983 */ /* 0x000f280000300800 */
[----:B------:R-:W4:Y:S04]  /*8eb40*/  LDL.LU R25, [R1+0xd04] ;  /* 0x000d040001197983 */ /* 0x000f280000300800 */
[----:B------:R-:W4:Y:S04]  /*8eb50*/  LDL.LU R26, [R1+0xd08] ;  /* 0x000d0800011a7983 */ /* 0x000f280000300800 */
[----:B------:R-:W4:Y:S04]  /*8eb60*/  LDL.LU R27, [R1+0xd0c] ;  /* 0x000d0c00011b7983 */ /* 0x000f280000300800 */
[----:B------:R-:W4:Y:S04]  /*8eb70*/  LDL.64 R28, [R1+0x18] ;  /* 0x00001800011c7983 */ /* 0x000f280000100a00 */
[----:B------:R0:W-:Y:S04]  /*8eb80*/  STL [R1+0x4334], R2 ;  /* 0x0043340201007387 */ /* 0x0001e80000100800 */
[----:B0-----:R-:W2:Y:S04]  /*8eb90*/  LDL.64 R2, [R1+0x50] ;  /* 0x0000500001027983 */ /* 0x001ea80000100a00 */
[----:B------:R-:W-:Y:S01]  /*8eba0*/  STL [R1+0x4330], R0 ;  /* 0x0043300001007387 */ /* 0x000fe20000100800 */
[----:B---3--:R-:W-:Y:S03]  /*8ebb0*/  HMMA.16816.F32 R4, R16, R6, R8 ;  /* 0x000000061004723c */ /* 0x008fe60000001808 */
[----:B------:R-:W3:Y:S04]  /*8ebc0*/  LDL.LU.64 R10, [R1+0x4490] ;  /* 0x00449000010a7983 */ /* 0x000ee80000300a00 */
[----:B------:R-:W4:-:S15]  /*8ebd0*/  LDL.LU.64 R8, [R1+0x4488] ;  /* 0x0044880001087983 */ /* 0x000f1e0000300a00 */
[----:B------:R-:W-:-:S01]  /*8ebe0*/  NOP ;  /* 0x0000000000007918 */ /* 0x000fc20000000000 */
[----:B------:R-:W-:Y:S04]  /*8ebf0*/  STL.64 [R1+0xd80], R4 ;  /* 0x000d800401007387 */ /* 0x000fe80000100a00 */
[----:B------:R0:W-:Y:S04]  /*8ec00*/  STL.64 [R1+0xd88], R6 ;  /* 0x000d880601007387 */ /* 0x0001e80000100a00 */
[----:B0-----:R-:W3:Y:S04]  /*8ec10*/  LDL.LU.64 R6, [R1+0x4480] ;  /* 0x0044800001067983 */ /* 0x001ee80000300a00 */
[----:B------:R-:W3:Y:S01]  /*8ec20*/  LDL.LU.64 R4, [R1+0x4478] ;  /* 0x0044780001047983 */ /* 0x000ee20000300a00 */
[----:B--2---:R-:W-:Y:S01]  /*8ec30*/  IMAD.MOV.U32 R0, RZ, RZ, R2 ;  /* 0x000000ffff007224 */ /* 0x004fe200078e0002 */
[----:B---3--:R-:W-:-:S15]  /*8ec40*/  HMMA.16816.F32 R4, R16, R2, R4 ;  /* 0x000000021004723c */ /* 0x008fde0000001804 */
[----:B------:R-:W-:-:S08]  /*8ec50*/  NOP ;  /* 0x0000000000007918 */ /* 0x000fd00000000000 */
[----:B------:R-:W-:Y:S04]  /*8ec60*/  STL.64 [R1+0xd70], R4 ;  /* 0x000d700401007387 */ /* 0x000fe80000100a00 */
[----:B------:R0:W-:Y:S04]  /*8ec70*/  STL.64 [R1+0xd78], R6 ;  /* 0x000d780601007387 */ /* 0x0001e80000100a00 */
[----:B0-----:R-:W2:Y:S04]  /*8ec80*/  LDL.LU.64 R6, [R1+0x4470] ;  /* 0x0044700001067983 */ /* 0x001ea80000300a00 */
[----:B------:R-:W2:Y:S04]  /*8ec90*/  LDL.LU.64 R4, [R1+0x4468] ;  /* 0x0044680001047983 */ /* 0x000ea80000300a00 */
[----:B------:R0:W-:Y:S04]  /*8eca0*/  STL [R1+0x433c], R3 ;  /* 0x00433c0301007387 */ /* 0x0001e80000100800 */
[----:B0-----:R-:W2:Y:S04]  /*8ecb0*/  LDL.64 R2, [R1+0x48] ;  /* 0x0000480001027983 */ /* 0x001ea80000100a00 */
        /* <DEDUP_REMOVED lines=8> */
[----:B------:R-:W-:-:S03]  /*8ed40*/  IMAD.MOV.U32 R0, RZ, RZ, R11 ;  /* 0x000000ffff007224 */ /* 0x000fc600078e000b */
        /* <DEDUP_REMOVED lines=8> */
[----:B------:R-:W3:Y:S04]  /*8edd0*/  LDL.LU.64 R10, [R1+0x4440] ;  /* 0x00444000010a7983 */ /* 0x000ee80000300a00 */
        /* <DEDUP_REMOVED lines=17> */
[----:B------:R-:W-:Y:S01]  /*8eef0*/  HMMA.16816.F32 R12, R16, R20, R12 ;  /* 0x00000014100c723c */ /* 0x000fe2000000180c */
[----:B------:R-:W-:-:S02]  /*8ef00*/  IMAD.MOV.U32 R3, RZ, RZ, R9 ;  /* 0x000000ffff037224 */ /* 0x000fc400078e0009 */
[----:B------:R-:W-:-:S03]  /*8ef10*/  IMAD.MOV.U32 R0, RZ, RZ, R8 ;  /* 0x000000ffff007224 */ /* 0x000fc600078e0008 */
[----:B------:R-:W-:Y:S01]  /*8ef20*/  IMAD.MOV.U32 R2, RZ, RZ, R21 ;  /* 0x000000ffff027224 */ /* 0x000fe200078e0015 */
[----:B------:R-:W-:Y:S04]  /*8ef30*/  STL [R1+0x4354], R3 ;  /* 0x0043540301007387 */ /* 0x000fe80000100800 */
[----:B------:R-:W-:Y:S04]  /*8ef40*/  STL [R1+0x4350], R0 ;  /* 0x0043500001007387 */ /* 0x000fe80000100800 */
[----:B------:R-:W-:Y:S08]  /*8ef50*/  STL [R1+0x4358], R2 ;  /* 0x0043580201007387 */ /* 0x000ff00000100800 */
[----:B------:R-:W-:Y:S04]  /*8ef60*/  STL.64 [R1+0xd20], R12 ;  /* 0x000d200c01007387 */ /* 0x000fe80000100a00 */
[----:B------:R0:W-:Y:S02]  /*8ef70*/  STL.64 [R1+0xd28], R14 ;  /* 0x000d280e01007387 */ /* 0x0001e40000100a00 */
[----:B0-----:R-:W-:Y:S01]  /*8ef80*/  HMMA.16816.F32 R12, R16, R28, R24 ;  /* 0x0000001c100c723c */ /* 0x001fe20000001818 */
[----:B------:R-:W-:-:S02]  /*8ef90*/  IMAD.MOV.U32 R0, RZ, RZ, R23 ;  /* 0x000000ffff007224 */ /* 0x000fc400078e0017 */
[----:B------:R-:W-:-:S03]  /*8efa0*/  IMAD.MOV.U32 R3, RZ, RZ, R22 ;  /* 0x000000ffff037224 */ /* 0x000fc600078e0016 */
[----:B--2---:R-:W-:-:S15]  /*8efb0*/  HMMA.16816.F32 R4, R16, R22, R4 ;  /* 0x000000161004723c */ /* 0x004fde0000001804 */
[----:B------:R-:W-:-:S08]  /*8efc0*/  NOP ;  /* 0x0000000000007918 */ /* 0x000fd00000000000 */
[----:B------:R0:W-:Y:S04]  /*8efd0*/  STL.64 [R1+0xd10], R4 ;  /* 0x000d100401007387 */ /* 0x0001e80000100a00 */
[----:B------:R1:W-:Y:S04]  /*8efe0*/  STL.64 [R1+0xd18], R6 ;  /* 0x000d180601007387 */ /* 0x0003e80000100a00 */
[----:B------:R-:W-:Y:S04]  /*8eff0*/  STL [R1+0x4360], R0 ;  /* 0x0043600001007387 */ /* 0x000fe80000100800 */
[----:B------:R-:W-:Y:S04]  /*8f000*/  STL [R1+0x435c], R3 ;  /* 0x00435c0301007387 */ /* 0x000fe80000100800 */
[----:B0-----:R-:W2:Y:S04]  /*8f010*/  LDL.LU R4, [R1+0xc60] ;  /* 0x000c600001047983 */ /* 0x001ea80000300800 */
[----:B------:R-:W-:Y:S04]  /*8f020*/  STL.64 [R1+0xd00], R12 ;  /* 0x000d000c01007387 */ /* 0x000fe80000100a00 */
[----:B------:R-:W-:Y:S04]  /*8f030*/  STL.64 [R1+0xd08], R14 ;  /* 0x000d080e01007387 */ /* 0x000fe80000100a00 */
        /* <DEDUP_REMOVED lines=21> */
[----:B------:R-:W4:Y:S04]  /*8f190*/  LDL.LU R26, [R1+0xcd8] ;  /* 0x000cd800011a7983 */ /* 0x000f280000300800 */
[----:B------:R-:W4:Y:S04]  /*8f1a0*/  LDL.LU R27, [R1+0xcdc] ;  /* 0x000cdc00011b7983 */ /* 0x000f280000300800 */
[----:B------:R-:W2:Y:S04]  /*8f1b0*/  LDL.64 R14, [R1+0x10] ;  /* 0x00001000010e7983 */ /* 0x000ea80000100a00 */
        /* <DEDUP_REMOVED lines=13> */
[----:B------:R-:W4:Y:S04]  /*8f290*/  LDL.64 R28, [R1] ;  /* 0x00000000011c7983 */ /* 0x000f280000100a00 */
[----:B--2---:R-:W-:Y:S04]  /*8f2a0*/  STL.64 [R1+0x43d0], R22 ;  /* 0x0043d01601007387 */ /* 0x004fe80000100a00 */
        /* <DEDUP_REMOVED lines=9> */
[----:B------:R-:W2:Y:S04]  /*8f340*/  LDL.LU R6, [R1+0xc88] ;  /* 0x000c880001067983 */ /* 0x000ea80000300800 */
[----:B------:R-:W2:Y:S01]  /*8f350*/  LDL.LU R7, [R1+0xc8c] ;  /* 0x000c8c0001077983 */ /* 0x000ea20000300800 */
[----:B------:R-:W-:-:S02]  /*8f360*/  IMAD.MOV.U32 R3, RZ, RZ, R15 ;  /* 0x000000ffff037224 */ /* 0x000fc400078e000f */
[----:B------:R-:W-:Y:S01]  /*8f370*/  IMAD.MOV.U32 R0, RZ, RZ, R14 ;  /* 0x000000ffff007224 */ /* 0x000fe200078e000e */
[C---:B---3--:R-:W-:Y:S01]  /*8f380*/  HMMA.16816.F32 R24, R16.reuse, R14, R24 ;  /* 0x0000000e1018723c */ /* 0x048fe20000001818 */
[----:B--2---:R-:W-:Y:S04]  /*8f390*/  STL.64 [R1+0x43b0], R6 ;  /* 0x0043b00601007387 */ /* 0x004fe80000100a00 */
[----:B----4-:R0:W-:Y:S04]  /*8f3a0*/  STL.64 [R1+0x43a8], R4 ;  /* 0x0043a80401007387 */ /* 0x0101e80000100a00 */
        /* <DEDUP_REMOVED lines=8> */
[----:B------:R-:W-:Y:S04]  /*8f430*/  STL [R1+0x4364], R2 ;  /* 0x0043640201007387 */ /* 0x000fe80000100800 */
[----:B------:R-:W-:Y:S04]  /*8f440*/  STL.64 [R1+0xcf0], R24 ;  /* 0x000cf01801007387 */ /* 0x000fe80000100a00 */
[----:B------:R0:W-:Y:S04]  /*8f450*/  STL.64 [R1+0xcf8], R26 ;  /* 0x000cf81a01007387 */ /* 0x0001e80000100a00 */
[----:B0-----:R-:W2:Y:S04]  /*8f460*/  LDL.LU.64 R26, [R1+0x4418] ;  /* 0x00441800011a7983 */ /* 0x001ea80000300a00 */
[----:B------:R-:W2:Y:S04]  /*8f470*/  LDL.LU.64 R24, [R1+0x4410] ;  /* 0x0044100001187983 */ /* 0x000ea80000300a00 */
[----:B------:R-:W4:Y:S04]  /*8f480*/  LDL.LU R14, [R1+0x353c] ;  /* 0x00353c00010e7983 */ /* 0x000f280000300800 */
[----:B------:R-:W4:Y:S04]  /*8f490*/  LDL.LU R15, [R1+0x3544] ;  /* 0x00354400010f7983 */ /* 0x000f280000300800 */
        /* <DEDUP_REMOVED lines=54> */
[----:B------:R-:W2:Y:S04]  /*8f800*/  LDL.LU.64 R4, [R1+0x4398] ;  /* 0x0043980001047983 */ /* 0x000ea80000300a00 */
[----:B------:R-:W-:Y:S04]  /*8f810*/  STL.64 [R1+0x40e0], R22 ;  /* 0x0040e01601007387 */ /* 0x000fe80000100a00 */
[----:B------:R0:W-:Y:S01]  /*8f820*/  STL.64 [R1+0x40d8], R20 ;  /* 0x0040d81401007387 */ /* 0x0001e20000100a00 */
[----:B------:R-:W-:-:S02]  /*8f830*/  IMAD R12, R12, 0x100, R8 ;  /* 0x000001000c0c7824 */ /* 0x000fc400078e0208 */
[----:B----4-:R-:W-:Y:S01]  /*8f840*/  IMAD R13, R13, 0x100, R9 ;  /* 0x000001000d0d7824 */ /* 0x010fe200078e0209 */
        /* <DEDUP_REMOVED lines=16> */
[----:B0-----:R-:W3:Y:S04]  /*8f950*/  LDL.LU.64 R6, [R1+0x4378] ;  /* 0x0043780001067983 */ /* 0x001ee80000300a00 */
[----:B------:R-:W2:Y:S04]  /*8f960*/  LDL.LU.64 R4, [R1+0x4370] ;  /* 0x0043700001047983 */ /* 0x000ea80000300a00 */
[----:B------:R0:W-:Y:S04]  /*8f970*/  STL.64 [R1+0x40b0], R10 ;  /* 0x0040b00a01007387 */ /* 0x0001e80000100a00 */
[----:B0-----:R-:W4:Y:S04]  /*8f980*/  LDL.LU R10, [R1+0x3540] ;  /* 0x00354000010a7983 */ /* 0x001f280000300800 */
[----:B------:R-:W3:Y:S04]  /*8f990*/  LDL.LU R11, [R1+0x3548] ;  /* 0x00354800010b7983 */ /* 0x000ee80000300800 */
[----:B------:R0:W-:Y:S01]  /*8f9a0*/  STL.64 [R1+0x40a8], R8 ;  /* 0x0040a80801007387 */ /* 0x0001e20000100a00 */
[----:B------:R-:W-:-:S02]  /*8f9b0*/  F2FP.F16.E5M2.UNPACK_B R12, R12 ;  /* 0x0000000cff0c723e */ /* 0x000fc400020004ff */
[----:B------:R-:W-:Y:S01]  /*8f9c0*/  F2FP.F16.E5M2.UNPACK_B R13, R13 ;  /* 0x0000000dff0d723e */ /* 0x000fe200020004ff */
[----:B----4-:R-:W-:Y:S02]  /*8f9d0*/  IMAD R14, R14, 0x100, R10 ;  /* 0x000001000e0e7824 */ /* 0x010fe400078e020a */
[----:B---3--:R-:W-:Y:S02]  /*8f9e0*/  IMAD R15, R15, 0x100, R11 ;  /* 0x000001000f0f7824 */ /* 0x008fe400078e020b */
[----:B0-----:R-:W-:Y:S06]  /*8f9f0*/  HMMA.16816.F32 R8, R16, R6, R20 ;  /* 0x000000061008723c */ /* 0x001fec0000001814 */
[----:B------:R-:W-:Y:S01]  /*8fa00*/  STL [R1+0x4084], R6 ;  /* 0x0040840601007387 */ /* 0x000fe20000100800 */
[----:B------:R-:W-:-:S02]  /*8fa10*/  F2FP.F16.E5M2.UNPACK_B R14, R14 ;  /* 0x0000000eff0e723e */ /* 0x000fc400020004ff */
[----:B------:R-:W-:Y:S01]  /*8fa20*/  F2FP.F16.E5M2.UNPACK_B R15, R15 ;  /* 0x0000000fff0f723e */ /* 0x000fe200020004ff */
[----:B------:R-:W-:-:S13]  /*8fa30*/  STL [R1+0x4080], R7 ;  /* 0x0040800701007387 */ /* 0x000fda0000100800 */
[----:B------:R-:W-:Y:S04]  /*8fa40*/  STL.64 [R1+0x10c0], R8 ;  /* 0x0010c00801007387 */ /* 0x000fe80000100a00 */
[----:B------:R-:W-:Y:S04]  /*8fa50*/  STL.64 [R1+0x10c8], R10 ;  /* 0x0010c80a01007387 */ /* 0x000fe80000100a00 */
[----:B------:R-:W-:Y:S04]  /*8fa60*/  STL.64 [R1+0x42f0], R14 ;  /* 0x0042f00e01007387 */ /* 0x000fe80000100a00 */
[----:B------:R2:W-:Y:S02]  /*8fa70*/  STL.64 [R1+0x42e8], R12 ;  /* 0x0042e80c01007387 */ /* 0x0005e40000100a00 */
[----:B--2---:R-:W-:Y:S06]  /*8fa80*/  HMMA.16816.F32 R12, R16, R4, R24 ;  /* 0x00000004100c723c */ /* 0x004fec0000001818 */
[----:B------:R0:W-:Y:S04]  /*8fa90*/  STL.64 [R1+0x40e8], R4 ;  /* 0x0040e80401007387 */ /* 0x0001e80000100a00 */
[----:B------:R-:W2:-:S13]  /*8faa0*/  LDL.LU R8, [R1+0xac0] ;  /* 0x000ac00001087983 */ /* 0x000e9a0000300800 */
[----:B------:R-:W-:Y:S04]  /*8fab0*/  STL.64 [R1+0x10b0], R12 ;  /* 0x0010b00c01007387 */ /* 0x000fe80000100a00 */
[----:B------:R-:W-:Y:S04]  /*8fac0*/  STL.64 [R1+0x10b8], R14 ;  /* 0x0010b80e01007387 */ /* 0x000fe80000100a00 */
[----:B------:R-:W2:Y:S04]  /*8fad0*/  LDL.LU R9, [R1+0xac4] ;  /* 0x000ac40001097983 */ /* 0x000ea80000300800 */
[----:B------:R-:W3:Y:S04]  /*8fae0*/  LDL.LU R10, [R1+0xac8] ;  /* 0x000ac800010a7983 */ /* 0x000ee80000300800 */
[----:B------:R-:W3:Y:S01]  /*8faf0*/  LDL.LU R11, [R1+0xacc] ;  /* 0x000acc00010b7983 */ /* 0x000ee20000300800 */
[----:B------:R-:W-:-:S02]  /*8fb00*/  IMAD.MOV.U32 R22, RZ, RZ, R3 ;  /* 0x000000ffff167224 */ /* 0x000fc400078e0003 */
[----:B------:R-:W-:Y:S01]  /*8fb10*/  IMAD.MOV.U32 R23, RZ, RZ, R0 ;  /* 0x000000ffff177224 */ /* 0x000fe200078e0000 */
[----:B---3--:R-:W-:Y:S04]  /*8fb20*/  STL.64 [R1+0x40f8], R10 ;  /* 0x0040f80a01007387 */ /* 0x008fe80000100a00 */
[----:B--2---:R1:W-:Y:S04]  /*8fb30*/  STL.64 [R1+0x40f0], R8 ;  /* 0x0040f00801007387 */ /* 0x0043e80000100a00 */
[----:B------:R-:W2:Y:S04]  /*8fb40*/  LDL.LU R3, [R1+0x436c] ;  /* 0x00436c0001037983 */ /* 0x000ea80000300800 */
[----:B------:R-:W3:Y:S04]  /*8fb50*/  LDL.LU R0, [R1+0x4368] ;  /* 0x0043680001007983 */ /* 0x000ee80000300800 */
[----:B0-----:R-:W4:Y:S04]  /*8fb60*/  LDL.LU R4, [R1+0xaf0] ;  /* 0x000af00001047983 */ /* 0x001f280000300800 */
[----:B------:R-:W4:Y:S04]  /*8fb70*/  LDL.LU R5, [R1+0xaf4] ;  /* 0x000af40001057983 */ /* 0x000f280000300800 */
[----:B------:R-:W2:Y:S04]  /*8fb80*/  LDL.LU R6, [R1+0xaf8] ;  /* 0x000af80001067983 */ /* 0x000ea80000300800 */
[----:B------:R-:W2:Y:S01]  /*8fb90*/  LDL.LU R7, [R1+0xafc] ;  /* 0x000afc0001077983 */ /* 0x000ea20000300800 */
[----:B------:R-:W-:-:S03]  /*8fba0*/  IMAD.MOV.U32 R21, RZ, RZ, R2 ;  /* 0x000000ffff157224 */ /* 0x000fc600078e0002 */
[----:B--2---:R3:W-:Y:S04]  /*8fbb0*/  STL.64 [R1+0x4108], R6 ;  /* 0x0041080601007387 */ /* 0x0047e80000100a00 */
[----:B----4-:R-:W-:Y:S04]  /*8fbc0*/  STL.64 [R1+0x4100], R4 ;  /* 0x0041000401007387 */ /* 0x010fe80000100a00 */
[----:B------:R-:W2:Y:S04]  /*8fbd0*/  LDL R20, [R1+0x8] ;  /* 0x0000080001147983 */ /* 0x000ea80000100800 */
[----:B------:R-:W4:Y:S04]  /*8fbe0*/  LDL.LU R2, [R1+0x4364] ;  /* 0x0043640001027983 */ /* 0x000f280000300800 */
[----:B------:R-:W-:Y:S04]  /*8fbf0*/  STL.64 [R1+0x4118], R22 ;  /* 0x0041181601007387 */ /* 0x000fe80000100a00 */
[----:B--2---:R0:W-:Y:S04]  /*8fc00*/  STL.64 [R1+0x4110], R20 ;  /* 0x0041101401007387 */ /* 0x0041e80000100a00 */
[----:B-1----:R-:W2:Y:S04]  /*8fc10*/  LDL.LU R8, [R1+0xb00] ;  /* 0x000b000001087983 */ /* 0x002ea80000300800 */
[----:B------:R-:W2:Y:S04]  /*8fc20*/  LDL.LU R9, [R1+0xb04] ;  /* 0x000b040001097983 */ /* 0x000ea80000300800 */
[----:B------:R-:W4:Y:S04]  /*8fc30*/  LDL.LU R10, [R1+0xb08] ;  /* 0x000b0800010a7983 */ /* 0x000f280000300800 */
[----:B------:R-:W4:Y:S01]  /*8fc40*/  LDL.LU R11, [R1+0xb0c] ;  /* 0x000b0c00010b7983 */ /* 0x000f220000300800 */
[----:B---3--:R-:W-:-:S02]  /*8fc50*/  IMAD.MOV.U32 R6, RZ, RZ, R0 ;  /* 0x000000ffff067224 */ /* 0x008fc400078e0000 */
[----:B------:R-:W-:Y:S01]  /*8fc60*/  IMAD.MOV.U32 R7, RZ, RZ, R3 ;  /* 0x000000ffff077224 */ /* 0x000fe200078e0003 */
[----:B----4-:R-:W-:Y:S04]  /*8fc70*/  STL.64 [R1+0x4128], R10 ;  /* 0x0041280a01007387 */ /* 0x010fe80000100a00 */
[----:B--2---:R-:W-:Y:S04]  /*8fc80*/  STL.64 [R1+0x4120], R8 ;  /* 0x0041200801007387 */ /* 0x004fe80000100a00 */
        /* <DEDUP_REMOVED lines=11> */
[----:B------:R-:W-:Y:S01]  /*8fd40*/  STL.64 [R1+0x4148], R6 ;  /* 0x0041480601007387 */ /* 0x000fe20000100a00 */
[----:B---3--:R-:W-:-:S02]  /*8fd50*/  IMAD.MOV.U32 R22, RZ, RZ, R3 ;  /* 0x000000ffff167224 */ /* 0x008fc400078e0003 */
[----:B------:R-:W-:Y:S01]  /*8fd60*/  IMAD.MOV.U32 R23, RZ, RZ, R0 ;  /* 0x000000ffff177224 */ /* 0x000fe200078e0000 */
[----:B--2---:R0:W-:Y:S04]  /*8fd70*/  STL.64 [R1+0x4140], R4 ;  /* 0x0041400401007387 */ /* 0x0041e80000100a00 */
[----:B------:R-:W2:Y:S04]  /*8fd80*/  LDL.LU R3, [R1+0x4354] ;  /* 0x0043540001037983 */ /* 0x000ea80000300800 */
[----:B------:R-:W3:Y:S04]  /*8fd90*/  LDL.LU R0, [R1+0x4350] ;  /* 0x0043500001007983 */ /* 0x000ee80000300800 */
[----:B------:R-:W-:Y:S04]  /*8fda0*/  STL.64 [R1+0x4150], R22 ;  /* 0x0041501601007387 */ /* 0x000fe80000100a00 */
[----:B0-----:R-:W2:Y:S04]  /*8fdb0*/  LDL.LU R4, [R1+0xb30] ;  /* 0x000b300001047983 */ /* 0x001ea80000300800 */
[----:B------:R-:W2:Y:S04]  /*8fdc0*/  LDL.LU R5, [R1+0xb34] ;  /* 0x000b340001057983 */ /* 0x000ea80000300800 */
[----:B------:R-:W3:Y:S04]  /*8fdd0*/  LDL.LU R6, [R1+0xb38] ;  /* 0x000b380001067983 */ /* 0x000ee80000300800 */
[----:B------:R-:W3:Y:S01]  /*8fde0*/  LDL.LU R7, [R1+0xb3c] ;  /* 0x000b3c0001077983 */ /* 0x000ee20000300800 */
[----:B----4-:R-:W-:-:S03]  /*8fdf0*/  IMAD.MOV.U32 R21, RZ, RZ, R2 ;  /* 0x000000ffff157224 */ /* 0x010fc600078e0002 */
[----:B---3--:R-:W-:Y:S04]  /*8fe00*/  STL.64 [R1+0x4160], R6 ;  /* 0x0041600601007387 */ /* 0x008fe80000100a00 */
        /* <DEDUP_REMOVED lines=12> */
[----:B------:R-:W2:Y:S04]  /*8fed0*/  LDL.LU R0, [R1+0x4348] ;  /* 0x0043480001007983 */ /* 0x000ea80000300800 */
[----:B------:R-:W4:Y:S04]  /*8fee0*/  LDL.LU R3, [R1+0x4344] ;  /* 0x0043440001037983 */ /* 0x000f280000300800 */
[----:B------:R4:W-:Y:S04]  /*8fef0*/  STL.64 [R1+0x4180], R22 ;  /* 0x0041801601007387 */ /* 0x0009e80000100a00 */
[----:B0-----:R-:W2:Y:S04]  /*8ff00*/  LDL.LU R4, [R1+0xb50] ;  /* 0x000b500001047983 */ /* 0x001ea80000300800 */
[----:B------:R-:W2:Y:S04]  /*8ff10*/  LDL.LU R5, [R1+0xb54] ;  /* 0x000b540001057983 */ /* 0x000ea80000300800 */
[----:B------:R-:W4:Y:S04]  /*8ff20*/  LDL.LU R6, [R1+0xb58] ;  /* 0x000b580001067983 */ /* 0x000f280000300800 */
[----:B------:R-:W4:Y:S01]  /*8ff30*/  LDL.LU R7, [R1+0xb5c] ;  /* 0x000b5c0001077983 */ /* 0x000f220000300800 */
[----:B---3--:R-:W-:-:S03]  /*8ff40*/  IMAD.MOV.U32 R21, RZ, RZ, R2 ;  /* 0x000000ffff157224 */ /* 0x008fc600078e0002 */
[----:B----4-:R-:W-:Y:S04]  /*8ff50*/  STL.64 [R1+0x4190], R6 ;  /* 0x0041900601007387 */ /* 0x010fe80000100a00 */
[----:B--2---:R0:W-:Y:S04]  /*8ff60*/  STL.64 [R1+0x4188], R4 ;  /* 0x0041880401007387 */ /* 0x0041e80000100a00 */
[----:B------:R-:W2:Y:S01]  /*8ff70*/  LDL R20, [R1+0x38] ;  /* 0x0000380001147983 */ /* 0x000ea20000100800 */
[----:B------:R-:W-:Y:S02]  /*8ff80*/  IMAD.MOV.U32 R22, RZ, RZ, R3 ;  /* 0x000000ffff167224 */ /* 0x000fe400078e0003 */
[----:B------:R-:W-:Y:S01]  /*8ff90*/  IMAD.MOV.U32 R23, RZ, RZ, R0 ;  /* 0x000000ffff177224 */ /* 0x000fe200078e0000 */
[----:B------:R-:W3:Y:S04]  /*8ffa0*/  LDL.LU R2, [R1+0x4340] ;  /* 0x0043400001027983 */ /* 0x000ee80000300800 */
[----:B------:R-:W4:Y:S04]  /*8ffb0*/  LDL.LU R3, [R1+0x433c] ;  /* 0x00433c0001037983 */ /* 0x000f280000300800 */
[----:B------:R-:W4:Y:S04]  /*8ffc0*/  LDL.LU R0, [R1+0x4338] ;  /* 0x0043380001007983 */ /* 0x000f280000300800 */
[----:B--2---:R1:W-:Y:S04]  /*8ffd0*/  STL.64 [R1+0x4198], R20 ;  /* 0x0041981401007387 */ /* 0x0043e80000100a00 */
[----:B------:R-:W-:Y:S04]  /*8ffe0*/  STL.64 [R1+0x41b0], R22 ;  /* 0x0041b01601007387 */ /* 0x000fe80000100a00 */
[----:B0-----:R-:W2:Y:S04]  /*8fff0*/  LDL.LU R4, [R1+0xb60] ;  /* 0x000b600001047983 */ /* 0x001ea80000300800 */
[----:B------:R-:W2:Y:S04]  /*90000*/  LDL.LU R5, [R1+0xb64] ;  /* 0x000b640001057983 */ /* 0x000ea80000300800 */
[----:B------:R-:W4:Y:S04]  /*90010*/  LDL.LU R6, [R1+0xb68] ;  /* 0x000b680001067983 */ /* 0x000f280000300800 */
[----:B------:R-:W4:Y:S04]  /*90020*/  LDL.LU R7, [R1+0xb6c] ;  /* 0x000b6c0001077983 */ /* 0x000f280000300800 */
[----:B-1----:R-:W2:Y:S01]  /*90030*/  LDL R20, [R1+0x48] ;  /* 0x0000480001147983 */ /* 0x002ea20000100800 */
[----:B---3--:R-:W-:-:S03]  /*90040*/  IMAD.MOV.U32 R21, RZ, RZ, R2 ;  /* 0x000000ffff157224 */ /* 0x008fc600078e0002 */
[----:B------:R-:W3:Y:S04]  /*90050*/  LDL.LU R2, [R1+0x4334] ;  /* 0x0043340001027983 */ /* 0x000ee80000300800 */
[----:B--2---:R-:W-:Y:S04]  /*90060*/  STL.64 [R1+0x41c8], R20 ;  /* 0x0041c81401007387 */ /* 0x004fe80000100a00 */
[----:B----4-:R-:W-:Y:S04]  /*90070*/  STL.64 [R1+0x41a8], R6 ;  /* 0x0041a80601007387 */ /* 0x010fe80000100a00 */
[----:B------:R0:W-:Y:S04]  /*90080*/  STL.64 [R1+0x41a0], R4 ;  /* 0x0041a00401007387 */ /* 0x0001e80000100a00 */
[----:B0-----:R-:W2:Y:S04]  /*90090*/  LDL.LU R4, [R1+0xb70] ;  /* 0x000b700001047983 */ /* 0x001ea80000300800 */
[----:B------:R-:W2:Y:S04]  /*900a0*/  LDL.LU R5, [R1+0xb74] ;  /* 0x000b740001057983 */ /* 0x000ea80000300800 */
[----:B------:R-:W4:Y:S04]  /*900b0*/  LDL.LU R6, [R1+0xb78] ;  /* 0x000b780001067983 */ /* 0x000f280000300800 */
[----:B------:R-:W4:Y:S01]  /*900c0*/  LDL.LU R7, [R1+0xb7c] ;  /* 0x000b7c0001077983 */ /* 0x000f220000300800 */
[----:B------:R-:W-:-:S02]  /*900d0*/  IMAD.MOV.U32 R22, RZ, RZ, R0 ;  /* 0x000000ffff167224 */ /* 0x000fc400078e0000 */
[----:B------:R-:W-:Y:S01]  /*900e0*/  IMAD.MOV.U32 R23, RZ, RZ, R3 ;  /* 0x000000ffff177224 */ /* 0x000fe200078e0003 */
[----:B------:R-:W3:Y:S04]  /*900f0*/  LDL.LU R0, [R1+0x4330] ;  /* 0x0043300001007983 */ /* 0x000ee80000300800 */
[----:B------:R-:W3:Y:S04]  /*90100*/  LDL.LU R3, [R1+0x432c] ;  /* 0x00432c0001037983 */ /* 0x000ee80000300800 */
[----:B----4-:R-:W-:Y:S04]  /*90110*/  STL.64 [R1+0x41c0], R6 ;  /* 0x0041c00601007387 */ /* 0x010fe80000100a00 */
[----:B--2---:R0:W-:Y:S04]  /*90120*/  STL.64 [R1+0x41b8], R4 ;  /* 0x0041b80401007387 */ /* 0x0041e80000100a00 */
[----:B0-----:R-:W2:Y:S04]  /*90130*/  LDL.LU R4, [R1+0xb80] ;  /* 0x000b800001047983 */ /* 0x001ea80000300800 */
[----:B------:R-:W2:Y:S04]  /*90140*/  LDL.LU R5, [R1+0xb84] ;  /* 0x000b840001057983 */ /* 0x000ea80000300800 */
[----:B------:R-:W4:Y:S04]  /*90150*/  LDL.LU R6, [R1+0xb88] ;  /* 0x000b880001067983 */ /* 0x000f280000300800 */
[----:B------:R-:W4:Y:S04]  /*90160*/  LDL.LU R7, [R1+0xb8c] ;  /* 0x000b8c0001077983 */ /* 0x000f280000300800 */
[----:B------:R-:W2:Y:S04]  /*90170*/  LDL.64 R20, [R1+0x58] ;  /* 0x0000580001147983 */ /* 0x000ea80000100a00 */
[----:B------:R3:W-:Y:S02]  /*90180*/  STL.64 [R1+0x41f8], R22 ;  /* 0x0041f81601007387 */ /* 0x0007e40000100a00 */
[----:B---3--:R-:W-:-:S02]  /*90190*/  IMAD.MOV.U32 R22, RZ, RZ, R0 ;  /* 0x000000ffff167224 */ /* 0x008fc400078e0000 */
[----:B------:R-:W-:Y:S01]  /*901a0*/  IMAD.MOV.U32 R23, RZ, RZ, R2 ;  /* 0x000000ffff177224 */ /* 0x000fe200078e0002 */
[----:B--2---:R-:W-:Y:S04]  /*901b0*/  STL.64 [R1+0x41f0], R20 ;  /* 0x0041f01401007387 */ /* 0x004fe80000100a00 */
        /* <DEDUP_REMOVED lines=29> */
[----:B------:R-:W2:Y:S04]  /*90390*/  LDL.64 R20, [R1+0x78] ;  /* 0x0000780001147983 */ /* 0x000ea80000100a00 */
[----:B------:R4:W-:Y:S02]  /*903a0*/  STL.64 [R1+0x4258], R22 ;  /* 0x0042581601007387 */ /* 0x0009e40000100a00 */
        /* <DEDUP_REMOVED lines=88> */
[----:B------:R-:W4:Y:S04]  /*90930*/  LDL.LU R24, [R1+0xae0] ;  /* 0x000ae00001187983 */ /* 0x000f280000300800 */
[----:B------:R-:W4:Y:S04]  /*90940*/  LDL.LU R25, [R1+0xae4] ;  /* 0x000ae40001197983 */ /* 0x000f280000300800 */
[----:B------:R-:W4:Y:S04]  /*90950*/  LDL.LU R26, [R1+0xae8] ;  /* 0x000ae800011a7983 */ /* 0x000f280000300800 */
[----:B------:R-:W4:Y:S04]  /*90960*/  LDL.LU R27, [R1+0xaec] ;  /* 0x000aec00011b7983 */ /* 0x000f280000300800 */
[----:B------:R-:W2:Y:S04]  /*90970*/  LDL.LU.64 R14, [R1+0x42f0] ;  /* 0x0042f000010e7983 */ /* 0x000ea80000300a00 */
[----:B------:R-:W2:Y:S01]  /*90980*/  LDL.LU.64 R12, [R1+0x42e8] ;  /* 0x0042e800010c7983 */ /* 0x000ea20000300a00 */
[----:B------:R-:W-:-:S03]  /*90990*/  IMAD.MOV.U32 R21, RZ, RZ, R0 ;  /* 0x000000ffff157224 */ /* 0x000fc600078e0000 */
        /* <DEDUP_REMOVED lines=130> */
[----:B------:R-:W3:-:S15]  /*911c0*/  LDL.LU.64 R4, [R1+0x4140] ;  /* 0x0041400001047983 */ /* 0x000ede0000300a00 */
[----:B------:R-:W-:-:S02]  /*911d0*/  NOP ;  /* 0x0000000000007918 */ /* 0x000fc40000000000 */
[----:B------:R-:W-:Y:S04]  /*911e0*/  STL.64 [R1+0xb30], R20 ;  /* 0x000b301401007387 */ /* 0x000fe80000100a00 */
[----:B------:R0:W-:Y:S04]  /*911f0*/  STL.64 [R1+0xb38], R22 ;  /* 0x000b381601007387 */ /* 0x0001e80000100a00 */
[----:B0-----:R-:W2:Y:S04]  /*91200*/  LDL.LU.64 R22, [R1+0x4138] ;  /* 0x0041380001167983 */ /* 0x001ea80000300a00 */
[----:B------:R-:W2:Y:S01]  /*91210*/  LDL.LU.64 R20, [R1+0x4130] ;  /* 0x0041300001147983 */ /* 0x000ea20000300a00 */
[C---:B---3--:R-:W-:Y:S06]  /*91220*/  HMMA.16816.F32 R8, R12.reuse, R4, R8 ;  /* 0x000000040c08723c */ /* 0x048fec0000001808 */
[----:B--2---:R-:W-:-:S15]  /*91230*/  HMMA.16816.F32 R4, R12, R6, R20 ;  /* 0x000000060c04723c */ /* 0x004fde0000001814 */
[----:B------:R-:W-:-:S02]  /*91240*/  NOP ;  /* 0x0000000000007918 */ /* 0x000fc40000000000 */
[----:B------:R-:W-:Y:S04]  /*91250*/  STL.64 [R1+0xb20], R8 ;  /* 0x000b200801007387 */ /* 0x000fe80000100a00 */
[----:B------:R0:W-:Y:S04]  /*91260*/  STL.64 [R1+0xb28], R10 ;  /* 0x000b280a01007387 */ /* 0x0001e80000100a00 */
[----:B0-----:R-:W2:Y:S04]  /*91270*/  LDL.LU.64 R10, [R1+0x4128] ;  /* 0x00412800010a7983 */ /* 0x001ea80000300a00 */
[----:B------:R-:W2:Y:S04]  /*91280*/  LDL.LU.64 R8, [R1+0x4120] ;  /* 0x0041200001087983 */ /* 0x000ea80000300a00 */
[----:B------:R-:W3:Y:S04]  /*91290*/  LDL.LU.64 R22, [R1+0x4118] ;  /* 0x0041180001167983 */ /* 0x000ee80000300a00 */
[----:B------:R-:W2:Y:S04]  /*912a0*/  LDL.LU.64 R20, [R1+0x4110] ;  /* 0x0041100001147983 */ /* 0x000ea80000300a00 */
[----:B------:R-:W-:Y:S04]  /*912b0*/  STL.64 [R1+0xb10], R4 ;  /* 0x000b100401007387 */ /* 0x000fe80000100a00 */
[----:B------:R0:W-:Y:S04]  /*912c0*/  STL.64 [R1+0xb18], R6 ;  /* 0x000b180601007387 */ /* 0x0001e80000100a00 */
[----:B0-----:R-:W3:Y:S04]  /*912d0*/  LDL.LU.64 R6, [R1+0x4108] ;  /* 0x0041080001067983 */ /* 0x001ee80000300a00 */
[----:B------:R-:W3:Y:S01]  /*912e0*/  LDL.LU.64 R4, [R1+0x4100] ;  /* 0x0041000001047983 */ /* 0x000ee20000300a00 */
[C---:B----4-:R-:W-:Y:S06]  /*912f0*/  HMMA.16816.F32 R24, R12.reuse, R28, R24 ;  /* 0x0000001c0c18723c */ /* 0x050fec0000001818 */
[C---:B--2---:R-:W-:Y:S06]  /*91300*/  HMMA.16816.F32 R8, R12.reuse, R20, R8 ;  /* 0x000000140c08723c */ /* 0x044fec0000001808 */
[----:B---3--:R-:W-:-:S15]  /*91310*/  HMMA.16816.F32 R20, R12, R22, R4 ;  /* 0x000000160c14723c */ /* 0x008fde0000001804 */
[----:B------:R-:W-:-:S02]  /*91320*/  NOP ;  /* 0x0000000000007918 */ /* 0x000fc40000000000 */
[----:B------:R-:W-:Y:S04]  /*91330*/  STL.64 [R1+0xb00], R8 ;  /* 0x000b000801007387 */ /* 0x000fe80000100a00 */
[----:B------:R0:W-:Y:S04]  /*91340*/  STL.64 [R1+0xb08], R10 ;  /* 0x000b080a01007387 */ /* 0x0001e80000100a00 */
[----:B0-----:R-:W2:Y:S04]  /*91350*/  LDL.LU.64 R10, [R1+0x40f8] ;  /* 0x0040f800010a7983 */ /* 0x001ea80000300a00 */
[----:B------:R-:W2:Y:S04]  /*91360*/  LDL.LU.64 R8, [R1+0x40f0] ;  /* 0x0040f00001087983 */ /* 0x000ea80000300a00 */
[----:B------:R-:W3:Y:S04]  /*91370*/  LDL.LU.64 R4, [R1+0x40e8] ;  /* 0x0040e80001047983 */ /* 0x000ee80000300a00 */
[----:B------:R-:W-:Y:S04]  /*91380*/  STL.64 [R1+0xaf0], R20 ;  /* 0x000af01401007387 */ /* 0x000fe80000100a00 */
[----:B------:R0:W-:Y:S04]  /*91390*/  STL.64 [R1+0xaf8], R22 ;  /* 0x000af81601007387 */ /* 0x0001e80000100a00 */
[----:B0-----:R-:W4:Y:S04]  /*913a0*/  LDL.LU.64 R22, [R1+0x40e0] ;  /* 0x0040e00001167983 */ /* 0x001f280000300a00 */
[----:B------:R-:W4:Y:S04]  /*913b0*/  LDL.LU.64 R20, [R1+0x40d8] ;  /* 0x0040d80001147983 */ /* 0x000f280000300a00 */
[----:B------:R-:W-:Y:S04]  /*913c0*/  STL.64 [R1+0x1250], R24 ;  /* 0x0012501801007387 */ /* 0x000fe80000100a00 */
[----:B------:R0:W-:Y:S04]  /*913d0*/  STL.64 [R1+0x1258], R26 ;  /* 0x0012581a01007387 */ /* 0x0001e80000100a00 */
[----:B0-----:R-:W2:Y:S04]  /*913e0*/  LDL.LU.64 R26, [R1+0x40d0] ;  /* 0x0040d000011a7983 */ /* 0x001ea80000300a00 */
[----:B------:R-:W3:Y:S04]  /*913f0*/  LDL.LU.64 R24, [R1+0x40c8] ;  /* 0x0040c80001187983 */ /* 0x000ee80000300a00 */
[----:B------:R0:W-:Y:S04]  /*91400*/  STL.64 [R1+0x4010], R28 ;  /* 0x0040101c01007387 */ /* 0x0001e80000100a00 */
[----:B0-----:R-:W4:Y:S01]  /*91410*/  LDL.64 R28, [R1+0xa8] ;  /* 0x0000a800011c7983 */ /* 0x001f220000100a00 */
[----:B--2---:R-:W-:-:S15]  /*91420*/  HMMA.16816.F32 R16, R12, R26, R16 ;  /* 0x0000001a0c10723c */ /* 0x004fde0000001810 */
[----:B------:R-:W-:-:S08]  /*91430*/  NOP ;  /* 0x0000000000007918 */ /* 0x000fd00000000000 */
[----:B------:R-:W-:Y:S04]  /*91440*/  STL.64 [R1+0x1240], R16 ;  /* 0x0012401001007387 */ /* 0x000fe80000100a00 */
[----:B------:R3:W-:Y:S02]  /*91450*/  STL.64 [R1+0x1248], R18 ;  /* 0x0012481201007387 */ /* 0x0007e40000100a00 */
[----:B---3--:R-:W-:Y:S02]  /*91460*/  HMMA.16816.F32 R16, R12, R24, R8 ;  /* 0x000000180c10723c */ /* 0x008fe40000001808 */
[----:B------:R-:W2:-:S15]  /*91470*/  LDL.LU R8, [R1+0xaa0] ;  /* 0x000aa00001087983 */ /* 0x000e9e0000300800 */
[----:B------:R-:W-:-:S06]  /*91480*/  NOP ;  /* 0x0000000000007918 */ /* 0x000fcc0000000000 */
[----:B------:R-:W-:Y:S04]  /*91490*/  STL.64 [R1+0x1230], R16 ;  /* 0x0012301001007387 */ /* 0x000fe80000100a00 */
[----:B------:R-:W-:Y:S04]  /*914a0*/  STL.64 [R1+0x1238], R18 ;  /* 0x0012381201007387 */ /* 0x000fe80000100a00 */
        /* <DEDUP_REMOVED lines=11> */
[----:B------:R-:W4:Y:S04]  /*91560*/  LDL.LU R6, [R1+0x3560] ;  /* 0x0035600001067983 */ /* 0x000f280000300800 */
[----:B------:R-:W2:Y:S04]  /*91570*/  LDL.LU R18, [R1+0x355c] ;  /* 0x00355c0001127983 */ /* 0x000ea80000300800 */
[----:B------:R-:W4:Y:S04]  /*91580*/  LDL.LU R7, [R1+0x3568] ;  /* 0x0035680001077983 */ /* 0x000f280000300800 */
[----:B----4-:R-:W-:Y:S04]  /*91590*/  STL.64 [R1+0x4090], R6 ;  /* 0x0040900601007387 */ /* 0x010fe80000100a00 */
[----:B------:R0:W-:Y:S04]  /*915a0*/  STL.64 [R1+0x4088], R4 ;  /* 0x0040880401007387 */ /* 0x0001e80000100a00 */
[----:B0-----:R-:W4:Y:S04]  /*915b0*/  LDL.LU R4, [R1+0xa80] ;  /* 0x000a800001047983 */ /* 0x001f280000300800 */
[----:B------:R-:W4:Y:S04]  /*915c0*/  LDL.LU R5, [R1+0xa84] ;  /* 0x000a840001057983 */ /* 0x000f280000300800 */
[----:B------:R-:W3:Y:S04]  /*915d0*/  LDL.LU R6, [R1+0xa88] ;  /* 0x000a880001067983 */ /* 0x000ee80000300800 */
[----:B------:R-:W3:Y:S01]  /*915e0*/  LDL.LU R7, [R1+0xa8c] ;  /* 0x000a8c0001077983 */ /* 0x000ee20000300800 */
[C---:B------:R-:W-:Y:S03]  /*915f0*/  HMMA.16816.F32 R8, R12.reuse, R22, R8 ;  /* 0x000000160c08723c */ /* 0x040fe60000001808 */
[----:B---3--:R-:W-:Y:S04]  /*91600*/  STL.64 [R1+0x40a0], R6 ;  /* 0x0040a00601007387 */ /* 0x008fe80000100a00 */
[----:B----4-:R0:W-:Y:S04]  /*91610*/  STL.64 [R1+0x4098], R4 ;  /* 0x0040980401007387 */ /* 0x0101e80000100a00 */
[----:B0-----:R-:W3:Y:S04]  /*91620*/  LDL.LU R4, [R1+0xa90] ;  /* 0x000a900001047983 */ /* 0x001ee80000300800 */
[----:B------:R-:W3:Y:S04]  /*91630*/  LDL.LU R5, [R1+0xa94] ;  /* 0x000a940001057983 */ /* 0x000ee80000300800 */
[----:B------:R-:W3:Y:S04]  /*91640*/  LDL.LU R6, [R1+0xa98] ;  /* 0x000a980001067983 */ /* 0x000ee80000300800 */
[----:B------:R-:W3:Y:S04]  /*91650*/  LDL.LU R7, [R1+0xa9c] ;  /* 0x000a9c0001077983 */ /* 0x000ee80000300800 */
        /* <DEDUP_REMOVED lines=34> */
[----:B------:R-:W4:Y:S04]  /*91880*/  LDL.LU.64 R4, [R1+0x4098] ;  /* 0x0040980001047983 */ /* 0x000f280000300a00 */
[----:B------:R0:W-:Y:S04]  /*91890*/  STL [R1+0x3e94], R10 ;  /* 0x003e940a01007387 */ /* 0x0001e80000100800 */
[----:B0-----:R-:W3:Y:S04]  /*918a0*/  LDL.LU R10, [R1+0x3558] ;  /* 0x00355800010a7983 */ /* 0x001ee80000300800 */
[----:B------:R0:W-:Y:S04]  /*918b0*/  STL [R1+0x3e90], R11 ;  /* 0x003e900b01007387 */ /* 0x0001e80000100800 */
[----:B0-----:R-:W2:Y:S01]  /*918c0*/  LDL.LU R11, [R1+0x3550] ;  /* 0x00355000010b7983 */ /* 0x001ea20000300800 */
[----:B----4-:R-:W-:-:S15]  /*918d0*/  HMMA.16816.F32 R4, R12, R8, R4 ;  /* 0x000000080c04723c */ /* 0x010fde0000001804 */
[----:B------:R-:W-:-:S08]  /*918e0*/  NOP ;  /* 0x0000000000007918 */ /* 0x000fd00000000000 */
[----:B------:R-:W-:Y:S04]  /*918f0*/  STL.64 [R1+0x11f0], R4 ;  /* 0x0011f00401007387 */ /* 0x000fe80000100a00 */
[----:B------:R0:W-:Y:S04]  /*91900*/  STL.64 [R1+0x11f8], R6 ;  /* 0x0011f80601007387 */ /* 0x0001e80000100a00 */
[----:B0-----:R-:W4:Y:S04]  /*91910*/  LDL.LU.64 R6, [R1+0x4090] ;  /* 0x0040900001067983 */ /* 0x001f280000300a00 */
[----:B------:R-:W4:Y:S04]  /*91920*/  LDL.LU.64 R4, [R1+0x4088] ;  /* 0x0040880001047983 */ /* 0x000f280000300a00 */
[----:B------:R0:W-:Y:S04]  /*91930*/  STL [R1+0x3e74], R8 ;  /* 0x003e740801007387 */ /* 0x0001e80000100800 */
[----:B------:R1:W-:Y:S01]  /*91940*/  STL [R1+0x3e70], R9 ;  /* 0x003e700901007387 */ /* 0x0003e20000100800 */
[----:B---3--:R-:W-:-:S02]  /*91950*/  IMAD R17, R17, 0x100, R10 ;  /* 0x0000010011117824 */ /* 0x008fc400078e020a */
[----:B--2---:R-:W-:Y:S01]  /*91960*/  IMAD R16, R16, 0x100, R11 ;  /* 0x0000010010107824 */ /* 0x004fe200078e020b */
[----:B0-----:R-:W2:Y:S04]  /*91970*/  LDL.LU R8, [R1+0x1080] ;  /* 0x0010800001087983 */ /* 0x001ea80000300800 */
[----:B-1----:R-:W2:Y:S04]  /*91980*/  LDL.LU R9, [R1+0x1084] ;  /* 0x0010840001097983 */ /* 0x002ea80000300800 */
[----:B------:R-:W2:Y:S04]  /*91990*/  LDL.LU R10, [R1+0x1088] ;  /* 0x00108800010a7983 */ /* 0x000ea80000300800 */
[----:B------:R-:W2:Y:S01]  /*919a0*/  LDL.LU R11, [R1+0x108c] ;  /* 0x00108c00010b7983 */ /* 0x000ea20000300800 */
[----:B----4-:R-:W-:-:S02]  /*919b0*/  IMAD R18, R18, 0x100, R6 ;  /* 0x0000010012127824 */ /* 0x010fc400078e0206 */
[----:B------:R-:W-:Y:S01]  /*919c0*/  IMAD R19, R19, 0x100, R7 ;  /* 0x0000010013137824 */ /* 0x000fe200078e0207 */
[----:B------:R-:W3:Y:S04]  /*919d0*/  LDL.LU R6, [R1+0x4084] ;  /* 0x0040840001067983 */ /* 0x000ee80000300800 */
        /* <DEDUP_REMOVED lines=8> */
[----:B------:R-:W-:-:S02]  /*91a60*/  F2FP.F16.E5M2.UNPACK_B R16, R16 ;  /* 0x00000010ff10723e */ /* 0x000fc400020004ff */
[----:B------:R-:W-:Y:S02]  /*91a70*/  F2FP.F16.E5M2.UNPACK_B R17, R17 ;  /* 0x00000011ff11723e */ /* 0x000fe400020004ff */
[----:B------:R-:W-:Y:S02]  /*91a80*/  F2FP.F16.E5M2.UNPACK_B R18, R18 ;  /* 0x00000012ff12723e */ /* 0x000fe400020004ff */
[----:B------:R-:W-:Y:S01]  /*91a90*/  F2FP.F16.E5M2.UNPACK_B R19, R19 ;  /* 0x00000013ff13723e */ /* 0x000fe200020004ff */
[----:B------:R-:W-:Y:S04]  /*91aa0*/  STL [R1+0x3e5c], R6 ;  /* 0x003e5c0601007387 */ /* 0x000fe80000100800 */
[----:B------:R-:W-:Y:S04]  /*91ab0*/  STL [R1+0x3e58], R7 ;  /* 0x003e580701007387 */ /* 0x000fe80000100800 */
[----:B------:R-:W-:Y:S04]  /*91ac0*/  STL [R1+0x3e7c], R4 ;  /* 0x003e7c0401007387 */ /* 0x000fe80000100800 */
[----:B------:R0:W-:Y:S02]  /*91ad0*/  STL [R1+0x3e78], R5 ;  /* 0x003e780501007387 */ /* 0x0001e40000100800 */
[----:B0-----:R-:W-:Y:S02]  /*91ae0*/  HMMA.16816.F32 R4, R12, R2, R20 ;  /* 0x000000020c04723c */ /* 0x001fe40000001814 */
[----:B------:R-:W-:Y:S04]  /*91af0*/  STL.64 [R1+0x12c0], R8 ;  /* 0x0012c00801007387 */ /* 0x000fe80000100a00 */
[----:B------:R3:W-:Y:S04]  /*91b00*/  STL.64 [R1+0x12c8], R10 ;  /* 0x0012c80a01007387 */ /* 0x0007e80000100a00 */
[----:B------:R-:W-:Y:S04]  /*91b10*/  STL [R1+0x3e84], R2 ;  /* 0x003e840201007387 */ /* 0x000fe80000100800 */
[----:B------:R-:W-:Y:S09]  /*91b20*/  STL [R1+0x3e80], R3 ;  /* 0x003e800301007387 */ /* 0x000ff20000100800 */
[----:B------:R-:W-:Y:S04]  /*91b30*/  STL.64 [R1+0x11e0], R4 ;  /* 0x0011e00401007387 */ /* 0x000fe80000100a00 */
[----:B------:R0:W-:Y:S01]  /*91b40*/  STL.64 [R1+0x11e8], R6 ;  /* 0x0011e80601007387 */ /* 0x0001e20000100a00 */
[----:B---3--:R-:W-:-:S15]  /*91b50*/  HMMA.16816.F32 R8, R16, R28, R24 ;  /* 0x0000001c1008723c */ /* 0x008fde0000001818 */
[----:B------:R-:W-:-:S08]  /*91b60*/  NOP ;  /* 0x0000000000007918 */ /* 0x000fd00000000000 */
[----:B------:R-:W-:Y:S04]  /*91b70*/  STL.64 [R1+0xae0], R8 ;  /* 0x000ae00801007387 */ /* 0x000fe80000100a00 */
[----:B------:R-:W-:Y:S04]  /*91b80*/  STL.64 [R1+0xae8], R10 ;  /* 0x000ae80a01007387 */ /* 0x000fe80000100a00 */
[----:B------:R-:W2:Y:S01]  /*91b90*/  LDL R26, [R1+0x58] ;  /* 0x00005800011a7983 */ /* 0x000ea20000100800 */
[----:B------:R-:W-:-:S03]  /*91ba0*/  IMAD.MOV.U32 R27, RZ, RZ, R0 ;  /* 0x000000ffff1b7224 */ /* 0x000fc600078e0000 */
[----:B------:R-:W3:Y:S04]  /*91bb0*/  LDL.LU R0, [R1+0x4068] ;  /* 0x0040680001007983 */ /* 0x000ee80000300800 */
[----:B--2---:R-:W-:Y:S04]  /*91bc0*/  STL.64 [R1+0x4050], R26 ;  /* 0x0040501a01007387 */ /* 0x004fe80000100a00 */
[----:B------:R-:W2:Y:S04]  /*91bd0*/  LDL.LU R20, [R1+0x9c0] ;  /* 0x0009c00001147983 */ /* 0x000ea80000300800 */
[----:B------:R-:W2:Y:S04]  /*91be0*/  LDL.LU R21, [R1+0x9c4] ;  /* 0x0009c40001157983 */ /* 0x000ea80000300800 */
[----:B------:R-:W4:Y:S04]  /*91bf0*/  LDL.LU R22, [R1+0x9c8] ;  /* 0x0009c80001167983 */ /* 0x000f280000300800 */
[----:B------:R-:W4:Y:S01]  /*91c00*/  LDL.LU R23, [R1+0x9cc] ;  /* 0x0009cc0001177983 */ /* 0x000f220000300800 */
[----:B0-----:R-:W-:-:S02]  /*91c10*/  IMAD.MOV.U32 R7, RZ, RZ, R28 ;  /* 0x000000ffff077224 */ /* 0x001fc400078e001c */
[----:B------:R-:W-:Y:S02]  /*91c20*/  IMAD.MOV.U32 R6, RZ, RZ, R29 ;  /* 0x000000ffff067224 */ /* 0x000fe400078e001d */
[----:B------:R-:W3:Y:S04]  /*91c30*/  LDL.64 R28, [R1+0x80] ;  /* 0x00008000011c7983 */ /* 0x000ee80000100a00 */
[----:B----4-:R-:W-:Y:S04]  /*91c40*/  STL.64 [R1+0x3ff8], R22 ;  /* 0x003ff81601007387 */ /* 0x010fe80000100a00 */
[----:B--2---:R0:W-:Y:S04]  /*91c50*/  STL.64 [R1+0x3ff0], R20 ;  /* 0x003ff01401007387 */ /* 0x0041e80000100a00 */
[----:B0-----:R-:W2:Y:S04]  /*91c60*/  LDL.LU R20, [R1+0x9f0] ;  /* 0x0009f00001147983 */ /* 0x001ea80000300800 */
[----:B------:R-:W2:Y:S04]  /*91c70*/  LDL.LU R21, [R1+0x9f4] ;  /* 0x0009f40001157983 */ /* 0x000ea80000300800 */
[----:B------:R-:W4:Y:S04]  /*91c80*/  LDL.LU R22, [R1+0x9f8] ;  /* 0x0009f80001167983 */ /* 0x000f280000300800 */
[----:B------:R-:W4:Y:S04]  /*91c90*/  LDL.LU R23, [R1+0x9fc] ;  /* 0x0009fc0001177983 */ /* 0x000f280000300800 */
[----:B------:R-:W2:Y:S01]  /*91ca0*/  LDL R10, [R1+0x78] ;  /* 0x00007800010a7983 */ /* 0x000ea20000100800 */
[----:B---3--:R-:W-:-:S05]  /*91cb0*/  IMAD.MOV.U32 R11, RZ, RZ, R0 ;  /* 0x000000ffff0b7224 */ /* 0x008fca00078e0000 */
[----:B--2---:R0:W-:Y:S04]  /*91cc0*/  STL.64 [R1+0x4048], R10 ;  /* 0x0040480a01007387 */ /* 0x0041e80000100a00 */
[----:B------:R-:W2:Y:S04]  /*91cd0*/  LDL.LU R8, [R1+0xa40] ;  /* 0x000a400001087983 */ /* 0x000ea80000300800 */
[----:B------:R-:W2:Y:S04]  /*91ce0*/  LDL.LU R9, [R1+0xa44] ;  /* 0x000a440001097983 */ /* 0x000ea80000300800 */
[----:B0-----:R-:W3:Y:S04]  /*91cf0*/  LDL.LU R10, [R1+0xa48] ;  /* 0x000a4800010a7983 */ /* 0x001ee80000300800 */
[----:B------:R-:W3:Y:S04]  /*91d00*/  LDL.LU R11, [R1+0xa4c] ;  /* 0x000a4c00010b7983 */ /* 0x000ee80000300800 */
[----:B---3--:R-:W-:Y:S04]  /*91d10*/  STL.64 [R1+0x4060], R10 ;  /* 0x0040600a01007387 */ /* 0x008fe80000100a00 */
[----:B--2---:R0:W-:Y:S04]  /*91d20*/  STL.64 [R1+0x4058], R8 ;  /* 0x0040580801007387 */ /* 0x0041e80000100a00 */
[----:B0-----:R-:W2:Y:S04]  /*91d30*/  LDL.LU R8, [R1+0xa50] ;  /* 0x000a500001087983 */ /* 0x001ea80000300800 */
[----:B------:R-:W2:Y:S04]  /*91d40*/  LDL.LU R9, [R1+0xa54] ;  /* 0x000a540001097983 */ /* 0x000ea80000300800 */
[----:B------:R-:W2:Y:S04]  /*91d50*/  LDL.LU R10, [R1+0xa58] ;  /* 0x000a5800010a7983 */ /* 0x000ea80000300800 */
[----:B------:R-:W2:Y:S04]  /*91d60*/  LDL.LU R11, [R1+0xa5c] ;  /* 0x000a5c00010b7983 */ /* 0x000ea80000300800 */
[----:B------:R-:W2:Y:S04]  /*91d70*/  LDL.64 R26, [R1+0xa0] ;  /* 0x0000a000011a7983 */ /* 0x000ea80000100a00 */
[----:B------:R-:W3:Y:S04]  /*91d80*/  LDL.64 R4, [R1+0x98] ;  /* 0x0000980001047983 */ /* 0x000ee80000100a00 */
[----:B------:R-:W3:Y:S04]  /*91d90*/  LDL.64 R2, [R1+0x90] ;  /* 0x0000900001027983 */ /* 0x000ee80000100a00 */
        /* <DEDUP_REMOVED lines=12> */
[----:B------:R-:W-:Y:S03]  /*91e60*/  HMMA.16816.F32 R8, R16, R26, R8 ;  /* 0x0000001a1008723c */ /* 0x000fe60000001808 */
        /* <DEDUP_REMOVED lines=12> */
[----:B------:R-:W2:Y:S04]  /*91f30*/  LDL.64 R12, [R1+0x68] ;  /* 0x00006800010c7983 */ /* 0x000ea80000100a00 */
[----:B------:R-:W4:Y:S04]  /*91f40*/  LDL.64 R24, [R1+0x60] ;  /* 0x0000600001187983 */ /* 0x000f280000100a00 */
[----:B------:R-:W-:Y:S04]  /*91f50*/  STL [R1+0x3e8c], R6 ;  /* 0x003e8c0601007387 */ /* 0x000fe80000100800 */
[----:B------:R0:W-:Y:S04]  /*91f60*/  STL [R1+0x3e88], R7 ;  /* 0x003e880701007387 */ /* 0x0001e80000100800 */
[----:B0-----:R-:W2:Y:S04]  /*91f70*/  LDL.64 R6, [R1+0x88] ;  /* 0x0000880001067983 */ /* 0x001ea80000100a00 */
        /* <DEDUP_REMOVED lines=8> */
[----:B------:R0:W-:Y:S04]  /*92000*/  STL [R1+0x3eb8], R15 ;  /* 0x003eb80f01007387 */ /* 0x0001e80000100800 */
[----:B0-----:R-:W2:Y:S01]  /*92010*/  LDL.64 R14, [R1+0x70] ;  /* 0x00007000010e7983 */ /* 0x001ea20000100a00 */
[C---:B---3--:R-:W-:Y:S06]  /*92020*/  HMMA.16816.F32 R20, R16.reuse, R2, R20 ;  /* 0x000000021014723c */ /* 0x048fec0000001814 */
[----:B----4-:R-:W-:-:S15]  /*92030*/  HMMA.16816.F32 R8, R16, R4, R8 ;  /* 0x000000041008723c */ /* 0x010fde0000001808 */
[----:B------:R-:W-:-:S08]  /*92040*/  NOP ;  /* 0x0000000000007918 */ /* 0x000fd00000000000 */
[----:B------:R-:W-:Y:S04]  /*92050*/  STL.64 [R1+0xac0], R8 ;  /* 0x000ac00801007387 */ /* 0x000fe80000100a00 */
[----:B------:R0:W-:Y:S04]  /*92060*/  STL.64 [R1+0xac8], R10 ;  /* 0x000ac80a01007387 */ /* 0x0001e80000100a00 */
[----:B0-----:R-:W3:Y:S04]  /*92070*/  LDL.LU.64 R10, [R1+0x4048] ;  /* 0x00404800010a7983 */ /* 0x001ee80000300a00 */
        /* <DEDUP_REMOVED lines=20> */
[----:B------:R-:W-:Y:S02]  /*921c0*/  IMAD.MOV.U32 R2, RZ, RZ, R6 ;  /* 0x000000ffff027224 */ /* 0x000fe400078e0006 */
[----:B------:R-:W-:Y:S02]  /*921d0*/  IMAD.MOV.U32 R3, RZ, RZ, R7 ;  /* 0x000000ffff037224 */ /* 0x000fe400078e0007 */
[----:B------:R-:W-:-:S02]  /*921e0*/  IMAD.MOV.U32 R6, RZ, RZ, R28 ;  /* 0x000000ffff067224 */ /* 0x000fc400078e001c */
[----:B------:R-:W-:Y:S02]  /*921f0*/  IMAD.MOV.U32 R7, RZ, RZ, R29 ;  /* 0x000000ffff077224 */ /* 0x000fe400078e001d */
[----:B------:R-:W2:Y:S04]  /*92200*/  LDL.LU.64 R28, [R1+0x4010] ;  /* 0x00401000011c7983 */ /* 0x000ea80000300a00 */
[----:B------:R-:W-:Y:S04]  /*92210*/  STL.64 [R1+0x3ea0], R6 ;  /* 0x003ea00601007387 */ /* 0x000fe80000100a00 */
[----:B------:R0:W-:Y:S04]  /*92220*/  STL.64 [R1+0x3e98], R4 ;  /* 0x003e980401007387 */ /* 0x0001e80000100a00 */
[----:B0-----:R-:W4:Y:S04]  /*92230*/  LDL.LU R4, [R1+0x9d0] ;  /* 0x0009d00001047983 */ /* 0x001f280000300800 */
[----:B------:R-:W4:Y:S04]  /*92240*/  LDL.LU R5, [R1+0x9d4] ;  /* 0x0009d40001057983 */ /* 0x000f280000300800 */
[----:B------:R-:W4:Y:S04]  /*92250*/  LDL.LU R6, [R1+0x9d8] ;  /* 0x0009d80001067983 */ /* 0x000f280000300800 */
[----:B------:R-:W4:Y:S01]  /*92260*/  LDL.LU R7, [R1+0x9dc] ;  /* 0x0009dc0001077983 */ /* 0x000f220000300800 */
[----:B---3--:R-:W-:-:S15]  /*92270*/  HMMA.16816.F32 R20, R16, R10, R20 ;  /* 0x0000000a1014723c */ /* 0x008fde0000001814 */
[----:B------:R-:W-:-:S08]  /*92280*/  NOP ;  /* 0x0000000000007918 */ /* 0x000fd00000000000 */
[----:B------:R-:W-:Y:S04]  /*92290*/  STL.64 [R1+0xa80], R20 ;  /* 0x000a801401007387 */ /* 0x000fe80000100a00 */
[----:B------:R0:W-:Y:S04]  /*922a0*/  STL.64 [R1+0xa88], R22 ;  /* 0x000a881601007387 */ /* 0x0001e80000100a00 */
[----:B0-----:R-:W3:Y:S04]  /*922b0*/  LDL.LU.64 R22, [R1+0x4008] ;  /* 0x0040080001167983 */ /* 0x001ee80000300a00 */
[----:B------:R-:W3:Y:S01]  /*922c0*/  LDL.LU.64 R20, [R1+0x4000] ;  /* 0x0040000001147983 */ /* 0x000ee20000300a00 */
[----:B------:R-:W-:-:S02]  /*922d0*/  IMAD.MOV.U32 R10, RZ, RZ, R14 ;  /* 0x000000ffff0a7224 */ /* 0x000fc400078e000e */
[----:B------:R-:W-:Y:S01]  /*922e0*/  IMAD.MOV.U32 R11, RZ, RZ, R15 ;  /* 0x000000ffff0b7224 */ /* 0x000fe200078e000f */
[----:B---3--:R-:W-:-:S15]  /*922f0*/  HMMA.16816.F32 R20, R16, R14, R20 ;  /* 0x0000000e1014723c */ /* 0x008fde0000001814 */
        /* <DEDUP_REMOVED lines=11> */
[----:B----4-:R-:W-:Y:S01]  /*923b0*/  HMMA.16816.F32 R4, R16, R24, R4 ;  /* 0x000000181004723c */ /* 0x010fe20000001804 */
[----:B------:R-:W-:-:S02]  /*923c0*/  IMAD.MOV.U32 R14, RZ, RZ, R12 ;  /* 0x000000ffff0e7224 */ /* 0x000fc400078e000c */
[----:B------:R-:W-:-:S03]  /*923d0*/  IMAD.MOV.U32 R15, RZ, RZ, R13 ;  /* 0x000000ffff0f7224 */ /* 0x000fc600078e000d */
[----:B------:R-:W-:Y:S01]  /*923e0*/  IMAD.MOV.U32 R0, RZ, RZ, R25 ;  /* 0x000000ffff007224 */ /* 0x000fe200078e0019 */
[----:B--2---:R-:W-:-:S15]  /*923f0*/  HMMA.16816.F32 R8, R16, R12, R8 ;  /* 0x0000000c1008723c */ /* 0x004fde0000001808 */
[----:B------:R-:W-:-:S08]  /*92400*/  NOP ;  /* 0x0000000000007918 */ /* 0x000fd00000000000 */
[----:B------:R-:W-:Y:S04]  /*92410*/  STL.64 [R1+0xa60], R8 ;  /* 0x000a600801007387 */ /* 0x000fe80000100a00 */
[----:B------:R-:W-:Y:S04]  /*92420*/  STL.64 [R1+0xa68], R10 ;  /* 0x000a680a01007387 */ /* 0x000fe80000100a00 */
[----:B------:R-:W-:Y:S04]  /*92430*/  STL.64 [R1+0x3f50], R14 ;  /* 0x003f500e01007387 */ /* 0x000fe80000100a00 */
[----:B------:R-:W-:Y:S04]  /*92440*/  STL [R1+0x3d80], R0 ;  /* 0x003d800001007387 */ /* 0x000fe80000100800 */
        /* <DEDUP_REMOVED lines=17> */
[----:B0-----:R-:W3:Y:S04]  /*92560*/  LDL R22, [R1] ;  /* 0x0000000001167983 */ /* 0x001ee80000100800 */
[----:B------:R-:W3:Y:S04]  /*92570*/  LDL R23, [R1+0x4] ;  /* 0x0000040001177983 */ /* 0x000ee80000100800 */
[----:B--2---:R0:W-:Y:S04]  /*92580*/  STL.64 [R1+0x3ef0], R20 ;  /* 0x003ef01401007387 */ /* 0x0041e80000100a00 */
[----:B------:R-:W2:Y:S04]  /*92590*/  LDL.LU R24, [R1+0x900] ;  /* 0x0009000001187983 */ /* 0x000ea80000300800 */
[----:B------:R-:W2:Y:S04]  /*925a0*/  LDL.LU R25, [R1+0x904] ;  /* 0x0009040001197983 */ /* 0x000ea80000300800 */
[----:B------:R-:W4:Y:S04]  /*925b0*/  LDL.LU R26, [R1+0x908] ;  /* 0x00090800011a7983 */ /* 0x000f280000300800 */
[----:B------:R-:W4:Y:S04]  /*925c0*/  LDL.LU R27, [R1+0x90c] ;  /* 0x00090c00011b7983 */ /* 0x000f280000300800 */
[----:B0-----:R-:W2:Y:S04]  /*925d0*/  LDL.64 R20, [R1+0x8] ;  /* 0x0000080001147983 */ /* 0x001ea80000100a00 */
        /* <DEDUP_REMOVED lines=19> */
[----:B------:R-:W4:Y:S04]  /*92710*/  LDL.64 R14, [R1+0x28] ;  /* 0x00002800010e7983 */ /* 0x000f280000100a00 */
[----:B------:R-:W2:Y:S04]  /*92720*/  LDL R12, [R1+0x20] ;  /* 0x00002000010c7983 */ /* 0x000ea80000100800 */
[----:B------:R-:W2:Y:S04]  /*92730*/  LDL R13, [R1+0x24] ;  /* 0x00002400010d7983 */ /* 0x000ea80000100800 */
[----:B----4-:R0:W-:Y:S04]  /*92740*/  STL.64 [R1+0x3f80], R14 ;  /* 0x003f800e01007387 */ /* 0x0101e80000100a00 */
[----:B--2---:R-:W-:Y:S04]  /*92750*/  STL.64 [R1+0x3f78], R12 ;  /* 0x003f780c01007387 */ /* 0x004fe80000100a00 */
[----:B------:R-:W2:Y:S04]  /*92760*/  LDL.LU R20, [R1+0x950] ;  /* 0x0009500001147983 */ /* 0x000ea80000300800 */
[----:B------:R-:W2:Y:S04]  /*92770*/  LDL.LU R21, [R1+0x954] ;  /* 0x0009540001157983 */ /* 0x000ea80000300800 */
[----:B------:R-:W4:Y:S04]  /*92780*/  LDL.LU R22, [R1+0x958] ;  /* 0x0009580001167983 */ /* 0x000f280000300800 */
[----:B------:R-:W4:Y:S04]  /*92790*/  LDL.LU R23, [R1+0x95c] ;  /* 0x00095c0001177983 */ /* 0x000f280000300800 */
[----:B0-----:R-:W3:Y:S04]  /*927a0*/  LDL R14, [R1+0x30] ;  /* 0x00003000010e7983 */ /* 0x001ee80000100800 */
[----:B------:R-:W3:Y:S04]  /*927b0*/  LDL R15, [R1+0x34] ;  /* 0x00003400010f7983 */ /* 0x000ee80000100800 */
[----:B----4-:R-:W-:Y:S04]  /*927c0*/  STL.64 [R1+0x3f70], R22 ;  /* 0x003f701601007387 */ /* 0x010fe80000100a00 */
[----:B--2---:R0:W-:Y:S04]  /*927d0*/  STL.64 [R1+0x3f68], R20 ;  /* 0x003f681401007387 */ /* 0x0041e80000100a00 */
[----:B0-----:R-:W2:Y:S04]  /*927e0*/  LDL.LU R20, [R1+0x960] ;  /* 0x0009600001147983 */ /* 0x001ea80000300800 */
[----:B------:R-:W2:Y:S04]  /*927f0*/  LDL.LU R21, [R1+0x964] ;  /* 0x0009640001157983 */ /* 0x000ea80000300800 */
[----:B------:R-:W4:Y:S04]  /*92800*/  LDL.LU R22, [R1+0x968] ;  /* 0x0009680001167983 */ /* 0x000f280000300800 */
[----:B------:R-:W4:Y:S04]  /*92810*/  LDL.LU R23, [R1+0x96c] ;  /* 0x00096c0001177983 */ /* 0x000f280000300800 */
        /* <DEDUP_REMOVED lines=11> */
[----:B------:R-:W2:Y:S04]  /*928d0*/  LDL R12, [R1+0x48] ;  /* 0x00004800010c7983 */ /* 0x000ea80000100800 */
        /* <DEDUP_REMOVED lines=100> */
[----:B------:R-:W4:Y:S04]  /*92f20*/  LDL.LU R12, [R1+0x356c] ;  /* 0x00356c00010c7983 */ /* 0x000f280000300800 */
[----:B------:R-:W4:Y:S01]  /*92f30*/  LDL.LU R13, [R1+0x3574] ;  /* 0x00357400010d7983 */ /* 0x000f220000300800 */
[----:B---3--:R-:W-:-:S15]  /*92f40*/  HMMA.16816.F32 R24, R16, R20, R24 ;  /* 0x000000141018723c */ /* 0x008fde0000001818 */
        /* <DEDUP_REMOVED lines=29> */
[----:B------:R-:W3:Y:S01]  /*93120*/  LDL.LU.64 R20, [R1+0x3ef0] ;  /* 0x003ef00001147983 */ /* 0x000ee20000300a00 */
[----:B--2---:R-:W-:-:S15]  /*93130*/  HMMA.16816.F32 R24, R16, R28, R24 ;  /* 0x0000001c1018723c */ /* 0x004fde0000001818 */
[----:B------:R-:W-:-:S08]  /*93140*/  NOP ;  /* 0x0000000000007918 */ /* 0x000fd00000000000 */
[----:B------:R-:W-:Y:S04]  /*93150*/  STL.64 [R1+0x980], R24 ;  /* 0x0009801801007387 */ /* 0x000fe80000100a00 */
[----:B------:R0:W-:Y:S04]  /*93160*/  STL.64 [R1+0x988], R26 ;  /* 0x0009881a01007387 */ /* 0x0001e80000100a00 */
[----:B0-----:R-:W3:Y:S04]  /*93170*/  LDL.LU.64 R26, [R1+0x3ee8] ;  /* 0x003ee800011a7983 */ /* 0x001ee80000300a00 */
[----:B------:R-:W2:Y:S01]  /*93180*/  LDL.LU.64 R24, [R1+0x3ee0] ;  /* 0x003ee00001187983 */ /* 0x000ea20000300a00 */
        /* <DEDUP_REMOVED lines=12> */
[----:B------:R4:W-:Y:S02]  /*93250*/  STL.64 [R1+0x3c38], R26 ;  /* 0x003c381a01007387 */ /* 0x0009e40000100a00 */
[----:B----4-:R-:W-:-:S02]  /*93260*/  IMAD.MOV.U32 R26, RZ, RZ, R14 ;  /* 0x000000ffff1a7224 */ /* 0x010fc400078e000e */
[----:B------:R-:W-:Y:S01]  /*93270*/  IMAD.MOV.U32 R27, RZ, RZ, R15 ;  /* 0x000000ffff1b7224 */ /* 0x000fe200078e000f */
[----:B------:R-:W4:Y:S04]  /*93280*/  LDL.LU R14, [R1+0x3ebc] ;  /* 0x003ebc00010e7983 */ /* 0x000f280000300800 */
[----:B------:R-:W4:Y:S04]  /*93290*/  LDL.LU R15, [R1+0x3eb8] ;  /* 0x003eb800010f7983 */ /* 0x000f280000300800 */
[----:B------:R-:W-:Y:S01]  /*932a0*/  STL.64 [R1+0x3c30], R24 ;  /* 0x003c301801007387 */ /* 0x000fe20000100a00 */
[----:B--2---:R-:W-:-:S15]  /*932b0*/  HMMA.16816.F32 R8, R16, R22, R8 ;  /* 0x000000161008723c */ /* 0x004fde0000001808 */
[----:B------:R-:W-:-:S08]  /*932c0*/  NOP ;  /* 0x0000000000007918 */ /* 0x000fd00000000000 */
[----:B------:R-:W-:Y:S04]  /*932d0*/  STL.64 [R1+0x950], R8 ;  /* 0x0009500801007387 */ /* 0x000fe80000100a00 */
[----:B------:R0:W-:Y:S04]  /*932e0*/  STL.64 [R1+0x958], R10 ;  /* 0x0009580a01007387 */ /* 0x0001e80000100a00 */
[----:B0-----:R-:W2:Y:S01]  /*932f0*/  LDL.LU.64 R10, [R1+0x3eb0] ;  /* 0x003eb000010a7983 */ /* 0x001ea20000300a00 */
[----:B---3--:R-:W-:Y:S03]  /*93300*/  HMMA.16816.F32 R4, R16, R20, R4 ;  /* 0x000000141004723c */ /* 0x008fe60000001804 */
[----:B------:R-:W3:-:S15]  /*93310*/  LDL.LU.64 R8, [R1+0x3ea8] ;  /* 0x003ea80001087983 */ /* 0x000ede0000300a00 */
[----:B------:R-:W-:-:S05]  /*93320*/  NOP ;  /* 0x0000000000007918 */ /* 0x000fca0000000000 */
[----:B------:R-:W-:Y:S04]  /*93330*/  STL.64 [R1+0x940], R4 ;  /* 0x0009400401007387 */ /* 0x000fe80000100a00 */
[----:B------:R0:W-:Y:S04]  /*93340*/  STL.64 [R1+0x948], R6 ;  /* 0x0009480601007387 */ /* 0x0001e80000100a00 */
[----:B0-----:R-:W4:Y:S04]  /*93350*/  LDL.LU.64 R6, [R1+0x3ea0] ;  /* 0x003ea00001067983 */ /* 0x001f280000300a00 */
[----:B------:R-:W3:Y:S01]  /*93360*/  LDL.LU.64 R4, [R1+0x3e98] ;  /* 0x003e980001047983 */ /* 0x000ee20000300a00 */
[----:B--2---:R-:W-:-:S02]  /*93370*/  IMAD.MOV.U32 R24, RZ, RZ, R10 ;  /* 0x000000ffff187224 */ /* 0x004fc400078e000a */
[----:B------:R-:W-:Y:S01]  /*93380*/  IMAD.MOV.U32 R25, RZ, RZ, R11 ;  /* 0x000000ffff197224 */ /* 0x000fe200078e000b */
[----:B------:R-:W2:Y:S04]  /*93390*/  LDL.LU R10, [R1+0x3e94] ;  /* 0x003e9400010a7983 */ /* 0x000ea80000300800 */
[----:B------:R-:W2:Y:S04]  /*933a0*/  LDL.LU R11, [R1+0x3e90] ;  /* 0x003e9000010b7983 */ /* 0x000ea80000300800 */
[----:B------:R0:W-:Y:S04]  /*933b0*/  STL.64 [R1+0x3da0], R26 ;  /* 0x003da01a01007387 */ /* 0x0001e80000100a00 */
[----:B0-----:R-:W4:Y:S04]  /*933c0*/  LDL.LU R26, [R1+0x3570] ;  /* 0x00357000011a7983 */ /* 0x001f280000300800 */
[----:B------:R-:W3:Y:S04]  /*933d0*/  LDL.LU R27, [R1+0x3578] ;  /* 0x00357800011b7983 */ /* 0x000ee80000300800 */
[----:B------:R-:W-:Y:S04]  /*933e0*/  STL.64 [R1+0x3d98], R24 ;  /* 0x003d981801007387 */ /* 0x000fe80000100a00 */
[----:B------:R-:W-:Y:S04]  /*933f0*/  STL.64 [R1+0x3c20], R22 ;  /* 0x003c201601007387 */ /* 0x000fe80000100a00 */
[----:B------:R0:W-:Y:S04]  /*93400*/  STL.64 [R1+0x3c18], R20 ;  /* 0x003c181401007387 */ /* 0x0001e80000100a00 */
        /* <DEDUP_REMOVED lines=9> */
[----:B------:R-:W2:Y:S01]  /*934a0*/  LDL.LU R23, [R1+0x8bc] ;  /* 0x0008bc0001177983 */ /* 0x000ea20000300800 */
[----:B------:R-:W-:-:S02]  /*934b0*/  IMAD R12, R12, 0x100, R26 ;  /* 0x000001000c0c7824 */ /* 0x000fc400078e021a */
[----:B---3--:R-:W-:Y:S02]  /*934c0*/  IMAD R13, R13, 0x100, R27 ;  /* 0x000001000d0d7824 */ /* 0x008fe400078e021b */
[----:B------:R-:W-:Y:S02]  /*934d0*/  IMAD.MOV.U32 R26, RZ, RZ, R6 ;  /* 0x000000ffff1a7224 */ /* 0x000fe400078e0006 */
[----:B------:R-:W-:Y:S02]  /*934e0*/  IMAD.MOV.U32 R27, RZ, RZ, R7 ;  /* 0x000000ffff1b7224 */ /* 0x000fe400078e0007 */
[----:B------:R-:W-:Y:S02]  /*934f0*/  IMAD.MOV.U32 R24, RZ, RZ, R2 ;  /* 0x000000ffff187224 */ /* 0x000fe400078e0002 */
[----:B------:R-:W-:Y:S01]  /*93500*/  IMAD.MOV.U32 R25, RZ, RZ, R3 ;  /* 0x000000ffff197224 */ /* 0x000fe200078e0003 */
[----:B--2---:R-:W-:-:S15]  /*93510*/  HMMA.16816.F32 R20, R16, R10, R20 ;  /* 0x0000000a1014723c */ /* 0x004fde0000001814 */
[----:B------:R-:W-:-:S08]  /*93520*/  NOP ;  /* 0x0000000000007918 */ /* 0x000fd00000000000 */
[----:B------:R0:W-:Y:S04]  /*93530*/  STL.64 [R1+0x930], R20 ;  /* 0x0009301401007387 */ /* 0x0001e80000100a00 */
[----:B------:R1:W-:Y:S04]  /*93540*/  STL.64 [R1+0x938], R22 ;  /* 0x0009381601007387 */ /* 0x0003e80000100a00 */
[----:B------:R-:W2:Y:S04]  /*93550*/  LDL.LU R6, [R1+0x3e8c] ;  /* 0x003e8c0001067983 */ /* 0x000ea80000300800 */
[----:B------:R-:W3:Y:S04]  /*93560*/  LDL.LU R7, [R1+0x3e88] ;  /* 0x003e880001077983 */ /* 0x000ee80000300800 */
[----:B------:R-:W4:Y:S04]  /*93570*/  LDL.LU R2, [R1+0x3e84] ;  /* 0x003e840001027983 */ /* 0x000f280000300800 */
[----:B------:R-:W4:Y:S04]  /*93580*/  LDL.LU R3, [R1+0x3e80] ;  /* 0x003e800001037983 */ /* 0x000f280000300800 */
[----:B------:R1:W-:Y:S04]  /*93590*/  STL.64 [R1+0x3db8], R26 ;  /* 0x003db81a01007387 */ /* 0x0003e80000100a00 */
[----:B------:R-:W-:Y:S04]  /*935a0*/  STL.64 [R1+0x3dd0], R24 ;  /* 0x003dd01801007387 */ /* 0x000fe80000100a00 */
[----:B0-----:R-:W2:Y:S04]  /*935b0*/  LDL.LU R20, [R1+0x830] ;  /* 0x0008300001147983 */ /* 0x001ea80000300800 */
[----:B------:R-:W2:Y:S04]  /*935c0*/  LDL.LU R21, [R1+0x834] ;  /* 0x0008340001157983 */ /* 0x000ea80000300800 */
[----:B-1----:R-:W3:Y:S04]  /*935d0*/  LDL.LU R22, [R1+0x838] ;  /* 0x0008380001167983 */ /* 0x002ee80000300800 */
        /* <DEDUP_REMOVED lines=27> */
[----:B------:R-:W-:Y:S04]  /*93790*/  STL.64 [R1+0x3e18], R26 ;  /* 0x003e181a01007387 */ /* 0x000fe80000100a00 */
[----:B---3--:R-:W-:Y:S04]  /*937a0*/  STL.64 [R1+0x3df8], R22 ;  /* 0x003df81601007387 */ /* 0x008fe80000100a00 */
[----:B--2---:R0:W-:Y:S04]  /*937b0*/  STL.64 [R1+0x3df0], R20 ;  /* 0x003df01401007387 */ /* 0x0041e80000100a00 */
[----:B0-----:R-:W2:Y:S04]  /*937c0*/  LDL.LU R20, [R1+0x860] ;  /* 0x0008600001147983 */ /* 0x001ea80000300800 */
[----:B------:R-:W2:Y:S04]  /*937d0*/  LDL.LU R21, [R1+0x864] ;  /* 0x0008640001157983 */ /* 0x000ea80000300800 */
[----:B------:R-:W3:Y:S04]  /*937e0*/  LDL.LU R22, [R1+0x868] ;  /* 0x0008680001167983 */ /* 0x000ee80000300800 */
[----:B------:R-:W3:Y:S04]  /*937f0*/  LDL.LU R23, [R1+0x86c] ;  /* 0x00086c0001177983 */ /* 0x000ee80000300800 */
[----:B------:R0:W-:Y:S04]  /*93800*/  STL.64 [R1+0x3e30], R24 ;  /* 0x003e301801007387 */ /* 0x0001e80000100a00 */
[----:B0-----:R-:W2:Y:S04]  /*93810*/  LDL.LU R24, [R1+0x890] ;  /* 0x0008900001187983 */ /* 0x001ea80000300800 */
[----:B------:R-:W2:Y:S04]  /*93820*/  LDL.LU R25, [R1+0x894] ;  /* 0x0008940001197983 */ /* 0x000ea80000300800 */
[----:B------:R-:W3:Y:S04]  /*93830*/  LDL.LU R26, [R1+0x898] ;  /* 0x00089800011a7983 */ /* 0x000ee80000300800 */
        /* <DEDUP_REMOVED lines=27> */
[----:B------:R-:W2:Y:S04]  /*939f0*/  LDL.LU R22, [R1+0x878] ;  /* 0x0008780001167983 */ /* 0x000ea80000300800 */
[----:B------:R-:W2:Y:S01]  /*93a00*/  LDL.LU R23, [R1+0x87c] ;  /* 0x00087c0001177983 */ /* 0x000ea20000300800 */
[----:B----4-:R-:W-:Y:S03]  /*93a10*/  HMMA.16816.F32 R4, R16, R8, R4 ;  /* 0x000000081004723c */ /* 0x010fe60000001804 */
        /* <DEDUP_REMOVED lines=18> */
[----:B------:R-:W3:Y:S04]  /*93b40*/  LDL.LU R6, [R1+0x3e5c] ;  /* 0x003e5c0001067983 */ /* 0x000ee80000300800 */
[----:B------:R-:W3:Y:S02]  /*93b50*/  LDL.LU R7, [R1+0x3e58] ;  /* 0x003e580001077983 */ /* 0x000ee40000300800 */
[----:B---3--:R-:W-:-:S15]  /*93b60*/  HMMA.16816.F32 R24, R16, R6, R24 ;  /* 0x000000061018723c */ /* 0x008fde0000001818 */
[----:B------:R-:W-:-:S08]  /*93b70*/  NOP ;  /* 0x0000000000007918 */ /* 0x000fd00000000000 */
[----:B------:R-:W-:Y:S04]  /*93b80*/  STL.64 [R1+0x12b0], R24 ;  /* 0x0012b01801007387 */ /* 0x000fe80000100a00 */
[----:B------:R0:W-:Y:S04]  /*93b90*/  STL.64 [R1+0x12b8], R26 ;  /* 0x0012b81a01007387 */ /* 0x0001e80000100a00 */
[----:B0-----:R-:W4:Y:S04]  /*93ba0*/  LDL.LU.64 R26, [R1+0x3e50] ;  /* 0x003e5000011a7983 */ /* 0x001f280000300a00 */
[----:B------:R-:W4:Y:S04]  /*93bb0*/  LDL.LU.64 R24, [R1+0x3e48] ;  /* 0x003e480001187983 */ /* 0x000f280000300a00 */
[----:B------:R0:W-:Y:S04]  /*93bc0*/  STL [R1+0x3bf4], R6 ;  /* 0x003bf40601007387 */ /* 0x0001e80000100800 */
[----:B------:R1:W-:Y:S04]  /*93bd0*/  STL [R1+0x3bf0], R7 ;  /* 0x003bf00701007387 */ /* 0x0003e80000100800 */
[----:B0-----:R-:W3:Y:S04]  /*93be0*/  LDL R6, [R1+0x78] ;  /* 0x0000780001067983 */ /* 0x001ee80000100800 */
[----:B-1----:R-:W3:Y:S01]  /*93bf0*/  LDL R7, [R1+0x7c] ;  /* 0x00007c0001077983 */ /* 0x002ee20000100800 */
[----:B----4-:R-:W-:-:S15]  /*93c00*/  HMMA.16816.F32 R24, R16, R4, R24 ;  /* 0x000000041018723c */ /* 0x010fde0000001818 */
[----:B------:R-:W-:-:S08]  /*93c10*/  NOP ;  /* 0x0000000000007918 */ /* 0x000fd00000000000 */
[----:B------:R-:W-:Y:S04]  /*93c20*/  STL.64 [R1+0x12a0], R24 ;  /* 0x0012a01801007387 */ /* 0x000fe80000100a00 */
[----:B------:R0:W-:Y:S04]  /*93c30*/  STL.64 [R1+0x12a8], R26 ;  /* 0x0012a81a01007387 */ /* 0x0001e80000100a00 */
[----:B0-----:R-:W4:Y:S04]  /*93c40*/  LDL.LU.64 R26, [R1+0x3e40] ;  /* 0x003e4000011a7983 */ /* 0x001f280000300a00 */
[----:B------:R-:W4:Y:S04]  /*93c50*/  LDL.LU.64 R24, [R1+0x3e38] ;  /* 0x003e380001187983 */ /* 0x000f280000300a00 */
[----:B------:R-:W-:Y:S01]  /*93c60*/  STL.64 [R1+0x3c28], R4 ;  /* 0x003c280401007387 */ /* 0x000fe20000100a00 */
[----:B------:R-:W-:-:S02]  /*93c70*/  F2FP.F16.E5M2.UNPACK_B R12, R12 ;  /* 0x0000000cff0c723e */ /* 0x000fc400020004ff */
[----:B------:R-:W-:Y:S02]  /*93c80*/  F2FP.F16.E5M2.UNPACK_B R13, R13 ;  /* 0x0000000dff0d723e */ /* 0x000fe400020004ff */
[----:B------:R-:W-:Y:S02]  /*93c90*/  F2FP.F16.E5M2.UNPACK_B R14, R14 ;  /* 0x0000000eff0e723e */ /* 0x000fe400020004ff */
[----:B------:R-:W-:Y:S01]  /*93ca0*/  F2FP.F16.E5M2.UNPACK_B R15, R15 ;  /* 0x0000000fff0f723e */ /* 0x000fe200020004ff */
[----:B----4-:R-:W-:Y:S01]  /*93cb0*/  HMMA.16816.F32 R16, R16, R2, R24 ;  /* 0x000000021010723c */ /* 0x010fe20000001818 */
[----:B------:R-:W2:-:S15]  /*93cc0*/  LDL.LU.64 R24, [R1+0x3e30] ;  /* 0x003e300001187983 */ /* 0x000e9e0000300a00 */
[----:B------:R-:W-:-:S07]  /*93cd0*/  NOP ;  /* 0x0000000000007918 */ /* 0x000fce0000000000 */
[----:B------:R0:W-:Y:S04]  /*93ce0*/  STL.64 [R1+0x910], R16 ;  /* 0x0009101001007387 */ /* 0x0001e80000100a00 */
[----:B------:R1:W-:Y:S04]  /*93cf0*/  STL.64 [R1+0x918], R18 ;  /* 0x0009181201007387 */ /* 0x0003e80000100a00 */
[----:B0-----:R-:W3:Y:S04]  /*93d00*/  LDL.LU R16, [R1+0x820] ;  /* 0x0008200001107983 */ /* 0x001ee80000300800 */
[----:B------:R-:W3:Y:S04]  /*93d10*/  LDL.LU R17, [R1+0x824] ;  /* 0x0008240001117983 */ /* 0x000ee80000300800 */
[----:B-1----:R-:W3:Y:S04]  /*93d20*/  LDL.LU R18, [R1+0x828] ;  /* 0x0008280001127983 */ /* 0x002ee80000300800 */
[----:B------:R-:W3:Y:S01]  /*93d30*/  LDL.LU R19, [R1+0x82c] ;  /* 0x00082c0001137983 */ /* 0x000ee20000300800 */
        /* <DEDUP_REMOVED lines=42> */
[----:B------:R-:W4:Y:S01]  /*93fe0*/  LDL.LU.64 R24, [R1+0x3d98] ;  /* 0x003d980001187983 */ /* 0x000f220000300a00 */
[----:B---3--:R-:W-:-:S15]  /*93ff0*/  HMMA.16816.F32 R16, R12, R6, R16 ;  /* 0x000000060c10723c */ /* 0x008fde0000001810 */
[----:B------:R-:W-:-:S08]  /*94000*/  NOP ;  /* 0x0000000000007918 */ /* 0x000fd00000000000 */
[----:B------:R-:W-:Y:S04]  /*94010*/  STL.64 [R1+0x8a0], R16 ;  /* 0x0008a01001007387 */ /* 0x000fe80000100a00 */
[----:B------:R-:W-:Y:S01]  /*94020*/  STL.64 [R1+0x8a8], R18 ;  /* 0x0008a81201007387 */ /* 0x000fe20000100a00 */
[C---:B----4-:R-:W-:Y:S06]  /*94030*/  HMMA.16816.F32 R8, R12.reuse, R24, R8 ;  /* 0x000000180c08723c */ /* 0x050fec0000001808 */
[----:B--2---:R-:W-:Y:S01]  /*94040*/  HMMA.16816.F32 R4, R12, R26, R20 ;  /* 0x0000001a0c04723c */ /* 0x004fe20000001814 */
        /* <DEDUP_REMOVED lines=9> */
[----:B---3--:R0:W-:Y:S04]  /*940e0*/  STL.64 [R1+0x3c48], R22 ;  /* 0x003c481601007387 */ /* 0x0081e80000100a00 */
[----:B--2---:R-:W-:Y:S04]  /*940f0*/  STL.64 [R1+0x3c40], R20 ;  /* 0x003c401401007387 */ /* 0x004fe80000100a00 */
[----:B------:R-:W2:Y:S04]  /*94100*/  LDL.LU R24, [R1+0x720] ;  /* 0x0007200001187983 */ /* 0x000ea80000300800 */
[----:B------:R-:W2:Y:S04]  /*94110*/  LDL.LU R25, [R1+0x724] ;  /* 0x0007240001197983 */ /* 0x000ea80000300800 */
[----:B------:R-:W3:Y:S04]  /*94120*/  LDL.LU R26, [R1+0x728] ;  /* 0x00072800011a7983 */ /* 0x000ee80000300800 */
[----:B------:R-:W3:Y:S04]  /*94130*/  LDL.LU R27, [R1+0x72c] ;  /* 0x00072c00011b7983 */ /* 0x000ee80000300800 */
[----:B---3--:R-:W-:Y:S04]  /*94140*/  STL.64 [R1+0x3c58], R26 ;  /* 0x003c581a01007387 */ /* 0x008fe80000100a00 */
[----:B--2---:R1:W-:Y:S04]  /*94150*/  STL.64 [R1+0x3c50], R24 ;  /* 0x003c501801007387 */ /* 0x0043e80000100a00 */
[----:B0-----:R-:W2:Y:S04]  /*94160*/  LDL R22, [R1] ;  /* 0x0000000001167983 */ /* 0x001ea80000100800 */
[----:B------:R-:W2:Y:S04]  /*94170*/  LDL R23, [R1+0x4] ;  /* 0x0000040001177983 */ /* 0x000ea80000100800 */
[----:B--2---:R0:W-:Y:S04]  /*94180*/  STL.64 [R1+0x3c60], R22 ;  /* 0x003c601601007387 */ /* 0x0041e80000100a00 */
[----:B-1----:R-:W2:Y:S04]  /*94190*/  LDL.LU R24, [R1+0x730] ;  /* 0x0007300001187983 */ /* 0x002ea80000300800 */
[----:B------:R-:W2:Y:S04]  /*941a0*/  LDL.LU R25, [R1+0x734] ;  /* 0x0007340001197983 */ /* 0x000ea80000300800 */
[----:B------:R-:W3:Y:S04]  /*941b0*/  LDL.LU R26, [R1+0x738] ;  /* 0x00073800011a7983 */ /* 0x000ee80000300800 */
[----:B------:R-:W3:Y:S01]  /*941c0*/  LDL.LU R27, [R1+0x73c] ;  /* 0x00073c00011b7983 */ /* 0x000ee20000300800 */
[----:B------:R-:W-:-:S03]  /*941d0*/  IMAD.MOV.U32 R21, RZ, RZ, R0 ;  /* 0x000000ffff157224 */ /* 0x000fc600078e0000 */
[----:B---3--:R-:W-:Y:S04]  /*941e0*/  STL.64 [R1+0x3c70], R26 ;  /* 0x003c701a01007387 */ /* 0x008fe80000100a00 */
[----:B--2---:R1:W-:Y:S04]  /*941f0*/  STL.64 [R1+0x3c68], R24 ;  /* 0x003c681801007387 */ /* 0x0043e80000100a00 */
[----:B------:R-:W2:Y:S04]  /*94200*/  LDL R20, [R1+0x8] ;  /* 0x0000080001147983 */ /* 0x000ea80000100800 */
[----:B------:R-:W3:Y:S04]  /*94210*/  LDL.LU R0, [R1+0x3d90] ;  /* 0x003d900001007983 */ /* 0x000ee80000300800 */
[----:B0-----:R-:W4:Y:S04]  /*94220*/  LDL.64 R22, [R1+0x10] ;  /* 0x0000100001167983 */ /* 0x001f280000100a00 */
[----:B----4-:R0:W-:Y:S04]  /*94230*/  STL.64 [R1+0x3c90], R22 ;  /* 0x003c901601007387 */ /* 0x0101e80000100a00 */
[----:B--2---:R-:W-:Y:S04]  /*94240*/  STL.64 [R1+0x3c88], R20 ;  /* 0x003c881401007387 */ /* 0x004fe80000100a00 */
[----:B-1----:R-:W2:Y:S04]  /*94250*/  LDL.LU R24, [R1+0x740] ;  /* 0x0007400001187983 */ /* 0x002ea80000300800 */
[----:B------:R-:W2:Y:S04]  /*94260*/  LDL.LU R25, [R1+0x744] ;  /* 0x0007440001197983 */ /* 0x000ea80000300800 */
[----:B------:R-:W4:Y:S04]  /*94270*/  LDL.LU R26, [R1+0x748] ;  /* 0x00074800011a7983 */ /* 0x000f280000300800 */
[----:B------:R-:W4:Y:S04]  /*94280*/  LDL.LU R27, [R1+0x74c] ;  /* 0x00074c00011b7983 */ /* 0x000f280000300800 */
[----:B0-----:R-:W2:Y:S01]  /*94290*/  LDL R22, [R1+0x18] ;  /* 0x0000180001167983 */ /* 0x001ea20000100800 */
[----:B---3--:R-:W-:-:S03]  /*942a0*/  IMAD.MOV.U32 R23, RZ, RZ, R0 ;  /* 0x000000ffff177224 */ /* 0x008fc600078e0000 */
        /* <DEDUP_REMOVED lines=8> */
[----:B------:R0:W-:Y:S04]  /*94330*/  STL.64 [R1+0x3cc0], R22 ;  /* 0x003cc01601007387 */ /* 0x0001e80000100a00 */
[----:B0-----:R-:W4:Y:S01]  /*94340*/  LDL R22, [R1+0x28] ;  /* 0x0000280001167983 */ /* 0x001f220000100800 */
        /* <DEDUP_REMOVED lines=8> */
[----:B------:R-:W4:Y:S04]  /*943d0*/  LDL.LU R27, [R1+0x76c] ;  /* 0x00076c00011b7983 */ /* 0x000f280000300800 */
[----:B------:R-:W2:Y:S04]  /*943e0*/  LDL.64 R20, [R1+0x30] ;  /* 0x0000300001147983 */ /* 0x000ea80000100a00 */
[----:B------:R3:W-:Y:S02]  /*943f0*/  STL.64 [R1+0x3cf0], R22 ;  /* 0x003cf01601007387 */ /* 0x0007e40000100a00 */
[----:B---3--:R-:W-:-:S02]  /*94400*/  IMAD.MOV.U32 R23, RZ, RZ, R0 ;  /* 0x000000ffff177224 */ /* 0x008fc400078e0000 */
        /* <DEDUP_REMOVED lines=8> */
[----:B------:R-:W2:Y:S04]  /*94490*/  LDL.LU R0, [R1+0x3d84] ;  /* 0x003d840001007983 */ /* 0x000ea80000300800 */
[----:B------:R-:W3:Y:S04]  /*944a0*/  LDL.64 R20, [R1+0x40] ;  /* 0x0000400001147983 */ /* 0x000ee80000100a00 */
[----:B----4-:R-:W-:Y:S04]  /*944b0*/  STL.64 [R1+0x3d20], R22 ;  /* 0x003d201601007387 */ /* 0x010fe80000100a00 */
[----:B---3--:R-:W-:Y:S04]  /*944c0*/  STL.64 [R1+0x3d18], R20 ;  /* 0x003d181401007387 */ /* 0x008fe80000100a00 */
[----:B------:R-:W-:Y:S04]  /*944d0*/  STL.64 [R1+0x3cd0], R26 ;  /* 0x003cd01a01007387 */ /* 0x000fe80000100a00 */
        /* <DEDUP_REMOVED lines=175> */
[----:B------:R-:W4:Y:S04]  /*94fd0*/  LDL.LU.64 R24, [R1+0x3c30] ;  /* 0x003c300001187983 */ /* 0x000f280000300a00 */
[----:B------:R-:W-:Y:S01]  /*94fe0*/  STL.64 [R1+0x3ab8], R28 ;  /* 0x003ab81c01007387 */ /* 0x000fe20000100a00 */
[C---:B--2---:R-:W-:Y:S06]  /*94ff0*/  HMMA.16816.F32 R4, R12.reuse, R26, R4 ;  /* 0x0000001a0c04723c */ /* 0x044fec0000001804 */
[----:B----4-:R-:W-:-:S15]  /*95000*/  HMMA.16816.F32 R20, R12, R24, R20 ;  /* 0x000000180c14723c */ /* 0x010fde0000001814 */
[----:B------:R-:W-:-:S02]  /*95010*/  NOP ;  /* 0x0000000000007918 */ /* 0x000fc40000000000 */
[----:B------:R0:W-:Y:S04]  /*95020*/  STL.64 [R1+0x790], R4 ;  /* 0x0007900401007387 */ /* 0x0001e80000100a00 */
[----:B------:R-:W-:Y:S04]  /*95030*/  STL.64 [R1+0x798], R6 ;  /* 0x0007980601007387 */ /* 0x000fe80000100a00 */
[----:B0-----:R-:W2:Y:S04]  /*95040*/  LDL.LU.64 R4, [R1+0x3c28] ;  /* 0x003c280001047983 */ /* 0x001ea80000300a00 */
[----:B------:R-:W-:Y:S04]  /*95050*/  STL.64 [R1+0x780], R20 ;  /* 0x0007801401007387 */ /* 0x000fe80000100a00 */
[----:B------:R0:W-:Y:S04]  /*95060*/  STL.64 [R1+0x788], R22 ;  /* 0x0007881601007387 */ /* 0x0001e80000100a00 */
[----:B0-----:R-:W3:Y:S04]  /*95070*/  LDL.LU.64 R22, [R1+0x3c20] ;  /* 0x003c200001167983 */ /* 0x001ee80000300a00 */
[----:B------:R-:W4:Y:S04]  /*95080*/  LDL.LU.64 R20, [R1+0x3c18] ;  /* 0x003c180001147983 */ /* 0x000f280000300a00 */
        /* <DEDUP_REMOVED lines=10> */
[----:B0-----:R-:W3:Y:S01]  /*95130*/  LDL.LU.64 R10, [R1+0x3c10] ;  /* 0x003c1000010a7983 */ /* 0x001ee20000300a00 */
[----:B----4-:R-:W-:Y:S03]  /*95140*/  HMMA.16816.F32 R24, R12, R20, R24 ;  /* 0x000000140c18723c */ /* 0x010fe60000001818 */
[----:B------:R-:W4:Y:S04]  /*95150*/  LDL.LU.64 R8, [R1+0x3c08] ;  /* 0x003c080001087983 */ /* 0x000f280000300a00 */
[----:B------:R-:W-:Y:S04]  /*95160*/  STL.64 [R1+0x3a60], R22 ;  /* 0x003a601601007387 */ /* 0x000fe80000100a00 */
[----:B------:R3:W-:-:S12]  /*95170*/  STL.64 [R1+0x3a58], R20 ;  /* 0x003a581401007387 */ /* 0x0007d80000100a00 */
[----:B------:R-:W-:Y:S04]  /*95180*/  STL.64 [R1+0x760], R24 ;  /* 0x0007601801007387 */ /* 0x000fe80000100a00 */
[----:B------:R-:W-:Y:S01]  /*95190*/  STL.64 [R1+0x768], R26 ;  /* 0x0007681a01007387 */ /* 0x000fe20000100a00 */
[----:B---3--:R-:W-:Y:S03]  /*951a0*/  HMMA.16816.F32 R20, R12, R10, R16 ;  /* 0x0000000a0c14723c */ /* 0x008fe60000001810 */
[----:B------:R-:W3:Y:S04]  /*951b0*/  LDL.LU R16, [R1+0x358c] ;  /* 0x00358c0001107983 */ /* 0x000ee80000300800 */
[----:B------:R-:W3:-:S15]  /*951c0*/  LDL.LU R17, [R1+0x3594] ;  /* 0x0035940001117983 */ /* 0x000ede0000300800 */
[----:B------:R-:W-:-:S01]  /*951d0*/  NOP ;  /* 0x0000000000007918 */ /* 0x000fc20000000000 */
[----:B------:R-:W-:Y:S04]  /*951e0*/  STL.64 [R1+0x750], R20 ;  /* 0x0007501401007387 */ /* 0x000fe80000100a00 */
[----:B------:R-:W-:Y:S04]  /*951f0*/  STL.64 [R1+0x758], R22 ;  /* 0x0007581601007387 */ /* 0x000fe80000100a00 */
[----:B------:R-:W2:Y:S04]  /*95200*/  LDL.LU R6, [R1+0x35a0] ;  /* 0x0035a00001067983 */ /* 0x000ea80000300800 */
[----:B------:R-:W3:Y:S04]  /*95210*/  LDL.LU R18, [R1+0x359c] ;  /* 0x00359c0001127983 */ /* 0x000ee80000300800 */
[----:B------:R-:W2:Y:S04]  /*95220*/  LDL.LU R7, [R1+0x35a8] ;  /* 0x0035a80001077983 */ /* 0x000ea80000300800 */
[----:B--2---:R-:W-:Y:S04]  /*95230*/  STL.64 [R1+0x3c00], R6 ;  /* 0x003c000601007387 */ /* 0x004fe80000100a00 */
[----:B------:R0:W-:Y:S04]  /*95240*/  STL.64 [R1+0x3bf8], R4 ;  /* 0x003bf80401007387 */ /* 0x0001e80000100a00 */
[----:B0-----:R-:W4:Y:S04]  /*95250*/  LDL.LU R4, [R1+0x6c0] ;  /* 0x0006c00001047983 */ /* 0x001f280000300800 */
[----:B------:R-:W4:Y:S04]  /*95260*/  LDL.LU R5, [R1+0x6c4] ;  /* 0x0006c40001057983 */ /* 0x000f280000300800 */
[----:B------:R-:W4:Y:S04]  /*95270*/  LDL.LU R6, [R1+0x6c8] ;  /* 0x0006c80001067983 */ /* 0x000f280000300800 */
[----:B------:R-:W4:Y:S04]  /*95280*/  LDL.LU R7, [R1+0x6cc] ;  /* 0x0006cc0001077983 */ /* 0x000f280000300800 */
[----:B------:R-:W2:Y:S04]  /*95290*/  LDL.LU R19, [R1+0x35a4] ;  /* 0x0035a40001137983 */ /* 0x000ea80000300800 */
[----:B------:R-:W3:Y:S04]  /*952a0*/  LDL.LU.64 R20, [R1+0xa8] ;  /* 0x0000a80001147983 */ /* 0x000ee80000300a00 */
[----:B------:R-:W4:Y:S04]  /*952b0*/  LDL.LU.64 R22, [R1+0xa0] ;  /* 0x0000a00001167983 */ /* 0x000f280000300a00 */
        /* <DEDUP_REMOVED lines=23> */
[----:B------:R-:W4:Y:S04]  /*95430*/  LDL.LU.64 R28, [R1+0x98] ;  /* 0x00009800011c7983 */ /* 0x000f280000300a00 */
[----:B------:R0:W-:Y:S04]  /*95440*/  STL [R1+0x3a3c], R10 ;  /* 0x003a3c0a01007387 */ /* 0x0001e80000100800 */
[----:B0-----:R-:W2:Y:S04]  /*95450*/  LDL.LU R10, [R1+0x3598] ;  /* 0x00359800010a7983 */ /* 0x001ea80000300800 */
[----:B------:R0:W-:Y:S04]  /*95460*/  STL [R1+0x3a38], R11 ;  /* 0x003a380b01007387 */ /* 0x0001e80000100800 */
[----:B0-----:R-:W3:Y:S04]  /*95470*/  LDL.LU R11, [R1+0x3590] ;  /* 0x00359000010b7983 */ /* 0x001ee80000300800 */
[----:B------:R-:W-:Y:S04]  /*95480*/  STL.64 [R1+0x740], R4 ;  /* 0x0007400401007387 */ /* 0x000fe80000100a00 */
[----:B------:R0:W-:Y:S04]  /*95490*/  STL.64 [R1+0x748], R6 ;  /* 0x0007480601007387 */ /* 0x0001e80000100a00 */
[----:B0-----:R-:W4:Y:S04]  /*954a0*/  LDL.LU.64 R6, [R1+0x3c00] ;  /* 0x003c000001067983 */ /* 0x001f280000300a00 */
[----:B------:R-:W4:Y:S04]  /*954b0*/  LDL.LU.64 R4, [R1+0x3bf8] ;  /* 0x003bf80001047983 */ /* 0x000f280000300a00 */
[----:B------:R0:W-:Y:S04]  /*954c0*/  STL [R1+0x3a44], R8 ;  /* 0x003a440801007387 */ /* 0x0001e80000100800 */
[----:B------:R1:W-:Y:S04]  /*954d0*/  STL [R1+0x3a40], R9 ;  /* 0x003a400901007387 */ /* 0x0003e80000100800 */
[----:B0-----:R-:W4:Y:S04]  /*954e0*/  LDL.LU R8, [R1+0x690] ;  /* 0x0006900001087983 */ /* 0x001f280000300800 */
[----:B-1----:R-:W4:Y:S01]  /*954f0*/  LDL.LU R9, [R1+0x694] ;  /* 0x0006940001097983 */ /* 0x002f220000300800 */
[----:B--2---:R-:W-:-:S03]  /*95500*/  IMAD R17, R17, 0x100, R10 ;  /* 0x0000010011117824 */ /* 0x004fc600078e020a */
[----:B------:R-:W2:Y:S01]  /*95510*/  LDL.LU R10, [R1+0x698] ;  /* 0x00069800010a7983 */ /* 0x000ea20000300800 */
[----:B---3--:R-:W-:-:S03]  /*95520*/  IMAD R16, R16, 0x100, R11 ;  /* 0x0000010010107824 */ /* 0x008fc600078e020b */
[----:B------:R-:W2:Y:S01]  /*95530*/  LDL.LU R11, [R1+0x69c] ;  /* 0x00069c00010b7983 */ /* 0x000ea20000300800 */
[----:B----4-:R-:W-:Y:S02]  /*95540*/  IMAD R18, R18, 0x100, R6 ;  /* 0x0000010012127824 */ /* 0x010fe400078e0206 */
        /* <DEDUP_REMOVED lines=15> */
[----:B0-----:R-:W3:Y:S04]  /*95640*/  LDL.LU.64 R22, [R1+0x3bd8] ;  /* 0x003bd80001167983 */ /* 0x001ee80000300a00 */
[----:B------:R-:W3:Y:S04]  /*95650*/  LDL.LU.64 R20, [R1+0x3bd0] ;  /* 0x003bd00001147983 */ /* 0x000ee80000300a00 */
[----:B------:R0:W-:Y:S04]  /*95660*/  STL [R1+0x39f4], R4 ;  /* 0x0039f40401007387 */ /* 0x0001e80000100800 */
[----:B------:R1:W-:Y:S04]  /*95670*/  STL [R1+0x39f0], R5 ;  /* 0x0039f00501007387 */ /* 0x0003e80000100800 */
[----:B0-----:R-:W4:Y:S04]  /*95680*/  LDL.LU R4, [R1+0x6a0] ;  /* 0x0006a00001047983 */ /* 0x001f280000300800 */
[----:B-1----:R-:W4:Y:S04]  /*95690*/  LDL.LU R5, [R1+0x6a4] ;  /* 0x0006a40001057983 */ /* 0x002f280000300800 */
[----:B------:R-:W4:Y:S04]  /*956a0*/  LDL.LU R6, [R1+0x6a8] ;  /* 0x0006a80001067983 */ /* 0x000f280000300800 */
[----:B------:R-:W4:Y:S01]  /*956b0*/  LDL.LU R7, [R1+0x6ac] ;  /* 0x0006ac0001077983 */ /* 0x000f220000300800 */
[----:B---3--:R-:W-:Y:S03]  /*956c0*/  HMMA.16816.F32 R12, R12, R2, R20 ;  /* 0x000000020c0c723c */ /* 0x008fe60000001814 */
[----:B------:R-:W2:Y:S04]  /*956d0*/  LDL.LU.64 R22, [R1+0x3bc8] ;  /* 0x003bc80001167983 */ /* 0x000ea80000300a00 */
[----:B------:R-:W4:Y:S01]  /*956e0*/  LDL.LU.64 R20, [R1+0x3bc0] ;  /* 0x003bc00001147983 */ /* 0x000f220000300a00 */
[----:B------:R-:W-:-:S02]  /*956f0*/  F2FP.F16.E5M2.UNPACK_B R16, R16 ;  /* 0x00000010ff10723e */ /* 0x000fc400020004ff */
[----:B------:R-:W-:Y:S02]  /*95700*/  F2FP.F16.E5M2.UNPACK_B R17, R17 ;  /* 0x00000011ff11723e */ /* 0x000fe400020004ff */
[----:B------:R-:W-:Y:S02]  /*95710*/  F2FP.F16.E5M2.UNPACK_B R18, R18 ;  /* 0x00000012ff12723e */ /* 0x000fe400020004ff */
[----:B------:R-:W-:Y:S01]  /*95720*/  F2FP.F16.E5M2.UNPACK_B R19, R19 ;  /* 0x00000013ff13723e */ /* 0x000fe200020004ff */
[----:B------:R-:W-:Y:S04]  /*95730*/  STL [R1+0x39fc], R2 ;  /* 0x0039fc0201007387 */ /* 0x000fe80000100800 */
[----:B------:R-:W-:Y:S04]  /*95740*/  STL [R1+0x39f8], R3 ;  /* 0x0039f80301007387 */ /* 0x000fe80000100800 */
[----:B------:R-:W-:Y:S04]  /*95750*/  STL.64 [R1+0x730], R12 ;  /* 0x0007300c01007387 */ /* 0x000fe80000100a00 */
[----:B------:R4:W-:Y:S02]  /*95760*/  STL.64 [R1+0x738], R14 ;  /* 0x0007380e01007387 */ /* 0x0009e40000100a00 */
[----:B----4-:R-:W-:Y:S07]  /*95770*/  HMMA.16816.F32 R12, R16, R20, R4 ;  /* 0x00000014100c723c */ /* 0x010fee0000001804 */
[----:B------:R-:W-:-:S02]  /*95780*/  IMAD.MOV.U32 R6, RZ, RZ, R21 ;  /* 0x000000ffff067224 */ /* 0x000fc400078e0015 */
[----:B------:R-:W-:-:S14]  /*95790*/  IMAD.MOV.U32 R7, RZ, RZ, R20 ;  /* 0x000000ffff077224 */ /* 0x000fdc00078e0014 */
[----:B------:R-:W-:Y:S04]  /*957a0*/  STL.64 [R1+0x720], R12 ;  /* 0x0007200c01007387 */ /* 0x000fe80000100a00 */
[----:B------:R-:W-:Y:S04]  /*957b0*/  STL.64 [R1+0x728], R14 ;  /* 0x0007280e01007387 */ /* 0x000fe80000100a00 */
[----:B------:R-:W-:Y:S04]  /*957c0*/  STL [R1+0x3a04], R6 ;  /* 0x003a040601007387 */ /* 0x000fe80000100800 */
[----:B------:R2:W-:Y:S02]  /*957d0*/  STL [R1+0x3a00], R7 ;  /* 0x003a000701007387 */ /* 0x0005e40000100800 */
[C---:B--2---:R-:W-:Y:S06]  /*957e0*/  HMMA.16816.F32 R4, R16.reuse, R22, R8 ;  /* 0x000000161004723c */ /* 0x044fec0000001808 */
[----:B------:R-:W-:Y:S01]  /*957f0*/  HMMA.16816.F32 R8, R16, R28, R24 ;  /* 0x0000001c1008723c */ /* 0x000fe20000001818 */
[----:B------:R-:W-:-:S02]  /*95800*/  IMAD.MOV.U32 R14, RZ, RZ, R23 ;  /* 0x000000ffff0e7224 */ /* 0x000fc400078e0017 */
[----:B------:R-:W-:-:S14]  /*95810*/  IMAD.MOV.U32 R15, RZ, RZ, R22 ;  /* 0x000000ffff0f7224 */ /* 0x000fdc00078e0016 */
[----:B------:R-:W-:Y:S04]  /*95820*/  STL.64 [R1+0x710], R4 ;  /* 0x0007100401007387 */ /* 0x000fe80000100a00 */
[----:B------:R-:W-:Y:S04]  /*95830*/  STL.64 [R1+0x718], R6 ;  /* 0x0007180601007387 */ /* 0x000fe80000100a00 */
[----:B------:R-:W-:Y:S04]  /*95840*/  STL [R1+0x3a0c], R14 ;  /* 0x003a0c0e01007387 */ /* 0x000fe80000100800 */
[----:B------:R-:W-:Y:S04]  /*95850*/  STL [R1+0x3a08], R15 ;  /* 0x003a080f01007387 */ /* 0x000fe80000100800 */
[----:B------:R0:W-:Y:S04]  /*95860*/  STL.64 [R1+0x700], R8 ;  /* 0x0007000801007387 */ /* 0x0001e80000100a00 */
[----:B------:R1:W-:Y:S04]  /*95870*/  STL.64 [R1+0x708], R10 ;  /* 0x0007080a01007387 */ /* 0x0003e80000100a00 */
[----:B------:R-:W2:Y:S04]  /*95880*/  LDL.LU.64 R12, [R1+0x68] ;  /* 0x00006800010c7983 */ /* 0x000ea80000300a00 */
[----:B--2---:R-:W-:Y:S04]  /*95890*/  STL.64 [R1+0x3b90], R12 ;  /* 0x003b900c01007387 */ /* 0x004fe80000100a00 */
[----:B0-----:R-:W2:Y:S04]  /*958a0*/  LDL.LU R8, [R1+0x600] ;  /* 0x0006000001087983 */ /* 0x001ea80000300800 */
[----:B------:R-:W2:Y:S04]  /*958b0*/  LDL.LU R9, [R1+0x604] ;  /* 0x0006040001097983 */ /* 0x000ea80000300800 */
[----:B-1----:R-:W3:Y:S04]  /*958c0*/  LDL.LU R10, [R1+0x608] ;  /* 0x00060800010a7983 */ /* 0x002ee80000300800 */
[----:B------:R-:W3:Y:S04]  /*958d0*/  LDL.LU R11, [R1+0x60c] ;  /* 0x00060c00010b7983 */ /* 0x000ee80000300800 */
[----:B---3--:R-:W-:Y:S04]  /*958e0*/  STL.64 [R1+0x3b68], R10 ;  /* 0x003b680a01007387 */ /* 0x008fe80000100a00 */
[----:B--2---:R0:W-:Y:S04]  /*958f0*/  STL.64 [R1+0x3b60], R8 ;  /* 0x003b600801007387 */ /* 0x0041e80000100a00 */
[----:B0-----:R-:W2:Y:S04]  /*95900*/  LDL.LU R8, [R1+0x620] ;  /* 0x0006200001087983 */ /* 0x001ea80000300800 */
[----:B------:R-:W2:Y:S04]  /*95910*/  LDL.LU R9, [R1+0x624] ;  /* 0x0006240001097983 */ /* 0x000ea80000300800 */
[----:B------:R-:W3:Y:S04]  /*95920*/  LDL.LU R10, [R1+0x628] ;  /* 0x00062800010a7983 */ /* 0x000ee80000300800 */
[----:B------:R-:W3:Y:S04]  /*95930*/  LDL.LU R11, [R1+0x62c] ;  /* 0x00062c00010b7983 */ /* 0x000ee80000300800 */
[----:B------:R-:W4:Y:S04]  /*95940*/  LDL.LU.64 R6, [R1+0x90] ;  /* 0x0000900001067983 */ /* 0x000f280000300a00 */
[----:B------:R-:W2:Y:S04]  /*95950*/  LDL.LU R12, [R1+0x650] ;  /* 0x00065000010c7983 */ /* 0x000ea80000300800 */
[----:B------:R-:W2:Y:S04]  /*95960*/  LDL.LU R13, [R1+0x654] ;  /* 0x00065400010d7983 */ /* 0x000ea80000300800 */
[----:B--2---:R0:W-:Y:S04]  /*95970*/  STL.64 [R1+0x3b98], R12 ;  /* 0x003b980c01007387 */ /* 0x0041e80000100a00 */
[----:B0-----:R-:W2:Y:S04]  /*95980*/  LDL.LU.64 R12, [R1+0x88] ;  /* 0x00008800010c7983 */ /* 0x001ea80000300a00 */
        /* <DEDUP_REMOVED lines=20> */
[----:B----4-:R-:W-:Y:S01]  /*95ad0*/  HMMA.16816.F32 R12, R16, R6, R12 ;  /* 0x00000006100c723c */ /* 0x010fe2000000180c */
        /* <DEDUP_REMOVED lines=10> */
[----:B------:R-:W4:Y:S04]  /*95b80*/  LDL.LU.64 R22, [R1+0x58] ;  /* 0x0000580001167983 */ /* 0x000f280000300a00 */
[----:B------:R-:W4:Y:S04]  /*95b90*/  LDL.LU R24, [R1+0x5f0] ;  /* 0x0005f00001187983 */ /* 0x000f280000300800 */
[----:B------:R-:W4:Y:S04]  /*95ba0*/  LDL.LU R25, [R1+0x5f4] ;  /* 0x0005f40001197983 */ /* 0x000f280000300800 */
[----:B------:R-:W4:Y:S04]  /*95bb0*/  LDL.LU R26, [R1+0x5f8] ;  /* 0x0005f800011a7983 */ /* 0x000f280000300800 */
[----:B------:R-:W4:Y:S04]  /*95bc0*/  LDL.LU R27, [R1+0x5fc] ;  /* 0x0005fc00011b7983 */ /* 0x000f280000300800 */
[----:B------:R-:W4:Y:S04]  /*95bd0*/  LDL.LU.64 R28, [R1+0x50] ;  /* 0x00005000011c7983 */ /* 0x000f280000300a00 */
[----:B------:R-:W-:Y:S04]  /*95be0*/  STL [R1+0x3a14], R5 ;  /* 0x003a140501007387 */ /* 0x000fe80000100800 */
[----:B------:R0:W-:Y:S04]  /*95bf0*/  STL [R1+0x3a10], R4 ;  /* 0x003a100401007387 */ /* 0x0001e80000100800 */
[----:B0-----:R-:W3:Y:S04]  /*95c00*/  LDL.LU.64 R4, [R1+0x80] ;  /* 0x0000800001047983 */ /* 0x001ee80000300a00 */
[----:B------:R-:W-:Y:S04]  /*95c10*/  STL.64 [R1+0x6f0], R12 ;  /* 0x0006f00c01007387 */ /* 0x000fe80000100a00 */
[----:B------:R0:W-:Y:S04]  /*95c20*/  STL.64 [R1+0x6f8], R14 ;  /* 0x0006f80e01007387 */ /* 0x0001e80000100a00 */
[----:B0-----:R-:W3:Y:S04]  /*95c30*/  LDL.LU.64 R14, [R1+0x3bb8] ;  /* 0x003bb800010e7983 */ /* 0x001ee80000300a00 */
[----:B------:R-:W2:Y:S01]  /*95c40*/  LDL.LU.64 R12, [R1+0x3bb0] ;  /* 0x003bb000010c7983 */ /* 0x000ea20000300a00 */
[----:B------:R-:W-:-:S02]  /*95c50*/  IMAD.MOV.U32 R3, RZ, RZ, R7 ;  /* 0x000000ffff037224 */ /* 0x000fc400078e0007 */
[----:B------:R-:W-:-:S03]  /*95c60*/  IMAD.MOV.U32 R2, RZ, RZ, R6 ;  /* 0x000000ffff027224 */ /* 0x000fc600078e0006 */
[----:B------:R-:W-:Y:S04]  /*95c70*/  STL [R1+0x3a1c], R3 ;  /* 0x003a1c0301007387 */ /* 0x000fe80000100800 */
[----:B------:R0:W-:Y:S04]  /*95c80*/  STL [R1+0x3a18], R2 ;  /* 0x003a180201007387 */ /* 0x0001e80000100800 */
[----:B0-----:R-:W4:Y:S01]  /*95c90*/  LDL.LU.64 R2, [R1+0x78] ;  /* 0x0000780001027983 */ /* 0x001f220000300a00 */
[----:B--2---:R-:W-:Y:S06]  /*95ca0*/  HMMA.16816.F32 R8, R16, R12, R8 ;  /* 0x0000000c1008723c */ /* 0x004fec0000001808 */
[----:B------:R-:W-:-:S02]  /*95cb0*/  IMAD.MOV.U32 R6, RZ, RZ, R12 ;  /* 0x000000ffff067224 */ /* 0x000fc400078e000c */
[----:B------:R-:W-:-:S15]  /*95cc0*/  IMAD.MOV.U32 R7, RZ, RZ, R13 ;  /* 0x000000ffff077224 */ /* 0x000fde00078e000d */
[----:B------:R-:W-:Y:S04]  /*95cd0*/  STL.64 [R1+0x6e0], R8 ;  /* 0x0006e00801007387 */ /* 0x000fe80000100a00 */
[----:B------:R0:W-:Y:S04]  /*95ce0*/  STL.64 [R1+0x6e8], R10 ;  /* 0x0006e80a01007387 */ /* 0x0001e80000100a00 */
[----:B0-----:R-:W4:Y:S04]  /*95cf0*/  LDL.LU.64 R10, [R1+0x3ba8] ;  /* 0x003ba800010a7983 */ /* 0x001f280000300a00 */
[----:B------:R-:W4:Y:S04]  /*95d00*/  LDL.LU.64 R8, [R1+0x3ba0] ;  /* 0x003ba00001087983 */ /* 0x000f280000300a00 */
[----:B------:R-:W3:Y:S04]  /*95d10*/  LDL.LU.64 R12, [R1+0x3b98] ;  /* 0x003b9800010c7983 */ /* 0x000ee80000300a00 */
[----:B------:R-:W-:Y:S04]  /*95d20*/  STL [R1+0x3a24], R7 ;  /* 0x003a240701007387 */ /* 0x000fe80000100800 */
[----:B------:R0:W-:Y:S04]  /*95d30*/  STL [R1+0x3a20], R6 ;  /* 0x003a200601007387 */ /* 0x0001e80000100800 */
[----:B0-----:R-:W2:Y:S01]  /*95d40*/  LDL.LU.64 R6, [R1+0x70] ;  /* 0x0000700001067983 */ /* 0x001ea20000300a00 */
[C---:B---3--:R-:W-:Y:S06]  /*95d50*/  HMMA.16816.F32 R12, R16.reuse, R4, R12 ;  /* 0x00000004100c723c */ /* 0x048fec000000180c */
[----:B----4-:R-:W-:-:S15]  /*95d60*/  HMMA.16816.F32 R8, R16, R2, R8 ;  /* 0x000000021008723c */ /* 0x010fde0000001808 */
[----:B------:R-:W-:-:S02]  /*95d70*/  NOP ;  /* 0x0000000000007918 */ /* 0x000fc40000000000 */
[----:B------:R0:W-:Y:S04]  /*95d80*/  STL.64 [R1+0x6d0], R12 ;  /* 0x0006d00c01007387 */ /* 0x0001e80000100a00 */
[----:B------:R-:W-:Y:S04]  /*95d90*/  STL.64 [R1+0x6d8], R14 ;  /* 0x0006d80e01007387 */ /* 0x000fe80000100a00 */
        /* <DEDUP_REMOVED lines=13> */
[----:B------:R-:W-:Y:S02]  /*95e70*/  IMAD.MOV.U32 R5, RZ, RZ, R2 ;  /* 0x000000ffff057224 */ /* 0x000fe400078e0002 */
[----:B------:R-:W-:Y:S02]  /*95e80*/  IMAD.MOV.U32 R4, RZ, RZ, R3 ;  /* 0x000000ffff047224 */ /* 0x000fe400078e0003 */
[----:B------:R-:W-:Y:S02]  /*95e90*/  IMAD.MOV.U32 R3, RZ, RZ, R6 ;  /* 0x000000ffff037224 */ /* 0x000fe400078e0006 */
[----:B------:R-:W-:Y:S02]  /*95ea0*/  IMAD.MOV.U32 R2, RZ, RZ, R7 ;  /* 0x000000ffff027224 */ /* 0x000fe400078e0007 */
[----:B---3--:R-:W-:-:S02]  /*95eb0*/  IMAD.MOV.U32 R7, RZ, RZ, R12 ;  /* 0x000000ffff077224 */ /* 0x008fc400078e000c */
        /* <DEDUP_REMOVED lines=16> */
[----:B------:R2:W-:Y:S02]  /*95fc0*/  STL.64 [R1+0x698], R6 ;  /* 0x0006980601007387 */ /* 0x0005e40000100a00 */
[----:B--2---:R-:W-:-:S15]  /*95fd0*/  HMMA.16816.F32 R4, R16, R22, R8 ;  /* 0x000000161004723c */ /* 0x004fde0000001808 */
[----:B------:R-:W-:-:S08]  /*95fe0*/  NOP ;  /* 0x0000000000007918 */ /* 0x000fd00000000000 */
[----:B------:R-:W-:Y:S04]  /*95ff0*/  STL.64 [R1+0x680], R4 ;  /* 0x0006800401007387 */ /* 0x000fe80000100a00 */
[----:B------:R0:W-:Y:S02]  /*96000*/  STL.64 [R1+0x688], R6 ;  /* 0x0006880601007387 */ /* 0x0001e40000100a00 */
[----:B0-----:R-:W-:Y:S01]  /*96010*/  HMMA.16816.F32 R4, R16, R28, R24 ;  /* 0x0000001c1004723c */ /* 0x001fe20000001818 */
[----:B------:R-:W-:Y:S02]  /*96020*/  IMAD.MOV.U32 R10, RZ, RZ, R22 ;  /* 0x000000ffff0a7224 */ /* 0x000fe400078e0016 */
[----:B------:R-:W-:-:S15]  /*96030*/  IMAD.MOV.U32 R11, RZ, RZ, R23 ;  /* 0x000000ffff0b7224 */ /* 0x000fde00078e0017 */
        /* <DEDUP_REMOVED lines=18> */
[----:B------:R-:W3:Y:S01]  /*96160*/  LDL.LU R27, [R1+0x54c] ;  /* 0x00054c00011b7983 */ /* 0x000ee20000300800 */
[----:B------:R-:W-:-:S03]  /*96170*/  IMAD.MOV.U32 R13, RZ, RZ, R0 ;  /* 0x000000ffff0d7224 */ /* 0x000fc600078e0000 */
[----:B---3--:R-:W-:Y:S04]  /*96180*/  STL.64 [R1+0x3aa0], R26 ;  /* 0x003aa01a01007387 */ /* 0x008fe80000100a00 */
[----:B--2---:R-:W-:Y:S04]  /*96190*/  STL.64 [R1+0x3a98], R24 ;  /* 0x003a981801007387 */ /* 0x004fe80000100a00 */
[----:B------:R-:W2:Y:S04]  /*961a0*/  LDL R12, [R1+0x10] ;  /* 0x00001000010c7983 */ /* 0x000ea80000100800 */
[----:B0-----:R-:W3:Y:S04]  /*961b0*/  LDL R22, [R1] ;  /* 0x0000000001167983 */ /* 0x001ee80000100800 */
[----:B------:R-:W3:Y:S04]  /*961c0*/  LDL R23, [R1+0x4] ;  /* 0x0000040001177983 */ /* 0x000ee80000100800 */
[----:B------:R-:W4:Y:S04]  /*961d0*/  LDL.LU R0, [R1+0x3b58] ;  /* 0x003b580001007983 */ /* 0x000f280000300800 */
        /* <DEDUP_REMOVED lines=8> */
[----:B---3--:R0:W-:Y:S04]  /*96260*/  STL.64 [R1+0x3ad8], R14 ;  /* 0x003ad80e01007387 */ /* 0x0081e80000100a00 */
[----:B0-----:R-:W3:Y:S01]  /*96270*/  LDL R14, [R1+0x20] ;  /* 0x00002000010e7983 */ /* 0x001ee20000100800 */
[----:B----4-:R-:W-:-:S03]  /*96280*/  IMAD.MOV.U32 R15, RZ, RZ, R0 ;  /* 0x000000ffff0f7224 */ /* 0x010fc600078e0000 */
[----:B------:R-:W4:Y:S04]  /*96290*/  LDL.LU R0, [R1+0x3b54] ;  /* 0x003b540001007983 */ /* 0x000f280000300800 */
[----:B--2---:R0:W-:Y:S04]  /*962a0*/  STL.64 [R1+0x3ad0], R12 ;  /* 0x003ad00c01007387 */ /* 0x0041e80000100a00 */
[----:B------:R-:W2:Y:S04]  /*962b0*/  LDL.64 R28, [R1+0x18] ;  /* 0x00001800011c7983 */ /* 0x000ea80000100a00 */
[----:B------:R-:W4:Y:S04]  /*962c0*/  LDL.LU R4, [R1+0x570] ;  /* 0x0005700001047983 */ /* 0x000f280000300800 */
[----:B------:R-:W4:Y:S04]  /*962d0*/  LDL.LU R5, [R1+0x574] ;  /* 0x0005740001057983 */ /* 0x000f280000300800 */
[----:B------:R-:W2:Y:S04]  /*962e0*/  LDL.LU R6, [R1+0x578] ;  /* 0x0005780001067983 */ /* 0x000ea80000300800 */
[----:B------:R-:W2:Y:S04]  /*962f0*/  LDL.LU R7, [R1+0x57c] ;  /* 0x00057c0001077983 */ /* 0x000ea80000300800 */
[----:B0-----:R-:W4:Y:S04]  /*96300*/  LDL.64 R12, [R1+0x28] ;  /* 0x00002800010c7983 */ /* 0x001f280000100a00 */
[----:B---3--:R0:W-:Y:S04]  /*96310*/  STL.64 [R1+0x3b08], R14 ;  /* 0x003b080e01007387 */ /* 0x0081e80000100a00 */
[----:B----4-:R-:W-:Y:S04]  /*96320*/  STL.64 [R1+0x3b00], R12 ;  /* 0x003b000c01007387 */ /* 0x010fe80000100a00 */
[----:B--2---:R-:W-:Y:S04]  /*96330*/  STL.64 [R1+0x3ae8], R6 ;  /* 0x003ae80601007387 */ /* 0x004fe80000100a00 */
[----:B------:R1:W-:Y:S01]  /*96340*/  STL.64 [R1+0x3ae0], R4 ;  /* 0x003ae00401007387 */ /* 0x0003e20000100a00 */
[----:B0-----:R-:W-:-:S03]  /*96350*/  IMAD.MOV.U32 R15, RZ, RZ, R0 ;  /* 0x000000ffff0f7224 */ /* 0x001fc600078e0000 */
[----:B-1----:R-:W2:Y:S04]  /*96360*/  LDL.LU R4, [R1+0x590] ;  /* 0x0005900001047983 */ /* 0x002ea80000300800 */
        /* <DEDUP_REMOVED lines=36> */
[----:B------:R-:W4:Y:S04]  /*965b0*/  LDL.64 R20, [R1+0x8] ;  /* 0x0000080001147983 */ /* 0x000f280000100a00 */
[----:B------:R-:W2:Y:S04]  /*965c0*/  LDL.LU R24, [R1+0x550] ;  /* 0x0005500001187983 */ /* 0x000ea80000300800 */
        /* <DEDUP_REMOVED lines=9> */
[----:B------:R0:W-:Y:S04]  /*96660*/  STL.64 [R1+0x3a50], R10 ;  /* 0x003a500a01007387 */ /* 0x0001e80000100a00 */
[----:B0-----:R-:W2:Y:S04]  /*96670*/  LDL R10, [R1+0x40] ;  /* 0x00004000010a7983 */ /* 0x001ea80000100800 */
[----:B------:R0:W-:Y:S04]  /*96680*/  STL.64 [R1+0x3a48], R8 ;  /* 0x003a480801007387 */ /* 0x0001e80000100a00 */
[----:B0-----:R-:W3:Y:S02]  /*96690*/  LDL.64 R8, [R1+0x48] ;  /* 0x0000480001087983 */ /* 0x001ee40000100a00 */
[----:B---3--:R-:W-:-:S15]  /*966a0*/  HMMA.16816.F32 R12, R16, R8, R12 ;  /* 0x00000008100c723c */ /* 0x008fde000000180c */
        /* <DEDUP_REMOVED lines=10> */
[----:B------:R-:W3:-:S15]  /*96750*/  LDL.LU.64 R12, [R1+0x3b30] ;  /* 0x003b3000010c7983 */ /* 0x000ede0000300a00 */
[----:B------:R-:W-:-:S01]  /*96760*/  NOP ;  /* 0x0000000000007918 */ /* 0x000fc20000000000 */
[----:B------:R0:W-:Y:S04]  /*96770*/  STL.64 [R1+0x650], R8 ;  /* 0x0006500801007387 */ /* 0x0001e80000100a00 */
[----:B------:R1:W-:Y:S04]  /*96780*/  STL.64 [R1+0x658], R10 ;  /* 0x0006580a01007387 */ /* 0x0003e80000100a00 */
[----:B0-----:R-:W4:Y:S04]  /*96790*/  LDL.LU R8, [R1+0x510] ;  /* 0x0005100001087983 */ /* 0x001f280000300800 */
[----:B------:R-:W4:Y:S04]  /*967a0*/  LDL.LU R9, [R1+0x514] ;  /* 0x0005140001097983 */ /* 0x000f280000300800 */
[----:B-1----:R-:W4:Y:S04]  /*967b0*/  LDL.LU R10, [R1+0x518] ;  /* 0x00051800010a7983 */ /* 0x002f280000300800 */
        /* <DEDUP_REMOVED lines=38> */
[----:B------:R-:W2:Y:S01]  /*96a20*/  LDL.LU.64 R12, [R1+0x3ac0] ;  /* 0x003ac000010c7983 */ /* 0x000ea20000300a00 */
[----:B----4-:R-:W-:Y:S01]  /*96a30*/  HMMA.16816.F32 R24, R16, R20, R24 ;  /* 0x000000141018723c */ /* 0x010fe20000001818 */
[----:B------:R-:W-:-:S02]  /*96a40*/  IMAD.MOV.U32 R0, RZ, RZ, R29 ;  /* 0x000000ffff007224 */ /* 0x000fc400078e001d */
[----:B------:R-:W4:Y:S04]  /*96a50*/  LDL.LU.64 R28, [R1+0x3ab8] ;  /* 0x003ab800011c7983 */ /* 0x000f280000300a00 */
[----:B------:R-:W-:Y:S01]  /*96a60*/  STL [R1+0x38d8], R0 ;  /* 0x0038d80001007387 */ /* 0x000fe20000100800 */
[----:B--2---:R-:W-:-:S15]  /*96a70*/  HMMA.16816.F32 R4, R16, R12, R4 ;  /* 0x0000000c1004723c */ /* 0x004fde0000001804 */
[----:B------:R-:W-:-:S08]  /*96a80*/  NOP ;  /* 0x0000000000007918 */ /* 0x000fd00000000000 */
[----:B------:R0:W-:Y:S04]  /*96a90*/  STL.64 [R1+0x5f0], R4 ;  /* 0x0005f00401007387 */ /* 0x0001e80000100a00 */
[----:B------:R1:W-:Y:S04]  /*96aa0*/  STL.64 [R1+0x5f8], R6 ;  /* 0x0005f80601007387 */ /* 0x0003e80000100a00 */
[----:B0-----:R-:W2:Y:S04]  /*96ab0*/  LDL.LU R4, [R1+0x4f0] ;  /* 0x0004f00001047983 */ /* 0x001ea80000300800 */
[----:B------:R-:W2:Y:S04]  /*96ac0*/  LDL.LU R5, [R1+0x4f4] ;  /* 0x0004f40001057983 */ /* 0x000ea80000300800 */
[----:B-1----:R-:W2:Y:S04]  /*96ad0*/  LDL.LU R6, [R1+0x4f8] ;  /* 0x0004f80001067983 */ /* 0x002ea80000300800 */
[----:B------:R-:W2:Y:S04]  /*96ae0*/  LDL.LU R7, [R1+0x4fc] ;  /* 0x0004fc0001077983 */ /* 0x000ea80000300800 */
[----:B------:R-:W3:Y:S04]  /*96af0*/  LDL.LU R12, [R1+0x35ac] ;  /* 0x0035ac00010c7983 */ /* 0x000ee80000300800 */
[----:B------:R-:W3:Y:S04]  /*96b00*/  LDL.LU R13, [R1+0x35b4] ;  /* 0x0035b400010d7983 */ /* 0x000ee80000300800 */
[----:B------:R-:W-:Y:S04]  /*96b10*/  STL.64 [R1+0x5e0], R24 ;  /* 0x0005e01801007387 */ /* 0x000fe80000100a00 */
[----:B------:R0:W-:Y:S04]  /*96b20*/  STL.64 [R1+0x5e8], R26 ;  /* 0x0005e81a01007387 */ /* 0x0001e80000100a00 */
[----:B0-----:R-:W4:Y:S04]  /*96b30*/  LDL.LU.64 R26, [R1+0x3ab0] ;  /* 0x003ab000011a7983 */ /* 0x001f280000300a00 */
[----:B------:R-:W4:Y:S01]  /*96b40*/  LDL.LU.64 R24, [R1+0x3aa8] ;  /* 0x003aa80001187983 */ /* 0x000f220000300a00 */
[----:B------:R-:W-:-:S02]  /*96b50*/  IMAD.MOV.U32 R0, RZ, RZ, R21 ;  /* 0x000000ffff007224 */ /* 0x000fc400078e0015 */
[----:B----4-:R-:W-:Y:S01]  /*96b60*/  HMMA.16816.F32 R20, R16, R22, R24 ;  /* 0x000000161014723c */ /* 0x010fe20000001818 */
[----:B------:R-:W4:Y:S04]  /*96b70*/  LDL.LU.64 R26, [R1+0x3aa0] ;  /* 0x003aa000011a7983 */ /* 0x000f280000300a00 */
[----:B------:R-:W4:-:S15]  /*96b80*/  LDL.LU.64 R24, [R1+0x3a98] ;  /* 0x003a980001187983 */ /* 0x000f1e0000300a00 */
[----:B------:R-:W-:-:S03]  /*96b90*/  NOP ;  /* 0x0000000000007918 */ /* 0x000fc60000000000 */
[----:B------:R-:W-:Y:S04]  /*96ba0*/  STL.64 [R1+0x5d0], R20 ;  /* 0x0005d01401007387 */ /* 0x000fe80000100a00 */
[----:B------:R0:W-:Y:S04]  /*96bb0*/  STL.64 [R1+0x5d8], R22 ;  /* 0x0005d81601007387 */ /* 0x0001e80000100a00 */
[----:B0-----:R-:W2:Y:S04]  /*96bc0*/  LDL.LU.64 R22, [R1+0x3a90] ;  /* 0x003a900001167983 */ /* 0x001ea80000300a00 */
[----:B------:R-:W2:Y:S01]  /*96bd0*/  LDL.LU.64 R20, [R1+0x3a88] ;  /* 0x003a880001147983 */ /* 0x000ea20000300a00 */
[----:B----4-:R-:W-:-:S15]  /*96be0*/  HMMA.16816.F32 R24, R16, R28, R24 ;  /* 0x0000001c1018723c */ /* 0x010fde0000001818 */
[----:B------:R-:W-:-:S08]  /*96bf0*/  NOP ;  /* 0x0000000000007918 */ /* 0x000fd00000000000 */
        /* <DEDUP_REMOVED lines=15> */
[----:B------:R-:W4:Y:S04]  /*96cf0*/  LDL.LU.64 R20, [R1+0x3a58] ;  /* 0x003a580001147983 */ /* 0x000f280000300a00 */
        /* <DEDUP_REMOVED lines=15> */
[----:B------:R3:W-:Y:S01]  /*96df0*/  STL.64 [R1+0x588], R26 ;  /* 0x0005881a01007387 */ /* 0x0007e20000100a00 */
[----:B--2---:R-:W-:Y:S02]  /*96e00*/  IMAD.MOV.U32 R24, RZ, RZ, R10 ;  /* 0x000000ffff187224 */ /* 0x004fe400078e000a */
[----:B---3--:R-:W-:Y:S02]  /*96e10*/  IMAD.MOV.U32 R26, RZ, RZ, R8 ;  /* 0x000000ffff1a7224 */ /* 0x008fe400078e0008 */
[----:B------:R-:W-:Y:S01]  /*96e20*/  IMAD.MOV.U32 R27, RZ, RZ, R9 ;  /* 0x000000ffff1b7224 */ /* 0x000fe200078e0009 */
[----:B------:R-:W2:Y:S01]  /*96e30*/  LDL.LU R8, [R1+0x3a44] ;  /* 0x003a440001087983 */ /* 0x000ea20000300800 */
[----:B------:R-:W-:-:S03]  /*96e40*/  IMAD.MOV.U32 R25, RZ, RZ, R11 ;  /* 0x000000ffff197224 */ /* 0x000fc600078e000b */
[----:B------:R-:W2:Y:S04]  /*96e50*/  LDL.LU R9, [R1+0x3a40] ;  /* 0x003a400001097983 */ /* 0x000ea80000300800 */
[----:B------:R-:W3:Y:S04]  /*96e60*/  LDL.LU R10, [R1+0x3a3c] ;  /* 0x003a3c00010a7983 */ /* 0x000ee80000300800 */
[----:B------:R-:W3:Y:S04]  /*96e70*/  LDL.LU R11, [R1+0x3a38] ;  /* 0x003a3800010b7983 */ /* 0x000ee80000300800 */
        /* <DEDUP_REMOVED lines=12> */
[----:B---3--:R-:W-:Y:S03]  /*96f40*/  HMMA.16816.F32 R4, R16, R10, R4 ;  /* 0x0000000a1004723c */ /* 0x008fe60000001804 */
[----:B--2---:R0:W-:Y:S04]  /*96f50*/  STL.64 [R1+0x38f8], R22 ;  /* 0x0038f81601007387 */ /* 0x0041e80000100a00 */
[----:B0-----:R-:W2:Y:S04]  /*96f60*/  LDL.LU R22, [R1+0x35b0] ;  /* 0x0035b00001167983 */ /* 0x001ea80000300800 */
[----:B------:R-:W3:Y:S04]  /*96f70*/  LDL.LU R23, [R1+0x35b8] ;  /* 0x0035b80001177983 */ /* 0x000ee80000300800 */
[----:B----4-:R-:W-:Y:S08]  /*96f80*/  STL.64 [R1+0x38f0], R20 ;  /* 0x0038f01401007387 */ /* 0x010ff00000100a00 */
[----:B------:R-:W-:Y:S04]  /*96f90*/  STL.64 [R1+0x570], R4 ;  /* 0x0005700401007387 */ /* 0x000fe80000100a00 */
[----:B------:R0:W-:Y:S04]  /*96fa0*/  STL.64 [R1+0x578], R6 ;  /* 0x0005780601007387 */ /* 0x0001e80000100a00 */
[----:B0-----:R-:W4:Y:S04]  /*96fb0*/  LDL.LU.64 R6, [R1+0x3a30] ;  /* 0x003a300001067983 */ /* 0x001f280000300a00 */
[----:B------:R-:W4:Y:S01]  /*96fc0*/  LDL.LU.64 R4, [R1+0x3a28] ;  /* 0x003a280001047983 */ /* 0x000f220000300a00 */
[----:B--2---:R-:W-:-:S02]  /*96fd0*/  IMAD R12, R12, 0x100, R22 ;  /* 0x000001000c0c7824 */ /* 0x004fc400078e0216 */
[----:B---3--:R-:W-:Y:S02]  /*96fe0*/  IMAD R13, R13, 0x100, R23 ;  /* 0x000001000d0d7824 */ /* 0x008fe400078e0217 */
[----:B------:R-:W-:Y:S07]  /*96ff0*/  HMMA.16816.F32 R20, R16, R8, R24 ;  /* 0x000000081014723c */ /* 0x000fee0000001818 */
[----:B----4-:R-:W-:Y:S02]  /*97000*/  IMAD.MOV.U32 R26, RZ, RZ, R7 ;  /* 0x000000ffff1a7224 */ /* 0x010fe400078e0007 */
[----:B------:R-:W-:Y:S01]  /*97010*/  IMAD.MOV.U32 R27, RZ, RZ, R6 ;  /* 0x000000ffff1b7224 */ /* 0x000fe200078e0006 */
[----:B------:R-:W2:-:S13]  /*97020*/  LDL.LU R7, [R1+0x3a24] ;  /* 0x003a240001077983 */ /* 0x000e9a0000300800 */
[----:B------:R0:W-:Y:S04]  /*97030*/  STL.64 [R1+0x560], R20 ;  /* 0x0005601401007387 */ /* 0x0001e80000100a00 */
[----:B------:R1:W-:Y:S04]  /*97040*/  STL.64 [R1+0x568], R22 ;  /* 0x0005681601007387 */ /* 0x0003e80000100a00 */
[----:B------:R-:W3:Y:S04]  /*97050*/  LDL.LU R6, [R1+0x3a20] ;  /* 0x003a200001067983 */ /* 0x000ee80000300800 */
[----:B------:R4:W-:Y:S04]  /*97060*/  STL.64 [R1+0x3900], R26 ;  /* 0x0039001a01007387 */ /* 0x0009e80000100a00 */
[----:B0-----:R-:W2:Y:S04]  /*97070*/  LDL.LU R20, [R1+0x3b0] ;  /* 0x0003b00001147983 */ /* 0x001ea80000300800 */
[----:B------:R-:W2:Y:S04]  /*97080*/  LDL.LU R21, [R1+0x3b4] ;  /* 0x0003b40001157983 */ /* 0x000ea80000300800 */
[----:B-1----:R-:W3:Y:S04]  /*97090*/  LDL.LU R22, [R1+0x3b8] ;  /* 0x0003b80001167983 */ /* 0x002ee80000300800 */
[----:B------:R-:W3:Y:S01]  /*970a0*/  LDL.LU R23, [R1+0x3bc] ;  /* 0x0003bc0001177983 */ /* 0x000ee20000300800 */
[----:B------:R-:W-:-:S02]  /*970b0*/  IMAD.MOV.U32 R24, RZ, RZ, R3 ;  /* 0x000000ffff187224 */ /* 0x000fc400078e0003 */
[----:B------:R-:W-:Y:S02]  /*970c0*/  IMAD.MOV.U32 R25, RZ, RZ, R2 ;  /* 0x000000ffff197224 */ /* 0x000fe400078e0002 */
[----:B----4-:R-:W-:Y:S02]  /*970d0*/  IMAD.MOV.U32 R26, RZ, RZ, R5 ;  /* 0x000000ffff1a7224 */ /* 0x010fe400078e0005 */
[----:B------:R-:W-:Y:S01]  /*970e0*/  IMAD.MOV.U32 R27, RZ, RZ, R4 ;  /* 0x000000ffff1b7224 */ /* 0x000fe200078e0004 */
[----:B---3--:R-:W-:Y:S04]  /*970f0*/  STL.64 [R1+0x3910], R22 ;  /* 0x0039101601007387 */ /* 0x008fe80000100a00 */
[----:B--2---:R0:W-:Y:S04]  /*97100*/  STL.64 [R1+0x3908], R20 ;  /* 0x0039081401007387 */ /* 0x0041e80000100a00 */
        /* <DEDUP_REMOVED lines=8> */
[----:B------:R-:W3:Y:S04]  /*97190*/  LDL.LU R22, [R1+0x3e8] ;  /* 0x0003e80001167983 */ /* 0x000ee80000300800 */
[----:B------:R-:W3:Y:S01]  /*971a0*/  LDL.LU R23, [R1+0x3ec] ;  /* 0x0003ec0001177983 */ /* 0x000ee20000300800 */
[----:B-1----:R-:W-:-:S02]  /*971b0*/  IMAD.MOV.U32 R24, RZ, RZ, R14 ;  /* 0x000000ffff187224 */ /* 0x002fc400078e000e */
        /* <DEDUP_REMOVED lines=48> */
[----:B------:R-:W-:Y:S04]  /*974c0*/  STL.64 [R1+0x39c0], R26 ;  /* 0x0039c01a01007387 */ /* 0x000fe80000100a00 */
        /* <DEDUP_REMOVED lines=10> */
[----:B------:R-:W3:Y:S04]  /*97570*/  LDL.LU R6, [R1+0x35c0] ;  /* 0x0035c00001067983 */ /* 0x000ee80000300800 */
[----:B------:R-:W3:Y:S04]  /*97580*/  LDL.LU R14, [R1+0x35bc] ;  /* 0x0035bc00010e7983 */ /* 0x000ee80000300800 */
[----:B------:R-:W3:Y:S04]  /*97590*/  LDL.LU R7, [R1+0x35c8] ;  /* 0x0035c80001077983 */ /* 0x000ee80000300800 */
[----:B------:R-:W3:Y:S04]  /*975a0*/  LDL.LU R15, [R1+0x35c4] ;  /* 0x0035c400010f7983 */ /* 0x000ee80000300800 */
        /* <DEDUP_REMOVED lines=17> */
[----:B------:R-:W4:Y:S01]  /*976c0*/  LDL.LU R23, [R1+0x4ac] ;  /* 0x0004ac0001177983 */ /* 0x000f220000300800 */
[----:B------:R-:W-:-:S02]  /*976d0*/  IMAD R14, R14, 0x100, R6 ;  /* 0x000001000e0e7824 */ /* 0x000fc400078e0206 */
[----:B------:R-:W-:Y:S01]  /*976e0*/  IMAD R15, R15, 0x100, R7 ;  /* 0x000001000f0f7824 */ /* 0x000fe200078e0207 */
[----:B----4-:R-:W-:Y:S04]  /*976f0*/  STL.64 [R1+0x39b8], R22 ;  /* 0x0039b81601007387 */ /* 0x010fe80000100a00 */
[----:B---3--:R0:W-:Y:S04]  /*97700*/  STL.64 [R1+0x39b0], R20 ;  /* 0x0039b01401007387 */ /* 0x0081e80000100a00 */
[----:B0-----:R-:W3:Y:S04]  /*97710*/  LDL.LU R20, [R1+0x4b0] ;  /* 0x0004b00001147983 */ /* 0x001ee80000300800 */
        /* <DEDUP_REMOVED lines=9> */
[----:B------:R-:W2:Y:S04]  /*977b0*/  LDL.LU R6, [R1+0x39ec] ;  /* 0x0039ec0001067983 */ /* 0x000ea80000300800 */
[----:B------:R-:W2:Y:S02]  /*977c0*/  LDL.LU R7, [R1+0x39e8] ;  /* 0x0039e80001077983 */ /* 0x000ea40000300800 */
        /* <DEDUP_REMOVED lines=11> */
[----:B------:R-:W2:Y:S04]  /*97880*/  LDL.LU.64 R24, [R1+0x39c8] ;  /* 0x0039c80001187983 */ /* 0x000ea80000300a00 */
[----:B------:R0:W-:Y:S04]  /*97890*/  STL.64 [R1+0x3768], R6 ;  /* 0x0037680601007387 */ /* 0x0001e80000100a00 */
[----:B0-----:R-:W4:Y:S04]  /*978a0*/  LDL.LU R6, [R1+0x60] ;  /* 0x0000600001067983 */ /* 0x001f280000300800 */
[----:B------:R-:W4:Y:S04]  /*978b0*/  LDL.LU R7, [R1+0x64] ;  /* 0x0000640001077983 */ /* 0x000f280000300800 */
[----:B------:R-:W-:Y:S01]  /*978c0*/  STL.64 [R1+0x3760], R4 ;  /* 0x0037600401007387 */ /* 0x000fe20000100a00 */
[----:B--2---:R-:W-:Y:S03]  /*978d0*/  HMMA.16816.F32 R16, R16, R2, R24 ;  /* 0x000000021010723c */ /* 0x004fe60000001818 */
[----:B------:R-:W3:Y:S01]  /*978e0*/  LDL.LU.64 R26, [R1+0x39c0] ;  /* 0x0039c000011a7983 */ /* 0x000ee20000300a00 */
[----:B------:R-:W-:-:S02]  /*978f0*/  F2FP.F16.E5M2.UNPACK_B R12, R12 ;  /* 0x0000000cff0c723e */ /* 0x000fc400020004ff */
[----:B------:R-:W-:Y:S02]  /*97900*/  F2FP.F16.E5M2.UNPACK_B R13, R13 ;  /* 0x0000000dff0d723e */ /* 0x000fe400020004ff */
[----:B------:R-:W-:Y:S02]  /*97910*/  F2FP.F16.E5M2.UNPACK_B R14, R14 ;  /* 0x0000000eff0e723e */ /* 0x000fe400020004ff */
[----:B------:R-:W-:-:S13]  /*97920*/  F2FP.F16.E5M2.UNPACK_B R15, R15 ;  /* 0x0000000fff0f723e */ /* 0x000fda00020004ff */
[----:B------:R0:W-:Y:S04]  /*97930*/  STL.64 [R1+0x550], R16 ;  /* 0x0005501001007387 */ /* 0x0001e80000100a00 */
[----:B------:R1:W-:Y:S04]  /*97940*/  STL.64 [R1+0x558], R18 ;  /* 0x0005581201007387 */ /* 0x0003e80000100a00 */
[----:B0-----:R-:W4:Y:S04]  /*97950*/  LDL.LU R16, [R1+0x390] ;  /* 0x0003900001107983 */ /* 0x001f280000300800 */
[----:B------:R-:W4:Y:S04]  /*97960*/  LDL.LU R17, [R1+0x394] ;  /* 0x0003940001117983 */ /* 0x000f280000300800 */
[----:B-1----:R-:W4:Y:S04]  /*97970*/  LDL.LU R18, [R1+0x398] ;  /* 0x0003980001127983 */ /* 0x002f280000300800 */
[----:B------:R-:W4:Y:S01]  /*97980*/  LDL.LU R19, [R1+0x39c] ;  /* 0x00039c0001137983 */ /* 0x000f220000300800 */
        /* <DEDUP_REMOVED lines=68> */
[----:B0-----:R-:W4:Y:S01]  /*97dd0*/  LDL.LU R16, [R1+0x239c] ;  /* 0x00239c0001107983 */ /* 0x001f220000300800 */
[C---:B---3--:R-:W-:Y:S06]  /*97de0*/  HMMA.16816.F32 R8, R12.reuse, R24, R8 ;  /* 0x000000180c08723c */ /* 0x048fec0000001808 */
[----:B--2---:R-:W-:-:S15]  /*97df0*/  HMMA.16816.F32 R4, R12, R26, R20 ;  /* 0x0000001a0c04723c */ /* 0x004fde0000001814 */
[----:B------:R-:W-:-:S02]  /*97e00*/  NOP ;  /* 0x0000000000007918 */ /* 0x000fc40000000000 */
[----:B------:R-:W-:Y:S04]  /*97e10*/  STL.64 [R1+0x390], R8 ;  /* 0x0003900801007387 */ /* 0x000fe80000100a00 */
[----:B------:R-:W-:Y:S04]  /*97e20*/  STL.64 [R1+0x398], R10 ;  /* 0x0003980a01007387 */ /* 0x000fe80000100a00 */
[----:B------:R-:W4:Y:S04]  /*97e30*/  LDL.LU R17, [R1+0x2394] ;  /* 0x0023940001117983 */ /* 0x000f280000300800 */
[----:B------:R-:W-:Y:S04]  /*97e40*/  STL.64 [R1+0x370], R4 ;  /* 0x0003700401007387 */ /* 0x000fe80000100a00 */
[----:B------:R-:W-:Y:S04]  /*97e50*/  STL.64 [R1+0x378], R6 ;  /* 0x0003780601007387 */ /* 0x000fe80000100a00 */
[----:B-1----:R-:W2:Y:S04]  /*97e60*/  LDL.LU R18, [R1+0x1f88] ;  /* 0x001f880001127983 */ /* 0x002ea80000300800 */
[----:B------:R-:W2:Y:S04]  /*97e70*/  LDL.LU R19, [R1+0x238c] ;  /* 0x00238c0001137983 */ /* 0x000ea80000300800 */
[----:B--2---:R-:W-:Y:S04]  /*97e80*/  STL.64 [R1+0x3748], R18 ;  /* 0x0037481201007387 */ /* 0x004fe80000100a00 */
[----:B----4-:R0:W-:Y:S04]  /*97e90*/  STL.64 [R1+0x3740], R16 ;  /* 0x0037401001007387 */ /* 0x0101e80000100a00 */
        /* <DEDUP_REMOVED lines=21> */
[----:B0-----:R-:W2:Y:S04]  /*97ff0*/  LDL.LU R26, [R1] ;  /* 0x00000000011a7983 */ /* 0x001ea80000300800 */
        /* <DEDUP_REMOVED lines=116> */
[----:B------:R-:W3:Y:S01]  /*98740*/  LDL.LU R18, [R1+0x118] ;  /* 0x0001180001127983 */ /* 0x000ee20000300800 */
[----:B----4-:R-:W-:-:S03]  /*98750*/  IMAD.MOV.U32 R19, RZ, RZ, R0 ;  /* 0x000000ffff137224 */ /* 0x010fc600078e0000 */
        /* <DEDUP_REMOVED lines=87> */
[----:B------:R-:W4:Y:S01]  /*98cd0*/  LDL.LU R27, [R1+0x1f94] ;  /* 0x001f9400011b7983 */ /* 0x000f220000300800 */
[----:B---3--:R-:W-:-:S15]  /*98ce0*/  HMMA.16816.F32 R20, R12, R24, R20 ;  /* 0x000000180c14723c */ /* 0x008fde0000001814 */
[----:B------:R-:W-:-:S08]  /*98cf0*/  NOP ;  /* 0x0000000000007918 */ /* 0x000fd00000000000 */
[----:B------:R-:W-:Y:S04]  /*98d00*/  STL.64 [R1+0x4f0], R20 ;  /* 0x0004f01401007387 */ /* 0x000fe80000100a00 */
[----:B------:R0:W-:Y:S04]  /*98d10*/  STL.64 [R1+0x4f8], R22 ;  /* 0x0004f81601007387 */ /* 0x0001e80000100a00 */
[----:B0-----:R-:W3:Y:S04]  /*98d20*/  LDL.LU.64 R22, [R1+0x37a8] ;  /* 0x0037a80001167983 */ /* 0x001ee80000300a00 */
[----:B------:R-:W2:Y:S04]  /*98d30*/  LDL.LU.64 R20, [R1+0x37a0] ;  /* 0x0037a00001147983 */ /* 0x000ea80000300a00 */
        /* <DEDUP_REMOVED lines=13> */
[----:B0-----:R-:W3:Y:S04]  /*98e10*/  LDL.LU R20, [R1+0xe0] ;  /* 0x0000e00001147983 */ /* 0x001ee80000300800 */
[----:B------:R-:W3:Y:S04]  /*98e20*/  LDL.LU R21, [R1+0xe4] ;  /* 0x0000e40001157983 */ /* 0x000ee80000300800 */
[----:B-1----:R-:W3:Y:S04]  /*98e30*/  LDL.LU R22, [R1+0xe8] ;  /* 0x0000e80001167983 */ /* 0x002ee80000300800 */
[----:B------:R-:W3:Y:S01]  /*98e40*/  LDL.LU R23, [R1+0xec] ;  /* 0x0000ec0001177983 */ /* 0x000ee20000300800 */
[----:B--2---:R-:W-:Y:S01]  /*98e50*/  HMMA.16816.F32 R4, R12, R10, R4 ;  /* 0x0000000a0c04723c */ /* 0x004fe20000001804 */
[----:B----4-:R-:W-:Y:S01]  /*98e60*/  VIADD R25, R25, 0x1 ;  /* 0x0000000119197836 */ /* 0x010fe20000000000 */
[----:B------:R-:W-:-:S02]  /*98e70*/  IADD3 R26, P2, R26, UR34, RZ ;  /* 0x000000221a1a7c10 */ /* 0x000fc4000ff5e0ff */
[----:B------:R-:W-:Y:S02]  /*98e80*/  IADD3 R27, P3, R27, UR34, RZ ;  /* 0x000000221b1b7c10 */ /* 0x000fe4000ff7e0ff */
[----:B------:R-:W-:Y:S02]  /*98e90*/  IADD3 R28, P4, R28, UR34, RZ ;  /* 0x000000221c1c7c10 */ /* 0x000fe4000ff9e0ff */
[----:B------:R-:W-:Y:S01]  /*98ea0*/  IADD3 R29, P5, R29, UR34, RZ ;  /* 0x000000221d1d7c10 */ /* 0x000fe2000ffbe0ff */
[----:B------:R-:W0:-:S14]  /*98eb0*/  LDC R11, c[0x0][0x230] ;  /* 0x00008c00ff0b7b82 */ /* 0x000e1c0000000800 */
[----:B------:R-:W-:Y:S04]  /*98ec0*/  STL.64 [R1+0x400], R4 ;  /* 0x0004000401007387 */ /* 0x000fe80000100a00 */
[----:B------:R1:W-:Y:S04]  /*98ed0*/  STL.64 [R1+0x408], R6 ;  /* 0x0004080601007387 */ /* 0x0003e80000100a00 */
[----:B-1----:R-:W3:Y:S04]  /*98ee0*/  LDL.LU.64 R6, [R1+0x3778] ;  /* 0x0037780001067983 */ /* 0x002ee80000300a00 */
[----:B------:R-:W3:Y:S02]  /*98ef0*/  LDL.LU.64 R4, [R1+0x3770] ;  /* 0x0037700001047983 */ /* 0x000ee40000300a00 */
[----:B---3--:R-:W-:-:S15]  /*98f00*/  HMMA.16816.F32 R4, R12, R8, R4 ;  /* 0x000000080c04723c */ /* 0x008fde0000001804 */
[----:B------:R-:W-:-:S08]  /*98f10*/  NOP ;  /* 0x0000000000007918 */ /* 0x000fd00000000000 */
[----:B------:R-:W-:Y:S04]  /*98f20*/  STL.64 [R1+0x3b0], R4 ;  /* 0x0003b00401007387 */ /* 0x000fe80000100a00 */
[----:B------:R1:W-:Y:S04]  /*98f30*/  STL.64 [R1+0x3b8], R6 ;  /* 0x0003b80601007387 */ /* 0x0003e80000100a00 */
[----:B-1----:R-:W2:Y:S04]  /*98f40*/  LDL.LU.64 R6, [R1+0x3768] ;  /* 0x0037680001067983 */ /* 0x002ea80000300a00 */
[----:B------:R-:W3:Y:S01]  /*98f50*/  LDL.LU.64 R4, [R1+0x3760] ;  /* 0x0037600001047983 */ /* 0x000ee20000300a00 */
[----:B--2---:R-:W-:-:S15]  /*98f60*/  HMMA.16816.F32 R16, R12, R6, R16 ;  /* 0x000000060c10723c */ /* 0x004fde0000001810 */
[----:B------:R-:W-:-:S08]  /*98f70*/  NOP ;  /* 0x0000000000007918 */ /* 0x000fd00000000000 */
[----:B------:R-:W-:Y:S04]  /*98f80*/  STL.64 [R1+0x360], R16 ;  /* 0x0003601001007387 */ /* 0x000fe80000100a00 */
[----:B------:R1:W-:Y:S04]  /*98f90*/  STL.64 [R1+0x368], R18 ;  /* 0x0003681201007387 */ /* 0x0003e80000100a00 */
[----:B-1----:R-:W3:Y:S04]  /*98fa0*/  LDL.LU.64 R18, [R1+0x3758] ;  /* 0x0037580001127983 */ /* 0x002ee80000300a00 */
[----:B------:R-:W3:Y:S02]  /*98fb0*/  LDL.LU.64 R16, [R1+0x3750] ;  /* 0x0037500001107983 */ /* 0x000ee40000300a00 */
[----:B---3--:R-:W-:Y:S02]  /*98fc0*/  HMMA.16816.F32 R4, R12, R4, R16 ;  /* 0x000000040c04723c */ /* 0x008fe40000001810 */
[----:B------:R-:W2:Y:S04]  /*98fd0*/  LDL.LU.64 R18, [R1+0x3748] ;  /* 0x0037480001127983 */ /* 0x000ea80000300a00 */
[----:B------:R-:W3:-:S15]  /*98fe0*/  LDL.LU.64 R16, [R1+0x3740] ;  /* 0x0037400001107983 */ /* 0x000ede0000300a00 */
[----:B------:R-:W-:-:S02]  /*98ff0*/  NOP ;  /* 0x0000000000007918 */ /* 0x000fc40000000000 */
[----:B------:R-:W-:Y:S04]  /*99000*/  STL.64 [R1+0x310], R4 ;  /* 0x0003100401007387 */ /* 0x000fe80000100a00 */
[----:B------:R1:W-:Y:S02]  /*99010*/  STL.64 [R1+0x318], R6 ;  /* 0x0003180601007387 */ /* 0x0003e40000100a00 */
[----:B-1----:R-:W-:Y:S02]  /*99020*/  HMMA.16816.F32 R4, R12, R2, R20 ;  /* 0x000000020c04723c */ /* 0x002fe40000001814 */
[----:B------:R-:W-:-:S15]  /*99030*/  STL [R1+0x1f98], R25 ;  /* 0x001f981901007387 */ /* 0x000fde0000100800 */
[----:B------:R-:W-:-:S06]  /*99040*/  NOP ;  /* 0x0000000000007918 */ /* 0x000fcc0000000000 */
[----:B------:R-:W-:Y:S04]  /*99050*/  STL.64 [R1+0x2a0], R4 ;  /* 0x0002a00401007387 */ /* 0x000fe80000100a00 */
[----:B------:R-:W-:Y:S04]  /*99060*/  STL.64 [R1+0x2a8], R6 ;  /* 0x0002a80601007387 */ /* 0x000fe80000100a00 */
[----:B------:R-:W-:Y:S04]  /*99070*/  STL [R1+0x1f90], R26 ;  /* 0x001f901a01007387 */ /* 0x000fe80000100800 */
[----:B------:R-:W-:Y:S04]  /*99080*/  STL [R1+0x1f94], R27 ;  /* 0x001f941b01007387 */ /* 0x000fe80000100800 */
[----:B------:R-:W-:Y:S04]  /*99090*/  STL [R1+0x23ac], R28 ;  /* 0x0023ac1c01007387 */ /* 0x000fe80000100800 */
[----:B------:R-:W-:Y:S01]  /*990a0*/  STL [R1+0x23a4], R29 ;  /* 0x0023a41d01007387 */ /* 0x000fe20000100800 */
[----:B---3--:R-:W-:-:S02]  /*990b0*/  IADD3 R16, P6, R16, UR34, RZ ;  /* 0x0000002210107c10 */ /* 0x008fc4000ffde0ff */
[----:B------:R-:W-:-:S03]  /*990c0*/  IADD3 R17, P1, R17, UR34, RZ ;  /* 0x0000002211117c10 */ /* 0x000fc6000ff3e0ff */
[----:B------:R-:W-:Y:S04]  /*990d0*/  STL [R1+0x239c], R16 ;  /* 0x00239c1001007387 */ /* 0x000fe80000100800 */
[----:B------:R-:W-:Y:S04]  /*990e0*/  STL [R1+0x2394], R17 ;  /* 0x0023941101007387 */ /* 0x000fe80000100800 */
[----:B------:R-:W3:Y:S01]  /*990f0*/  LDL.LU R12, [R1+0x237c] ;  /* 0x00237c00010c7983 */ /* 0x000ee20000300800 */
[----:B--2---:R-:W-:Y:S02]  /*99100*/  IADD3.X R18, R18, UR8, RZ, P2, !PT ;  /* 0x0000000812127c10 */ /* 0x004fe400097fe4ff */
[----:B------:R-:W-:-:S03]  /*99110*/  IADD3 R19, P2, R19, UR34, RZ ;  /* 0x0000002213137c10 */ /* 0x000fc6000ff5e0ff */
[----:B------:R-:W-:Y:S04]  /*99120*/  STL [R1+0x1f88], R18 ;  /* 0x001f881201007387 */ /* 0x000fe80000100800 */
[----:B---3--:R1:W-:Y:S04]  /*99130*/  STL [R1+0x3734], R12 ;  /* 0x0037340c01007387 */ /* 0x0083e80000100800 */
[----:B------:R-:W-:Y:S04]  /*99140*/  STL [R1+0x238c], R19 ;  /* 0x00238c1301007387 */ /* 0x000fe80000100800 */
[----:B-1----:R-:W2:Y:S01]  /*99150*/  LDL.LU R12, [R1+0x23a8] ;  /* 0x0023a800010c7983 */ /* 0x002ea20000300800 */
[----:B------:R-:W-:-:S05]  /*99160*/  IADD3.X R0, R0, UR8, RZ, P3, !PT ;  /* 0x0000000800007c10 */ /* 0x000fca0009ffe4ff */
[----:B------:R-:W-:Y:S01]  /*99170*/  STL [R1+0x1f8c], R0 ;  /* 0x001f8c0001007387 */ /* 0x000fe20000100800 */
[----:B0-----:R-:W-:-:S05]  /*99180*/  VIADD R11, R11, 0x3f ;  /* 0x0000003f0b0b7836 */ /* 0x001fca0000000000 */
[----:B------:R-:W-:Y:S01]  /*99190*/  SHF.R.S32.HI R24, RZ, 0x1f, R11 ;  /* 0x0000001fff187819 */ /* 0x000fe2000001140b */
        /* <DEDUP_REMOVED lines=8> */
[----:B------:R-:W4:Y:S01]  /*99220*/  LDL.LU R5, [R1+0x2388] ;  /* 0x0023880001057983 */ /* 0x000f220000300800 */
[----:B------:R-:W-:-:S03]  /*99230*/  LEA.HI R24, R24, R11, RZ, 0x6 ;  /* 0x0000000b18187211 */ /* 0x000fc600078f30ff */
[----:B------:R-:W4:Y:S04]  /*99240*/  LDL.LU R6, [R1+0x235c] ;  /* 0x00235c0001067983 */ /* 0x000f280000300800 */
[----:B------:R-:W4:Y:S04]  /*99250*/  LDL.LU R7, [R1+0x2380] ;  /* 0x0023800001077983 */ /* 0x000f280000300800 */
[----:B------:R-:W4:Y:S04]  /*99260*/  LDL.LU R8, [R1+0x2354] ;  /* 0x0023540001087983 */ /* 0x000f280000300800 */
[----:B------:R-:W4:Y:S01]  /*99270*/  LDL.LU R9, [R1+0x2378] ;  /* 0x0023780001097983 */ /* 0x000f220000300800 */
[----:B------:R-:W-:-:S03]  /*99280*/  SHF.R.S32.HI R24, RZ, 0x6, R24 ;  /* 0x00000006ff187819 */ /* 0x000fc60000011418 */
[----:B------:R-:W4:Y:S04]  /*99290*/  LDL.LU R10, [R1+0x234c] ;  /* 0x00234c00010a7983 */ /* 0x000f280000300800 */
[----:B------:R-:W4:Y:S04]  /*992a0*/  LDL.LU R11, [R1+0x2370] ;  /* 0x00237000010b7983 */ /* 0x000f280000300800 */
[----:B------:R-:W4:Y:S04]  /*992b0*/  LDL.LU R20, [R1+0x2344] ;  /* 0x0023440001147983 */ /* 0x000f280000300800 */
[----:B------:R-:W4:Y:S04]  /*992c0*/  LDL.LU R21, [R1+0x2368] ;  /* 0x0023680001157983 */ /* 0x000f280000300800 */
[----:B------:R-:W4:Y:S01]  /*992d0*/  LDL.LU R22, [R1+0x233c] ;  /* 0x00233c0001167983 */ /* 0x000f220000300800 */
[----:B------:R-:W-:-:S03]  /*992e0*/  ISETP.NE.U32.AND P0, PT, R25, R24, PT ;  /* 0x000000181900720c */ /* 0x000fc60003f05070 */
        /* <DEDUP_REMOVED lines=12> */
[----:B--2---:R-:W-:-:S05]  /*993b0*/  IADD3 R12, P3, R12, UR34, RZ ;  /* 0x000000220c0c7c10 */ /* 0x004fca000ff7e0ff */
[----:B------:R0:W-:Y:S04]  /*993c0*/  STL [R1+0x2384], R12 ;  /* 0x0023840c01007387 */ /* 0x0001e80000100800 */
[----:B0-----:R-:W2:Y:S02]  /*993d0*/  LDL.LU R12, [R1+0x3738] ;  /* 0x00373800010c7983 */ /* 0x001ea40000300800 */
[----:B--2---:R-:W-:-:S05]  /*993e0*/  IADD3.X R12, R12, UR8, RZ, P4, !PT ;  /* 0x000000080c0c7c10 */ /* 0x004fca000a7fe4ff */
[----:B------:R0:W-:Y:S04]  /*993f0*/  STL [R1+0x23a8], R12 ;  /* 0x0023a80c01007387 */ /* 0x0001e80000100800 */
[----:B0-----:R-:W2:Y:S01]  /*99400*/  LDL.LU R12, [R1+0x3734] ;  /* 0x00373400010c7983 */ /* 0x001ea20000300800 */
[----:B---3--:R-:W-:Y:S02]  /*99410*/  IADD3.X R13, R13, UR8, RZ, P5, !PT ;  /* 0x000000080d0d7c10 */ /* 0x008fe4000affe4ff */
[----:B----4-:R-:W-:Y:S02]  /*99420*/  IADD3 R14, P5, R14, UR34, RZ ;  /* 0x000000220e0e7c10 */ /* 0x010fe4000ffbe0ff */
[----:B------:R-:W-:Y:S02]  /*99430*/  IADD3.X R15, R15, UR8, RZ, P6, !PT ;  /* 0x000000080f0f7c10 */ /* 0x000fe4000b7fe4ff */
[----:B------:R-:W-:-:S02]  /*99440*/  IADD3 R2, P6, R2, UR34, RZ ;  /* 0x0000002202027c10 */ /* 0x000fc4000ffde0ff */
[----:B------:R-:W-:Y:S02]  /*99450*/  IADD3.X R3, R3, UR8, RZ, P1, !PT ;  /* 0x0000000803037c10 */ /* 0x000fe40008ffe4ff */
[----:B------:R-:W-:Y:S02]  /*99460*/  IADD3 R4, P1, R4, UR34, RZ ;  /* 0x0000002204047c10 */ /* 0x000fe4000ff3e0ff */
[----:B------:R-:W-:Y:S02]  /*99470*/  IADD3.X R5, R5, UR8, RZ, P2, !PT ;  /* 0x0000000805057c10 */ /* 0x000fe400097fe4ff */
[----:B------:R-:W-:Y:S02]  /*99480*/  IADD3 R6, P2, R6, UR34, RZ ;  /* 0x0000002206067c10 */ /* 0x000fe4000ff5e0ff */
        /* <DEDUP_REMOVED lines=13> */
[----:B--2---:R-:W-:-:S05]  /*99560*/  IADD3 R12, P4, R12, UR34, RZ ;  /* 0x000000220c0c7c10 */ /* 0x004fca000ff9e0ff */
[----:B------:R0:W-:Y:S04]  /*99570*/  STL [R1+0x237c], R12 ;  /* 0x00237c0c01007387 */ /* 0x0001e80000100800 */
[----:B------:R-:W-:Y:S04]  /*99580*/  STL [R1+0x23a0], R13 ;  /* 0x0023a00d01007387 */ /* 0x000fe80000100800 */
[----:B------:R-:W-:Y:S04]  /*99590*/  STL [R1+0x2374], R14 ;  /* 0x0023740e01007387 */ /* 0x000fe80000100800 */
[----:B------:R-:W-:Y:S04]  /*995a0*/  STL [R1+0x2398], R15 ;  /* 0x0023980f01007387 */ /* 0x000fe80000100800 */
[----:B------:R-:W-:Y:S04]  /*995b0*/  STL [R1+0x236c], R2 ;  /* 0x00236c0201007387 */ /* 0x000fe80000100800 */
[----:B------:R-:W-:Y:S04]  /*995c0*/  STL [R1+0x2390], R3 ;  /* 0x0023900301007387 */ /* 0x000fe80000100800 */
[----:B------:R-:W-:Y:S01]  /*995d0*/  STL [R1+0x2364], R4 ;  /* 0x0023640401007387 */ /* 0x000fe20000100800 */
[----:B------:R-:W-:-:S03]  /*995e0*/  IADD3.X R9, R9, UR8, RZ, P4, !PT ;  /* 0x0000000809097c10 */ /* 0x000fc6000a7fe4ff */
[----:B------:R-:W-:Y:S01]  /*995f0*/  STL [R1+0x2388], R5 ;  /* 0x0023880501007387 */ /* 0x000fe20000100800 */
[----:B------:R-:W-:-:S03]  /*99600*/  IADD3 R10, P4, R10, UR34, RZ ;  /* 0x000000220a0a7c10 */ /* 0x000fc6000ff9e0ff */
        /* <DEDUP_REMOVED lines=20> */
[----:B0-----:R-:W2:Y:S01]  /*99750*/  LDL.LU R12, [R1+0x2328] ;  /* 0x00232800010c7983 */ /* 0x001ea20000300800 */
[----:B------:R-:W-:-:S02]  /*99760*/  IADD3 R18, P5, R18, UR34, RZ ;  /* 0x0000002212127c10 */ /* 0x000fc4000ffbe0ff */
[----:B------:R-:W-:-:S03]  /*99770*/  IADD3.X R19, R19, UR8, RZ, P6, !PT ;  /* 0x0000000813137c10 */ /* 0x000fc6000b7fe4ff */
[----:B------:R-:W-:Y:S04]  /*99780*/  STL [R1+0x2314], R18 ;  /* 0x0023141201007387 */ /* 0x000fe80000100800 */
[----:B--2---:R0:W-:Y:S04]  /*99790*/  STL [R1+0x372c], R12 ;  /* 0x00372c0c01007387 */ /* 0x0041e80000100800 */
[----:B------:R-:W-:Y:S04]  /*997a0*/  STL [R1+0x2338], R19 ;  /* 0x0023381301007387 */ /* 0x000fe80000100800 */
[----:B0-----:R-:W2:Y:S01]  /*997b0*/  LDL.LU R12, [R1+0x2304] ;  /* 0x00230400010c7983 */ /* 0x001ea20000300800 */
[----:B------:R-:W-:-:S05]  /*997c0*/  IADD3 R0, P6, R0, UR34, RZ ;  /* 0x0000002200007c10 */ /* 0x000fca000ffde0ff */
[----:B------:R-:W-:Y:S04]  /*997d0*/  STL [R1+0x230c], R0 ;  /* 0x00230c0001007387 */ /* 0x000fe80000100800 */
[----:B--2---:R0:W-:Y:S04]  /*997e0*/  STL [R1+0x3730], R12 ;  /* 0x0037300c01007387 */ /* 0x0041e80000100800 */
[----:B0-----:R-:W2:Y:S04]  /*997f0*/  LDL.LU R12, [R1+0x2330] ;  /* 0x00233000010c7983 */ /* 0x001ea80000300800 */
[----:B------:R-:W3:Y:S04]  /*99800*/  LDL.LU R13, [R1+0x22fc] ;  /* 0x0022fc00010d7983 */ /* 0x000ee80000300800 */
[----:B------:R-:W4:Y:S04]  /*99810*/  LDL.LU R14, [R1+0x2320] ;  /* 0x00232000010e7983 */ /* 0x000f280000300800 */
        /* <DEDUP_REMOVED lines=26> */
[----:B--2---:R-:W-:-:S05]  /*999c0*/  IADD3.X R12, R12, UR8, RZ, P1, !PT ;  /* 0x000000080c0c7c10 */ /* 0x004fca0008ffe4ff */
[----:B------:R0:W-:Y:S04]  /*999d0*/  STL [R1+0x2330], R12 ;  /* 0x0023300c01007387 */ /* 0x0001e80000100800 */
[----:B0-----:R-:W2:Y:S02]  /*999e0*/  LDL.LU R12, [R1+0x3730] ;  /* 0x00373000010c7983 */ /* 0x001ea40000300800 */
[----:B--2---:R-:W-:-:S05]  /*999f0*/  IADD3 R12, P1, R12, UR34, RZ ;  /* 0x000000220c0c7c10 */ /* 0x004fca000ff3e0ff */
[----:B------:R0:W-:Y:S04]  /*99a00*/  STL [R1+0x2304], R12 ;  /* 0x0023040c01007387 */ /* 0x0001e80000100800 */
[----:B0-----:R-:W2:Y:S01]  /*99a10*/  LDL.LU R12, [R1+0x372c] ;  /* 0x00372c00010c7983 */ /* 0x001ea20000300800 */
[----:B----4-:R-:W-:Y:S02]  /*99a20*/  IADD3.X R14, R14, UR8, RZ, P3, !PT ;  /* 0x000000080e0e7c10 */ /* 0x010fe40009ffe4ff */
[----:B---3--:R-:W-:Y:S02]  /*99a30*/  IADD3 R15, P3, R15, UR34, RZ ;  /* 0x000000220f0f7c10 */ /* 0x008fe4000ff7e0ff */
        /* <DEDUP_REMOVED lines=18> */
[----:B--2---:R-:W-:Y:S02]  /*99b60*/  IADD3.X R12, R12, UR8, RZ, P2, !PT ;  /* 0x000000080c0c7c10 */ /* 0x004fe400097fe4ff */
[----:B------:R-:W-:-:S03]  /*99b70*/  IADD3 R13, P2, R13, UR34, RZ ;  /* 0x000000220d0d7c10 */ /* 0x000fc6000ff5e0ff */
[----:B------:R0:W-:Y:S04]  /*99b80*/  STL [R1+0x2328], R12 ;  /* 0x0023280c01007387 */ /* 0x0001e80000100800 */
        /* <DEDUP_REMOVED lines=29> */
[----:B0-----:R-:W2:Y:S01]  /*99d60*/  LDL.LU R12, [R1+0x2284] ;  /* 0x00228400010c7983 */ /* 0x001ea20000300800 */
[----:B------:R-:W-:-:S02]  /*99d70*/  IADD3.X R18, R18, UR8, RZ, P3, !PT ;  /* 0x0000000812127c10 */ /* 0x000fc40009ffe4ff */
[----:B------:R-:W-:-:S03]  /*99d80*/  IADD3 R19, P3, R19, UR34, RZ ;  /* 0x0000002213137c10 */ /* 0x000fc6000ff7e0ff */
[----:B------:R-:W-:Y:S04]  /*99d90*/  STL [R1+0x22c0], R18 ;  /* 0x0022c01201007387 */ /* 0x000fe80000100800 */
[----:B--2---:R0:W-:Y:S04]  /*99da0*/  STL [R1+0x3724], R12 ;  /* 0x0037240c01007387 */ /* 0x0041e80000100800 */
[----:B------:R-:W-:Y:S04]  /*99db0*/  STL [R1+0x2294], R19 ;  /* 0x0022941301007387 */ /* 0x000fe80000100800 */
[----:B0-----:R-:W2:Y:S01]  /*99dc0*/  LDL.LU R12, [R1+0x22b0] ;  /* 0x0022b000010c7983 */ /* 0x001ea20000300800 */
[----:B------:R-:W-:-:S05]  /*99dd0*/  IADD3.X R0, R0, UR8, RZ, P4, !PT ;  /* 0x0000000800007c10 */ /* 0x000fca000a7fe4ff */
[----:B------:R-:W-:Y:S04]  /*99de0*/  STL [R1+0x22b8], R0 ;  /* 0x0022b80001007387 */ /* 0x000fe80000100800 */
        /* <DEDUP_REMOVED lines=3646> */
[----:B------:R-:W-:-:S02]  /*a81d0*/  IADD3.X R18, R18, UR9, RZ, P4, !PT ;  /* 0x0000000912127c10 */ /* 0x000fc4000a7fe4ff */
[----:B--2---:R-:W-:Y:S02]  /*a81e0*/  IADD3.X R12, R12, UR9, RZ, P3, !PT ;  /* 0x000000090c0c7c10 */ /* 0x004fe40009ffe4ff */
        /* <DEDUP_REMOVED lines=31> */
[----:B------:R0:W-:Y:S04]  /*a83e0*/  STL [R1+0x32f8], R0 ;  /* 0x0032f80001007387 */ /* 0x0001e80000100800 */
[----:B------:R-:W-:Y:S04]  /*a83f0*/  STL [R1+0x32f0], R18 ;  /* 0x0032f01201007387 */ /* 0x000fe80000100800 */
[----:B0-----:R-:W2:Y:S01]  /*a8400*/  LDL.LU R0, [R1+0x336c] ;  /* 0x00336c0001007983 */ /* 0x001ea20000300800 */
[----:B------:R-:W-:-:S05]  /*a8410*/  IADD3 R19, P4, R19, UR5, RZ ;  /* 0x0000000513137c10 */ /* 0x000fca000ff9e0ff */
[----:B------:R-:W-:Y:S04]  /*a8420*/  STL [R1+0x335c], R19 ;  /* 0x00335c1301007387 */ /* 0x000fe80000100800 */
[----:B--2---:R0:W-:Y:S04]  /*a8430*/  STL [R1+0x35f4], R0 ;  /* 0x0035f40001007387 */ /* 0x0041e80000100800 */
[----:B0-----:R-:W2:Y:S04]  /*a8440*/  LDL.LU R0, [R1+0x3300] ;  /* 0x0033000001007983 */ /* 0x001ea80000300800 */
        /* <DEDUP_REMOVED lines=58> */
[----:B------:R-:W-:Y:S02]  /*a87f0*/  IADD3.X R17, R17, UR9, RZ, P3, !PT ;  /* 0x0000000911117c10 */ /* 0x000fe40009ffe4ff */
[----:B------:R-:W-:Y:S02]  /*a8800*/  IADD3.X R19, R19, UR9, RZ, P5, !PT ;  /* 0x0000000913137c10 */ /* 0x000fe4000affe4ff */
[----:B------:R-:W-:Y:S02]  /*a8810*/  IADD3.X R18, R18, UR9, RZ, P4, !PT ;  /* 0x0000000912127c10 */ /* 0x000fe4000a7fe4ff */
[----:B--2---:R-:W-:-:S05]  /*a8820*/  IADD3 R0, P6, R0, UR5, RZ ;  /* 0x0000000500007c10 */ /* 0x004fca000ffde0ff */
[----:B------:R0:W-:Y:S01]  /*a8830*/  STL [R1+0x336c], R0 ;  /* 0x00336c0001007387 */ /* 0x0001e20000100800 */
[----:B------:R-:W-:Y:S02]  /*a8840*/  IADD3.X R8, R8, UR9, RZ, P6, !PT ;  /* 0x0000000908087c10 */ /* 0x000fe4000b7fe4ff */
[----:B------:R-:W-:Y:S01]  /*a8850*/  IADD3 R9, P6, R9, UR5, RZ ;  /* 0x0000000509097c10 */ /* 0x000fe2000ffde0ff */
[----:B0-----:R1:W5:Y:S04]  /*a8860*/  LDL.LU R0, [R1+0x35f0] ;  /* 0x0035f00001007983 */ /* 0x0013680000300800 */
[----:B------:R1:W-:Y:S04]  /*a8870*/  STL [R1+0x3308], R12 ;  /* 0x0033080c01007387 */ /* 0x0003e80000100800 */
        /* <DEDUP_REMOVED lines=16> */
[----:B------:R1:W-:Y:S01]  /*a8980*/  STL [R1+0x3398], R23 ;  /* 0x0033981701007387 */ /* 0x0003e20000100800 */
[----:B------:R-:W-:-:S03]  /*a8990*/  IADD3.X R28, R28, UR9, RZ, P6, !PT ;  /* 0x000000091c1c7c10 */ /* 0x000fc6000b7fe4ff */
        /* <DEDUP_REMOVED lines=10> */
[----:B------:R-:W-:Y:S05]  /*a8a40*/  @P0 BRA `(.L_x_2) ;  /* 0xfffff96800a40947 */ /* 0x000fea000383ffff */
.L_x_1:
[----:B-1----:R-:W0:Y:S01]  /*a8a50*/  LDL R2, [R1+0xb8] ;  /* 0x0000b80001027983 */ /* 0x002e220000100800 */
[----:B------:R-:W-:Y:S01]  /*a8a60*/  ULDC UR4, c[0x0][0x248] ;  /* 0x0000920000047ab9 */ /* 0x000fe20000000800 */
[----:B------:R-:W-:Y:S01]  /*a8a70*/  ULDC UR6, c[0x0][0x248] ;  /* 0x0000920000067ab9 */ /* 0x000fe20000000800 */
[----:B------:R-:W1:Y:S01]  /*a8a80*/  S2UR UR5, SR_CgaCtaId ;  /* 0x00000000000579c3 */ /* 0x000e620000008800 */
[----:B------:R-:W-:Y:S01]  /*a8a90*/  ULDC.64 UR8, c[0x0][0x220] ;  /* 0x0000880000087ab9 */ /* 0x000fe20000000a00 */
[----:B0----5:R-:W-:Y:S01]  /*a8aa0*/  IMAD R0, R2, UR4, RZ ;  /* 0x0000000402007c24 */ /* 0x021fe2000f8e02ff */
[----:B------:R-:W-:-:S04]  /*a8ab0*/  ULDC UR4, c[0x0][0x248] ;  /* 0x0000920000047ab9 */ /* 0x000fc80000000800 */
[----:B------:R0:W-:Y:S02]  /*a8ac0*/  STL [R1+0x15ec], R0 ;  /* 0x0015ec0001007387 */ /* 0x0001e40000100800 */
[----:B0-----:R-:W-:Y:S01]  /*a8ad0*/  VIADD R0, R0, UR4 ;  /* 0x0000000400007c36 */ /* 0x001fe20008000000 */
[----:B------:R-:W-:-:S03]  /*a8ae0*/  ULDC UR4, c[0x0][0x248] ;  /* 0x0000920000047ab9 */ /* 0x000fc60000000800 */
[----:B------:R-:W-:Y:S01]  /*a8af0*/  VIADD R26, R0, UR4 ;  /* 0x00000004001a7c36 */ /* 0x000fe20008000000 */
[----:B------:R-:W-:Y:S01]  /*a8b00*/  ULDC UR4, c[0x0][0x248] ;  /* 0x0000920000047ab9 */ /* 0x000fe20000000800 */
[----:B------:R0:W-:Y:S02]  /*a8b10*/  STL [R1+0x14b8], R0 ;  /* 0x0014b80001007387 */ /* 0x0001e40000100800 */
[----:B------:R-:W-:Y:S01]  /*a8b20*/  VIADD R25, R26, UR4 ;  /* 0x000000041a197c36 */ /* 0x000fe20008000000 */
[----:B------:R-:W-:Y:S01]  /*a8b30*/  ULDC UR4, c[0x0][0x248] ;  /* 0x0000920000047ab9 */ /* 0x000fe20000000800 */
[----:B------:R-:W-:Y:S02]  /*a8b40*/  STL [R1+0x35f0], R26 ;  /* 0x0035f01a01007387 */ /* 0x000fe40000100800 */
        /* <DEDUP_REMOVED lines=12> */
[----:B0-----:R-:W-:Y:S01]  /*a8c10*/  VIADD R0, R29, UR4 ;  /* 0x000000041d007c36 */ /* 0x001fe20008000000 */
[----:B------:R-:W-:Y:S01]  /*a8c20*/  ULDC UR4, c[0x0][0x248] ;  /* 0x0000920000047ab9 */ /* 0x000fe20000000800 */
[----:B------:R-:W-:Y:S04]  /*a8c30*/  STL [R1+0x3604], R29 ;  /* 0x0036041d01007387 */ /* 0x000fe80000100800 */
[----:B------:R0:W-:Y:S02]  /*a8c40*/  STL [R1], R0 ;  /* 0x0000000001007387 */ /* 0x0001e40000100800 */
[----:B0-----:R-:W-:Y:S01]  /*a8c50*/  VIADD R0, R0, UR4 ;  /* 0x0000000400007c36 */ /* 0x001fe20008000000 */
[----:B------:R-:W-:-:S04]  /*a8c60*/  ULDC UR4, c[0x0][0x248] ;  /* 0x0000920000047ab9 */ /* 0x000fc80000000800 */
[----:B------:R0:W-:Y:S02]  /*a8c70*/  STL [R1+0x4], R0 ;  /* 0x0000040001007387 */ /* 0x0001e40000100800 */
        /* <DEDUP_REMOVED lines=1112> */
[----:B------:R0:W-:Y:S04]  /*ad200*/  STL [R1+0x15dc], R0 ;  /* 0x0015dc0001007387 */ /* 0x0001e80000100800 */
[----:B------:R-:W2:Y:S04]  /*ad210*/  LDL.LU R25, [R1+0xc0] ;  /* 0x0000c00001197983 */ /* 0x000ea80000300800 */
[----:B------:R-:W2:Y:S01]  /*ad220*/  LDL.LU R26, [R1+0xc4] ;  /* 0x0000c400011a7983 */ /* 0x000ea20000300800 */
[----:B0-----:R-:W-:Y:S01]  /*ad230*/  VIADD R0, R0, UR4 ;  /* 0x0000000400007c36 */ /* 0x001fe20008000000 */
[----:B------:R-:W-:-:S02]  /*ad240*/  ULDC UR4, c[0x0][0x248] ;  /* 0x0000920000047ab9 */ /* 0x000fc40000000800 */
[----:B------:R-:W3:Y:S04]  /*ad250*/  LDL.LU R23, [R1+0xc8] ;  /* 0x0000c80001177983 */ /* 0x000ee80000300800 */
[----:B------:R0:W-:Y:S04]  /*ad260*/  STL [R1+0x15e0], R0 ;  /* 0x0015e00001007387 */ /* 0x0001e80000100800 */
[----:B------:R-:W3:Y:S04]  /*ad270*/  LDL.LU R22, [R1+0xcc] ;  /* 0x0000cc0001167983 */ /* 0x000ee80000300800 */
[----:B------:R-:W4:Y:S04]  /*ad280*/  LDL.LU R21, [R1+0xd0] ;  /* 0x0000d00001157983 */ /* 0x000f280000300800 */
[----:B------:R-:W4:Y:S04]  /*ad290*/  LDL.LU R20, [R1+0xd4] ;  /* 0x0000d40001147983 */ /* 0x000f280000300800 */
[----:B------:R-:W4:Y:S04]  /*ad2a0*/  LDL.LU R19, [R1+0xd8] ;  /* 0x0000d80001137983 */ /* 0x000f280000300800 */
[----:B------:R-:W4:Y:S04]  /*ad2b0*/  LDL.LU R18, [R1+0xdc] ;  /* 0x0000dc0001127983 */ /* 0x000f280000300800 */
[----:B------:R-:W4:Y:S04]  /*ad2c0*/  LDL.LU R17, [R1+0xf0] ;  /* 0x0000f00001117983 */ /* 0x000f280000300800 */
[----:B------:R-:W4:Y:S01]  /*ad2d0*/  LDL.LU R16, [R1+0xf4] ;  /* 0x0000f40001107983 */ /* 0x000f220000300800 */
[----:B0-----:R-:W-:Y:S01]  /*ad2e0*/  VIADD R0, R0, UR4 ;  /* 0x0000000400007c36 */ /* 0x001fe20008000000 */
[----:B------:R-:W-:-:S02]  /*ad2f0*/  ULDC UR4, c[0x0][0x248] ;  /* 0x0000920000047ab9 */ /* 0x000fc40000000800 */
[----:B------:R-:W4:Y:S04]  /*ad300*/  LDL.LU R15, [R1+0xf8] ;  /* 0x0000f800010f7983 */ /* 0x000f280000300800 */
[----:B------:R-:W4:Y:S04]  /*ad310*/  LDL.LU R14, [R1+0xfc] ;  /* 0x0000fc00010e7983 */ /* 0x000f280000300800 */
[----:B------:R-:W4:Y:S04]  /*ad320*/  LDL.LU R7, [R1+0x150] ;  /* 0x0001500001077983 */ /* 0x000f280000300800 */
[----:B------:R-:W4:Y:S04]  /*ad330*/  LDL.LU R6, [R1+0x154] ;  /* 0x0001540001067983 */ /* 0x000f280000300800 */
[----:B------:R-:W4:Y:S04]  /*ad340*/  LDL.LU R5, [R1+0x158] ;  /* 0x0001580001057983 */ /* 0x000f280000300800 */
[----:B------:R-:W4:Y:S04]  /*ad350*/  LDL.LU R4, [R1+0x15c] ;  /* 0x00015c0001047983 */ /* 0x000f280000300800 */
[----:B------:R0:W-:Y:S04]  /*ad360*/  STL [R1+0x15e4], R0 ;  /* 0x0015e40001007387 */ /* 0x0001e80000100800 */
[----:B------:R-:W4:Y:S04]  /*ad370*/  LDL.LU R13, [R1+0x190] ;  /* 0x00019000010d7983 */ /* 0x000f280000300800 */
[----:B------:R-:W4:Y:S01]  /*ad380*/  LDL.LU R12, [R1+0x194] ;  /* 0x00019400010c7983 */ /* 0x000f220000300800 */
[----:B0-----:R-:W-:Y:S01]  /*ad390*/  VIADD R0, R0, UR4 ;  /* 0x0000000400007c36 */ /* 0x001fe20008000000 */
[----:B------:R-:W-:-:S02]  /*ad3a0*/  ULDC UR4, c[0x0][0x248] ;  /* 0x0000920000047ab9 */ /* 0x000fc40000000800 */
[----:B------:R-:W4:Y:S04]  /*ad3b0*/  LDL.LU R11, [R1+0x198] ;  /* 0x00019800010b7983 */ /* 0x000f280000300800 */
[----:B------:R0:W-:Y:S04]  /*ad3c0*/  STL [R1+0x15e8], R0 ;  /* 0x0015e80001007387 */ /* 0x0001e80000100800 */
[----:B------:R-:W4:Y:S04]  /*ad3d0*/  LDL.LU R10, [R1+0x19c] ;  /* 0x00019c00010a7983 */ /* 0x000f280000300800 */
[----:B------:R-:W4:Y:S04]  /*ad3e0*/  LDL.LU R9, [R1+0x1b0] ;  /* 0x0001b00001097983 */ /* 0x000f280000300800 */
[----:B------:R-:W4:Y:S04]  /*ad3f0*/  LDL.LU R8, [R1+0x1b4] ;  /* 0x0001b40001087983 */ /* 0x000f280000300800 */
[----:B------:R-:W4:Y:S04]  /*ad400*/  LDL.LU R3, [R1+0x1b8] ;  /* 0x0001b80001037983 */ /* 0x000f280000300800 */
[----:B------:R-:W4:Y:S01]  /*ad410*/  LDL.LU R2, [R1+0x1bc] ;  /* 0x0001bc0001027983 */ /* 0x000f220000300800 */
[----:B0-----:R-:W-:Y:S01]  /*ad420*/  VIADD R0, R0, UR4 ;  /* 0x0000000400007c36 */ /* 0x001fe20008000000 */
[----:B------:R-:W-:-:S04]  /*ad430*/  ULDC UR4, c[0x0][0x248] ;  /* 0x0000920000047ab9 */ /* 0x000fc80000000800 */
[----:B------:R0:W-:Y:S02]  /*ad440*/  STL [R1+0x15f4], R0 ;  /* 0x0015f40001007387 */ /* 0x0001e40000100800 */
[----:B0-----:R-:W-:Y:S01]  /*ad450*/  VIADD R0, R0, UR4 ;  /* 0x0000000400007c36 */ /* 0x001fe20008000000 */
[----:B------:R-:W-:-:S04]  /*ad460*/  ULDC UR4, c[0x0][0x248] ;  /* 0x0000920000047ab9 */ /* 0x000fc80000000800 */
[----:B------:R0:W-:Y:S02]  /*ad470*/  STL [R1+0x1604], R0 ;  /* 0x0016040001007387 */ /* 0x0001e40000100800 */
[----:B0-----:R-:W-:Y:S01]  /*ad480*/  VIADD R0, R0, UR4 ;  /* 0x0000000400007c36 */ /* 0x001fe20008000000 */
[----:B------:R-:W-:Y:S01]  /*ad490*/  ULDC UR4, c[0x0][0x248] ;  /* 0x0000920000047ab9 */ /* 0x000fe20000000800 */
[----:B--2---:R-:W-:-:S05]  /*ad4a0*/  F2FP.SATFINITE.E5M2.F32.PACK_AB_MERGE_C R24, R26, R25, RZ ;  /* 0x000000191a18723e */ /* 0x004fca00048060ff */
[----:B------:R-:W-:Y:S01]  /*ad4b0*/  STL [R1+0x2fb4], R24 ;  /* 0x002fb41801007387 */ /* 0x000fe20000100800 */
[----:B---3--:R-:W-:-:S05]  /*ad4c0*/  F2FP.SATFINITE.E5M2.F32.PACK_AB_MERGE_C R22, R22, R23, RZ ;  /* 0x000000171616723e */ /* 0x008fca00048060ff */
[----:B------:R-:W-:Y:S01]  /*ad4d0*/  STL [R1+0x2fcc], R22 ;  /* 0x002fcc1601007387 */ /* 0x000fe20000100800 */
[----:B----4-:R-:W-:-:S03]  /*ad4e0*/  F2FP.SATFINITE.E5M2.F32.PACK_AB_MERGE_C R20, R20, R21, RZ ;  /* 0x000000151414723e */ /* 0x010fc600048060ff */
[----:B------:R0:W-:Y:S01]  /*ad4f0*/  STL [R1+0x1614], R0 ;  /* 0x0016140001007387 */ /* 0x0001e20000100800 */
[----:B------:R-:W-:Y:S01]  /*ad500*/  F2FP.SATFINITE.E5M2.F32.PACK_AB_MERGE_C R18, R18, R19, RZ ;  /* 0x000000131212723e */ /* 0x000fe200048060ff */
[----:B0-----:R-:W-:Y:S02]  /*ad510*/  VIADD R0, R0, UR4 ;  /* 0x0000000400007c36 */ /* 0x001fe40008000000 */
[----:B------:R-:W-:Y:S01]  /*ad520*/  STL [R1+0x2fa0], R20 ;  /* 0x002fa01401007387 */ /* 0x000fe20000100800 */
[----:B------:R-:W-:Y:S01]  /*ad530*/  ULDC UR4, c[0x0][0x248] ;  /* 0x0000920000047ab9 */ /* 0x000fe20000000800 */
[----:B------:R-:W-:Y:S02]  /*ad540*/  F2FP.SATFINITE.E5M2.F32.PACK_AB_MERGE_C R16, R16, R17, RZ ;  /* 0x000000111010723e */ /* 0x000fe400048060ff */
[----:B------:R-:W-:Y:S04]  /*ad550*/  STL [R1+0x2f9c], R18 ;  /* 0x002f9c1201007387 */ /* 0x000fe80000100800 */
[----:B------:R0:W-:Y:S01]  /*ad560*/  STL [R1+0x1624], R0 ;  /* 0x0016240001007387 */ /* 0x0001e20000100800 */
[----:B------:R-:W-:-:S03]  /*ad570*/  F2FP.SATFINITE.E5M2.F32.PACK_AB_MERGE_C R14, R14, R15, RZ ;  /* 0x0000000f0e0e723e */ /* 0x000fc600048060ff */
[----:B------:R-:W-:Y:S01]  /*ad580*/  STL [R1+0x2f70], R16 ;  /* 0x002f701001007387 */ /* 0x000fe20000100800 */
[----:B0-----:R-:W-:Y:S01]  /*ad590*/  VIADD R0, R0, UR4 ;  /* 0x0000000400007c36 */ /* 0x001fe20008000000 */
[----:B------:R-:W-:Y:S01]  /*ad5a0*/  F2FP.SATFINITE.E5M2.F32.PACK_AB_MERGE_C R6, R6, R7, RZ ;  /* 0x000000070606723e */ /* 0x000fe200048060ff */
[----:B------:R-:W-:Y:S01]  /*ad5b0*/  ULDC UR4, c[0x0][0x248] ;  /* 0x0000920000047ab9 */ /* 0x000fe20000000800 */
[----:B------:R-:W-:Y:S04]  /*ad5c0*/  STL [R1+0x2f6c], R14 ;  /* 0x002f6c0e01007387 */ /* 0x000fe80000100800 */
[----:B------:R0:W-:Y:S01]  /*ad5d0*/  STL [R1+0x1634], R0 ;  /* 0x0016340001007387 */ /* 0x0001e20000100800 */
[----:B------:R-:W-:-:S03]  /*ad5e0*/  F2FP.SATFINITE.E5M2.F32.PACK_AB_MERGE_C R4, R4, R5, RZ ;  /* 0x000000050404723e */ /* 0x000fc600048060ff */
[----:B------:R2:W-:Y:S04]  /*ad5f0*/  STL [R1+0x2f64], R6 ;  /* 0x002f640601007387 */ /* 0x0005e80000100800 */
[----:B------:R-:W3:Y:S01]  /*ad600*/  LDL.LU R7, [R1+0x1d0] ;  /* 0x0001d00001077983 */ /* 0x000ee20000300800 */
[----:B0-----:R-:W-:Y:S01]  /*ad610*/  VIADD R0, R0, UR4 ;  /* 0x0000000400007c36 */ /* 0x001fe20008000000 */
[----:B------:R-:W-:Y:S02]  /*ad620*/  ULDC UR4, c[0x0][0x248] ;  /* 0x0000920000047ab9 */ /* 0x000fe40000000800 */
[----:B--2---:R-:W3:Y:S01]  /*ad630*/  LDL.LU R6, [R1+0x1d4] ;  /* 0x0001d40001067983 */ /* 0x004ee20000300800 */
[----:B------:R-:W-:-:S03]  /*ad640*/  F2FP.SATFINITE.E5M2.F32.PACK_AB_MERGE_C R12, R12, R13, RZ ;  /* 0x0000000d0c0c723e */ /* 0x000fc600048060ff */
[----:B------:R0:W-:Y:S04]  /*ad650*/  STL [R1+0x2f60], R4 ;  /* 0x002f600401007387 */ /* 0x0001e80000100800 */
[----:B------:R2:W-:Y:S04]  /*ad660*/  STL [R1+0x1644], R0 ;  /* 0x0016440001007387 */ /* 0x0005e80000100800 */
[----:B------:R-:W4:Y:S01]  /*ad670*/  LDL.LU R5, [R1+0x1d8] ;  /* 0x0001d80001057983 */ /* 0x000f220000300800 */
[----:B------:R-:W-:-:S03]  /*ad680*/  F2FP.SATFINITE.E5M2.F32.PACK_AB_MERGE_C R10, R10, R11, RZ ;  /* 0x0000000b0a0a723e */ /* 0x000fc600048060ff */
[----:B0-----:R-:W4:Y:S01]  /*ad690*/  LDL.LU R4, [R1+0x1dc] ;  /* 0x0001dc0001047983 */ /* 0x001f220000300800 */
[----:B--2---:R-:W-:Y:S01]  /*ad6a0*/  VIADD R0, R0, UR4 ;  /* 0x0000000400007c36 */ /* 0x004fe20008000000 */
[----:B------:R-:W-:Y:S01]  /*ad6b0*/  ULDC UR4, c[0x0][0x248] ;  /* 0x0000920000047ab9 */ /* 0x000fe20000000800 */
[----:B------:R-:W-:Y:S01]  /*ad6c0*/  F2FP.SATFINITE.E5M2.F32.PACK_AB_MERGE_C R8, R8, R9, RZ ;  /* 0x000000090808723e */ /* 0x000fe200048060ff */
[----:B------:R-:W-:Y:S04]  /*ad6d0*/  STL [R1+0x2f54], R12 ;  /* 0x002f540c01007387 */ /* 0x000fe80000100800 */
[----:B------:R-:W-:Y:S01]  /*ad6e0*/  STL [R1+0x2f50], R10 ;  /* 0x002f500a01007387 */ /* 0x000fe20000100800 */
[----:B------:R-:W-:-:S03]  /*ad6f0*/  F2FP.SATFINITE.E5M2.F32.PACK_AB_MERGE_C R2, R2, R3, RZ ;  /* 0x000000030202723e */ /* 0x000fc600048060ff */
[----:B------:R0:W-:Y:S04]  /*ad700*/  STL [R1+0x1654], R0 ;  /* 0x0016540001007387 */ /* 0x0001e80000100800 */
[----:B------:R2:W-:Y:S04]  /*ad710*/  STL [R1+0x2f3c], R8 ;  /* 0x002f3c0801007387 */ /* 0x0005e80000100800 */
[----:B------:R-:W4:Y:S01]  /*ad720*/  LDL.LU R29, [R1+0x1f0] ;  /* 0x0001f000011d7983 */ /* 0x000f220000300800 */
[----:B0-----:R-:W-:Y:S01]  /*ad730*/  VIADD R0, R0, UR4 ;  /* 0x0000000400007c36 */ /* 0x001fe20008000000 */
[----:B------:R-:W-:-:S02]  /*ad740*/  ULDC UR4, c[0x0][0x248] ;  /* 0x0000920000047ab9 */ /* 0x000fc40000000800 */
[----:B------:R-:W4:Y:S04]  /*ad750*/  LDL.LU R28, [R1+0x1f4] ;  /* 0x0001f400011c7983 */ /* 0x000f280000300800 */
[----:B------:R0:W-:Y:S04]  /*ad760*/  STL [R1+0x2f38], R2 ;  /* 0x002f380201007387 */ /* 0x0001e80000100800 */
[----:B------:R1:W-:Y:S04]  /*ad770*/  STL [R1+0x1664], R0 ;  /* 0x0016640001007387 */ /* 0x0003e80000100800 */
        /* <DEDUP_REMOVED lines=15> */
[----:B--2---:R-:W2:Y:S04]  /*ad870*/  LDL.LU R8, [R1+0x264] ;  /* 0x0002640001087983 */ /* 0x004ea80000300800 */
[----:B------:R-:W2:Y:S04]  /*ad880*/  LDL.LU R3, [R1+0x268] ;  /* 0x0002680001037983 */ /* 0x000ea80000300800 */
[----:B0-----:R-:W2:Y:S01]  /*ad890*/  LDL.LU R2, [R1+0x26c] ;  /* 0x00026c0001027983 */ /* 0x001ea20000300800 */
[----:B-1----:R-:W-:Y:S01]  /*ad8a0*/  VIADD R0, R0, UR4 ;  /* 0x0000000400007c36 */ /* 0x002fe20008000000 */
[----:B------:R-:W-:Y:S01]  /*ad8b0*/  ULDC UR4, c[0x0][0x248] ;  /* 0x0000920000047ab9 */ /* 0x000fe20000000800 */
[----:B---3--:R-:W-:-:S05]  /*ad8c0*/  F2FP.SATFINITE.E5M2.F32.PACK_AB_MERGE_C R6, R6, R7, RZ ;  /* 0x000000070606723e */ /* 0x008fca00048060ff */
[----:B------:R0:W-:Y:S04]  /*ad8d0*/  STL [R1+0x2f00], R6 ;  /* 0x002f000601007387 */ /* 0x0001e80000100800 */
[----:B------:R-:W3:Y:S04]  /*ad8e0*/  LDL.LU R13, [R1+0x280] ;  /* 0x00028000010d7983 */ /* 0x000ee80000300800 */
[----:B------:R-:W3:Y:S01]  /*ad8f0*/  LDL.LU R12, [R1+0x284] ;  /* 0x00028400010c7983 */ /* 0x000ee20000300800 */
[----:B----4-:R-:W-:-:S05]  /*ad900*/  F2FP.SATFINITE.E5M2.F32.PACK_AB_MERGE_C R4, R4, R5, RZ ;  /* 0x000000050404723e */ /* 0x010fca00048060ff */
[----:B------:R-:W-:Y:S04]  /*ad910*/  STL [R1+0x2efc], R4 ;  /* 0x002efc0401007387 */ /* 0x000fe80000100800 */
[----:B------:R1:W-:Y:S04]  /*ad920*/  STL [R1+0x1674], R0 ;  /* 0x0016740001007387 */ /* 0x0003e80000100800 */
[----:B------:R-:W4:Y:S04]  /*ad930*/  LDL.LU R11, [R1+0x288] ;  /* 0x00028800010b7983 */ /* 0x000f280000300800 */
[----:B------:R-:W4:Y:S04]  /*ad940*/  LDL.LU R10, [R1+0x28c] ;  /* 0x00028c00010a7983 */ /* 0x000f280000300800 */
[----:B------:R-:W4:Y:S04]  /*ad950*/  LDL.LU R7, [R1+0x2c0] ;  /* 0x0002c00001077983 */ /* 0x000f280000300800 */
[----:B0-----:R-:W4:Y:S01]  /*ad960*/  LDL.LU R6, [R1+0x2c4] ;  /* 0x0002c40001067983 */ /* 0x001f220000300800 */
[----:B------:R-:W-:Y:S01]  /*ad970*/  F2FP.SATFINITE.E5M2.F32.PACK_AB_MERGE_C R28, R28, R29, RZ ;  /* 0x0000001d1c1c723e */ /* 0x000fe200048060ff */
[----:B-1----:R-:W-:Y:S01]  /*ad980*/  VIADD R0, R0, UR4 ;  /* 0x0000000400007c36 */ /* 0x002fe20008000000 */
[----:B------:R-:W-:Y:S01]  /*ad990*/  ULDC UR4, c[0x0][0x248] ;  /* 0x0000920000047ab9 */ /* 0x000fe20000000800 */
[----:B------:R-:W4:Y:S04]  /*ad9a0*/  LDL.LU R5, [R1+0x2c8] ;  /* 0x0002c80001057983 */ /* 0x000f280000300800 */
[----:B------:R-:W4:Y:S04]  /*ad9b0*/  LDL.LU R4, [R1+0x2cc] ;  /* 0x0002cc0001047983 */ /* 0x000f280000300800 */
[----:B------:R-:W-:Y:S01]  /*ad9c0*/  STL [R1+0x2ee4], R28 ;  /* 0x002ee41c01007387 */ /* 0x000fe20000100800 */
[----:B------:R-:W-:-:S05]  /*ad9d0*/  F2FP.SATFINITE.E5M2.F32.PACK_AB_MERGE_C R27, R24, R27, RZ ;  /* 0x0000001b181b723e */ /* 0x000fca00048060ff */
[----:B------:R-:W-:Y:S01]  /*ad9e0*/  STL [R1+0x2ee0], R27 ;  /* 0x002ee01b01007387 */ /* 0x000fe20000100800 */
[----:B------:R-:W-:-:S03]  /*ad9f0*/  F2FP.SATFINITE.E5M2.F32.PACK_AB_MERGE_C R24, R26, R25, RZ ;  /* 0x000000191a18723e */ /* 0x000fc600048060ff */
        /* <DEDUP_REMOVED lines=11> */
[----:B------:R-:W-:Y:S01]  /*adab0*/  ULDC UR4, c[0x0][0x248] ;  /* 0x0000920000047ab9 */ /* 0x000fe20000000800 */
[----:B------:R-:W-:Y:S01]  /*adac0*/  F2FP.SATFINITE.E5M2.F32.PACK_AB_MERGE_C R16, R16, R17, RZ ;  /* 0x000000111010723e */ /* 0x000fe200048060ff */
[----:B------:R-:W-:Y:S04]  /*adad0*/  STL [R1+0x2eb0], R18 ;  /* 0x002eb01201007387 */ /* 0x000fe80000100800 */
[----:B------:R0:W-:Y:S01]  /*adae0*/  STL [R1+0x1fc], R0 ;  /* 0x0001fc0001007387 */ /* 0x0001e20000100800 */
[----:B------:R-:W-:-:S03]  /*adaf0*/  F2FP.SATFINITE.E5M2.F32.PACK_AB_MERGE_C R14, R14, R15, RZ ;  /* 0x0000000f0e0e723e */ /* 0x000fc600048060ff */
[----:B------:R-:W-:Y:S01]  /*adb00*/  STL [R1+0x2e8c], R16 ;  /* 0x002e8c1001007387 */ /* 0x000fe20000100800 */
[----:B0-----:R-:W-:Y:S01]  /*adb10*/  VIADD R0, R0, UR4 ;  /* 0x0000000400007c36 */ /* 0x001fe20008000000 */
[----:B--2---:R-:W-:Y:S01]  /*adb20*/  F2FP.SATFINITE.E5M2.F32.PACK_AB_MERGE_C R8, R8, R9, RZ ;  /* 0x000000090808723e */ /* 0x004fe200048060ff */
[----:B------:R-:W-:Y:S01]  /*adb30*/  ULDC UR4, c[0x0][0x248] ;  /* 0x0000920000047ab9 */ /* 0x000fe20000000800 */
[----:B------:R-:W-:Y:S04]  /*adb40*/  STL [R1+0x2e88], R14 ;  /* 0x002e880e01007387 */ /* 0x000fe80000100800 */
[----:B------:R0:W-:Y:S01]  /*adb50*/  STL [R1+0x210], R0 ;  /* 0x0002100001007387 */ /* 0x0001e20000100800 */
[----:B------:R-:W-:-:S03]  /*adb60*/  F2FP.SATFINITE.E5M2.F32.PACK_AB_MERGE_C R2, R2, R3, RZ ;  /* 0x000000030202723e */ /* 0x000fc600048060ff */
[----:B------:R1:W-:Y:S04]  /*adb70*/  STL [R1+0x2e74], R8 ;  /* 0x002e740801007387 */ /* 0x0003e80000100800 */
[----:B------:R-:W2:Y:S01]  /*adb80*/  LDL.LU R9, [R1+0x2e0] ;  /* 0x0002e00001097983 */ /* 0x000ea20000300800 */
[----:B0-----:R-:W-:Y:S01]  /*adb90*/  VIADD R0, R0, UR4 ;  /* 0x0000000400007c36 */ /* 0x001fe20008000000 */
[----:B------:R-:W-:Y:S02]  /*adba0*/  ULDC UR4, c[0x0][0x248] ;  /* 0x0000920000047ab9 */ /* 0x000fe40000000800 */
[----:B-1----:R-:W2:Y:S04]  /*adbb0*/  LDL.LU R8, [R1+0x2e4] ;  /* 0x0002e40001087983 */ /* 0x002ea80000300800 */
[----:B------:R0:W-:Y:S04]  /*adbc0*/  STL [R1+0x2e70], R2 ;  /* 0x002e700201007387 */ /* 0x0001e80000100800 */
[----:B------:R1:W-:Y:S04]  /*adbd0*/  STL [R1+0x214], R0 ;  /* 0x0002140001007387 */ /* 0x0003e80000100800 */
[----:B------:R-:W2:Y:S04]  /*adbe0*/  LDL.LU R3, [R1+0x2e8] ;  /* 0x0002e80001037983 */ /* 0x000ea80000300800 */
[----:B0-----:R-:W2:Y:S01]  /*adbf0*/  LDL.LU R2, [R1+0x2ec] ;  /* 0x0002ec0001027983 */ /* 0x001ea20000300800 */
[----:B-1----:R-:W-:Y:S01]  /*adc00*/  VIADD R0, R0, UR4 ;  /* 0x0000000400007c36 */ /* 0x002fe20008000000 */
[----:B------:R-:W-:Y:S01]  /*adc10*/  ULDC UR4, c[0x0][0x248] ;  /* 0x0000920000047ab9 */ /* 0x000fe20000000800 */
[----:B---3--:R-:W-:-:S05]  /*adc20*/  F2FP.SATFINITE.E5M2.F32.PACK_AB_MERGE_C R12, R12, R13, RZ ;  /* 0x0000000d0c0c723e */ /* 0x008fca00048060ff */
[----:B------:R-:W-:Y:S01]  /*adc30*/  STL [R1+0x2e5c], R12 ;  /* 0x002e5c0c01007387 */ /* 0x000fe20000100800 */
[----:B----4-:R-:W-:-:S05]  /*adc40*/  F2FP.SATFINITE.E5M2.F32.PACK_AB_MERGE_C R10, R10, R11, RZ ;  /* 0x0000000b0a0a723e */ /* 0x010fca00048060ff */
[----:B------:R-:W-:Y:S01]  /*adc50*/  STL [R1+0x2e58], R10 ;  /* 0x002e580a01007387 */ /* 0x000fe20000100800 */
[----:B------:R-:W-:-:S03]  /*adc60*/  F2FP.SATFINITE.E5M2.F32.PACK_AB_MERGE_C R6, R6, R7, RZ ;  /* 0x000000070606723e */ /* 0x000fc600048060ff */
[----:B------:R0:W-:Y:S04]  /*adc70*/  STL [R1+0x218], R0 ;  /* 0x0002180001007387 */ /* 0x0001e80000100800 */
[----:B------:R1:W-:Y:S01]  /*adc80*/  STL [R1+0x2e48], R6 ;  /* 0x002e480601007387 */ /* 0x0003e20000100800 */
[----:B------:R-:W-:-:S03]  /*adc90*/  F2FP.SATFINITE.E5M2.F32.PACK_AB_MERGE_C R4, R4, R5, RZ ;  /* 0x000000050404723e */ /* 0x000fc600048060ff */
[----:B------:R-:W3:Y:S01]  /*adca0*/  LDL.LU R29, [R1+0x300] ;  /* 0x00030000011d7983 */ /* 0x000ee20000300800 */
[----:B0-----:R-:W-:Y:S01]  /*adcb0*/  VIADD R0, R0, UR4 ;  /* 0x0000000400007c36 */ /* 0x001fe20008000000 */
[----:B------:R-:W-:Y:S02]  /*adcc0*/  ULDC UR4, c[0x0][0x248] ;  /* 0x0000920000047ab9 */ /* 0x000fe40000000800 */
[----:B------:R-:W3:Y:S04]  /*adcd0*/  LDL.LU R28, [R1+0x304] ;  /* 0x00030400011c7983 */ /* 0x000ee80000300800 */
[----:B------:R-:W-:Y:S04]  /*adce0*/  STL [R1+0x2e44], R4 ;  /* 0x002e440401007387 */ /* 0x000fe80000100800 */
        /* <DEDUP_REMOVED lines=16> */
[----:B-1----:R-:W4:Y:S01]  /*addf0*/  LDL.LU R6, [R1+0x1104] ;  /* 0x0011040001067983 */ /* 0x002f220000300800 */
[----:B0-----:R-:W-:Y:S01]  /*ade00*/  VIADD R0, R0, UR4 ;  /* 0x0000000400007c36 */ /* 0x001fe20008000000 */
[----:B------:R-:W-:-:S02]  /*ade10*/  ULDC UR4, c[0x0][0x248] ;  /* 0x0000920000047ab9 */ /* 0x000fc40000000800 */
[----:B------:R-:W4:Y:S01]  /*ade20*/  LDL.LU R5, [R1+0x1108] ;  /* 0x0011080001057983 */ /* 0x000f220000300800 */
[----:B--2---:R-:W-:-:S03]  /*ade30*/  F2FP.SATFINITE.E5M2.F32.PACK_AB_MERGE_C R8, R8, R9, RZ ;  /* 0x000000090808723e */ /* 0x004fc600048060ff */
[----:B------:R-:W2:Y:S04]  /*ade40*/  LDL.LU R4, [R1+0x110c] ;  /* 0x00110c0001047983 */ /* 0x000ea80000300800 */
[----:B------:R0:W-:Y:S04]  /*ade50*/  STL [R1+0x2e2c], R8 ;  /* 0x002e2c0801007387 */ /* 0x0001e80000100800 */
[----:B------:R-:W2:Y:S04]  /*ade60*/  LDL.LU R13, [R1+0x1110] ;  /* 0x00111000010d7983 */ /* 0x000ea80000300800 */
[----:B------:R-:W2:Y:S01]  /*ade70*/  LDL.LU R12, [R1+0x1114] ;  /* 0x00111400010c7983 */ /* 0x000ea20000300800 */
[----:B------:R-:W-:-:S05]  /*ade80*/  F2FP.SATFINITE.E5M2.F32.PACK_AB_MERGE_C R2, R2, R3, RZ ;  /* 0x000000030202723e */ /* 0x000fca00048060ff */
[----:B------:R1:W-:Y:S04]  /*ade90*/  STL [R1+0x2e28], R2 ;  /* 0x002e280201007387 */ /* 0x0003e80000100800 */
[----:B------:R1:W-:Y:S04]  /*adea0*/  STL [R1+0x230], R0 ;  /* 0x0002300001007387 */ /* 0x0003e80000100800 */
[----:B------:R-:W2:Y:S04]  /*adeb0*/  LDL.LU R11, [R1+0x1118] ;  /* 0x00111800010b7983 */ /* 0x000ea80000300800 */
[----:B------:R-:W2:Y:S04]  /*adec0*/  LDL.LU R10, [R1+0x111c] ;  /* 0x00111c00010a7983 */ /* 0x000ea80000300800 */
[----:B------:R-:W2:Y:S04]  /*aded0*/  LDL.LU R9, [R1+0x1120] ;  /* 0x0011200001097983 */ /* 0x000ea80000300800 */
[----:B0-----:R-:W2:Y:S04]  /*adee0*/  LDL.LU R8, [R1+0x1124] ;  /* 0x0011240001087983 */ /* 0x001ea80000300800 */
[----:B------:R-:W2:Y:S04]  /*adef0*/  LDL.LU R3, [R1+0x1128] ;  /* 0x0011280001037983 */ /* 0x000ea80000300800 */
[----:B-1----:R-:W2:Y:S01]  /*adf00*/  LDL.LU R2, [R1+0x112c] ;  /* 0x00112c0001027983 */ /* 0x002ea20000300800 */
[----:B------:R-:W-:Y:S01]  /*adf10*/  VIADD R0, R0, UR4 ;  /* 0x0000000400007c36 */ /* 0x000fe20008000000 */
[----:B------:R-:W-:Y:S01]  /*adf20*/  ULDC UR4, c[0x0][0x248] ;  /* 0x0000920000047ab9 */ /* 0x000fe20000000800 */
[----:B---3--:R-:W-:-:S05]  /*adf30*/  F2FP.SATFINITE.E5M2.F32.PACK_AB_MERGE_C R28, R28, R29, RZ ;  /* 0x0000001d1c1c723e */ /* 0x008fca00048060ff */
[----:B------:R-:W-:Y:S01]  /*adf40*/  STL [R1+0x2e08], R28 ;  /* 0x002e081c01007387 */ /* 0x000fe20000100800 */
[----:B----4-:R-:W-:-:S05]  /*adf50*/  F2FP.SATFINITE.E5M2.F32.PACK_AB_MERGE_C R27, R24, R27, RZ ;  /* 0x0000001b181b723e */ /* 0x010fca00048060ff */
        /* <DEDUP_REMOVED lines=24> */
[----:B--2---:R-:W-:-:S03]  /*ae0e0*/  F2FP.SATFINITE.E5M2.F32.PACK_AB_MERGE_C R4, R4, R5, RZ ;  /* 0x000000050404723e */ /* 0x004fc600048060ff */
[----:B------:R1:W-:Y:S04]  /*ae0f0*/  STL [R1+0x2da4], R6 ;  /* 0x002da40601007387 */ /* 0x0003e80000100800 */
[----:B------:R-:W2:Y:S01]  /*ae100*/  LDL.LU R7, [R1+0x1130] ;  /* 0x0011300001077983 */ /* 0x000ea20000300800 */
[----:B0-----:R-:W-:Y:S01]  /*ae110*/  VIADD R0, R0, UR4 ;  /* 0x0000000400007c36 */ /* 0x001fe20008000000 */
[----:B------:R-:W-:Y:S02]  /*ae120*/  ULDC UR4, c[0x0][0x248] ;  /* 0x0000920000047ab9 */ /* 0x000fe40000000800 */
[----:B-1----:R-:W2:Y:S01]  /*ae130*/  LDL.LU R6, [R1+0x1134] ;  /* 0x0011340001067983 */ /* 0x002ea20000300800 */
[----:B------:R-:W-:-:S03]  /*ae140*/  F2FP.SATFINITE.E5M2.F32.PACK_AB_MERGE_C R12, R12, R13, RZ ;  /* 0x0000000d0c0c723e */ /* 0x000fc600048060ff */
[----:B------:R0:W-:Y:S04]  /*ae150*/  STL [R1+0x2da0], R4 ;  /* 0x002da00401007387 */ /* 0x0001e80000100800 */
[----:B------:R1:W-:Y:S04]  /*ae160*/  STL [R1+0x244], R0 ;  /* 0x0002440001007387 */ /* 0x0003e80000100800 */
[----:B------:R-:W3:Y:S04]  /*ae170*/  LDL.LU R5, [R1+0x1138] ;  /* 0x0011380001057983 */ /* 0x000ee80000300800 */
[----:B0-----:R-:W3:Y:S01]  /*ae180*/  LDL.LU R4, [R1+0x113c] ;  /* 0x00113c0001047983 */ /* 0x001ee20000300800 */
[----:B-1----:R-:W-:Y:S01]  /*ae190*/  VIADD R0, R0, UR4 ;  /* 0x0000000400007c36 */ /* 0x002fe20008000000 */
[----:B------:R-:W-:Y:S01]  /*ae1a0*/  ULDC UR4, c[0x0][0x248] ;  /* 0x0000920000047ab9 */ /* 0x000fe20000000800 */
[----:B------:R-:W-:Y:S01]  /*ae1b0*/  F2FP.SATFINITE.E5M2.F32.PACK_AB_MERGE_C R10, R10, R11, RZ ;  /* 0x0000000b0a0a723e */ /* 0x000fe200048060ff */
[----:B------:R-:W-:Y:S04]  /*ae1c0*/  STL [R1+0x2d40], R12 ;  /* 0x002d400c01007387 */ /* 0x000fe80000100800 */
[----:B------:R-:W-:Y:S01]  /*ae1d0*/  STL [R1+0x2d3c], R10 ;  /* 0x002d3c0a01007387 */ /* 0x000fe20000100800 */
[----:B------:R-:W-:-:S03]  /*ae1e0*/  F2FP.SATFINITE.E5M2.F32.PACK_AB_MERGE_C R8, R8, R9, RZ ;  /* 0x000000090808723e */ /* 0x000fc600048060ff */
[----:B------:R0:W-:Y:S04]  /*ae1f0*/  STL [R1+0x248], R0 ;  /* 0x0002480001007387 */ /* 0x0001e80000100800 */
[----:B------:R1:W-:Y:S01]  /*ae200*/  STL [R1+0x2d20], R8 ;  /* 0x002d200801007387 */ /* 0x0003e20000100800 */
[----:B------:R-:W-:-:S03]  /*ae210*/  F2FP.SATFINITE.E5M2.F32.PACK_AB_MERGE_C R2, R2, R3, RZ ;  /* 0x000000030202723e */ /* 0x000fc600048060ff */
[----:B------:R-:W4:Y:S01]  /*ae220*/  LDL.LU R29, [R1+0x410] ;  /* 0x00041000011d7983 */ /* 0x000f220000300800 */
[----:B0-----:R-:W-:Y:S01]  /*ae230*/  VIADD R0, R0, UR4 ;  /* 0x0000000400007c36 */ /* 0x001fe20008000000 */
[----:B------:R-:W-:Y:S02]  /*ae240*/  ULDC UR4, c[0x0][0x248] ;  /* 0x0000920000047ab9 */ /* 0x000fe40000000800 */
        /* <DEDUP_REMOVED lines=20> */
[----:B0-----:R-:W4:Y:S01]  /*ae390*/  LDL.LU R2, [R1+0x116c] ;  /* 0x00116c0001027983 */ /* 0x001f220000300800 */
[----:B------:R-:W-:Y:S01]  /*ae3a0*/  VIADD R0, R0, UR4 ;  /* 0x0000000400007c36 */ /* 0x000fe20008000000 */
[----:B------:R-:W-:Y:S01]  /*ae3b0*/  ULDC UR4, c[0x0][0x248] ;  /* 0x0000920000047ab9 */ /* 0x000fe20000000800 */
[----:B--2---:R-:W-:-:S05]  /*ae3c0*/  F2FP.SATFINITE.E5M2.F32.PACK_AB_MERGE_C R6, R6, R7, RZ ;  /* 0x000000070606723e */ /* 0x004fca00048060ff */
[----:B------:R0:W-:Y:S04]  /*ae3d0*/  STL [R1+0x2d10], R6 ;  /* 0x002d100601007387 */ /* 0x0001e80000100800 */
[----:B------:R-:W2:Y:S04]  /*ae3e0*/  LDL.LU R13, [R1+0x1170] ;  /* 0x00117000010d7983 */ /* 0x000ea80000300800 */
[----:B------:R-:W2:Y:S01]  /*ae3f0*/  LDL.LU R12, [R1+0x1174] ;  /* 0x00117400010c7983 */ /* 0x000ea20000300800 */
[----:B---3--:R-:W-:-:S05]  /*ae400*/  F2FP.SATFINITE.E5M2.F32.PACK_AB_MERGE_C R4, R4, R5, RZ ;  /* 0x000000050404723e */ /* 0x008fca00048060ff */
[----:B------:R-:W-:Y:S04]  /*ae410*/  STL [R1+0x2d0c], R4 ;  /* 0x002d0c0401007387 */ /* 0x000fe80000100800 */
[----:B------:R1:W-:Y:S04]  /*ae420*/  STL [R1+0x260], R0 ;  /* 0x0002600001007387 */ /* 0x0003e80000100800 */
[----:B------:R-:W3:Y:S04]  /*ae430*/  LDL.LU R11, [R1+0x1178] ;  /* 0x00117800010b7983 */ /* 0x000ee80000300800 */
[----:B------:R-:W3:Y:S04]  /*ae440*/  LDL.LU R10, [R1+0x117c] ;  /* 0x00117c00010a7983 */ /* 0x000ee80000300800 */
[----:B------:R-:W3:Y:S04]  /*ae450*/  LDL.LU R7, [R1+0x1180] ;  /* 0x0011800001077983 */ /* 0x000ee80000300800 */
[----:B0-----:R-:W3:Y:S01]  /*ae460*/  LDL.LU R6, [R1+0x1184] ;  /* 0x0011840001067983 */ /* 0x001ee20000300800 */
[----:B----4-:R-:W-:Y:S01]  /*ae470*/  F2FP.SATFINITE.E5M2.F32.PACK_AB_MERGE_C R28, R28, R29, RZ ;  /* 0x0000001d1c1c723e */ /* 0x010fe200048060ff */
        /* <DEDUP_REMOVED lines=32> */
[----:B------:R-:W4:Y:S01]  /*ae680*/  LDL.LU R9, [R1+0x10f0] ;  /* 0x0010f00001097983 */ /* 0x000f220000300800 */
[----:B0-----:R-:W-:Y:S01]  /*ae690*/  VIADD R0, R0, UR4 ;  /* 0x0000000400007c36 */ /* 0x001fe20008000000 */
[----:B------:R-:W-:Y:S02]  /*ae6a0*/  ULDC UR4, c[0x0][0x248] ;  /* 0x0000920000047ab9 */ /* 0x000fe40000000800 */
[----:B-1----:R-:W4:Y:S04]  /*ae6b0*/  LDL.LU R8, [R1+0x10f4] ;  /* 0x0010f40001087983 */ /* 0x002f280000300800 */
[----:B------:R0:W-:Y:S04]  /*ae6c0*/  STL [R1+0x2c7c], R2 ;  /* 0x002c7c0201007387 */ /* 0x0001e80000100800 */
[----:B------:R1:W-:Y:S04]  /*ae6d0*/  STL [R1+0x284], R0 ;  /* 0x0002840001007387 */ /* 0x0003e80000100800 */
[----:B------:R-:W4:Y:S04]  /*ae6e0*/  LDL.LU R3, [R1+0x10f8] ;  /* 0x0010f80001037983 */ /* 0x000f280000300800 */
[----:B0-----:R-:W4:Y:S01]  /*ae6f0*/  LDL.LU R2, [R1+0x10fc] ;  /* 0x0010fc0001027983 */ /* 0x001f220000300800 */
[----:B-1----:R-:W-:Y:S01]  /*ae700*/  VIADD R0, R0, UR4 ;  /* 0x0000000400007c36 */ /* 0x002fe20008000000 */
[----:B------:R-:W-:Y:S01]  /*ae710*/  ULDC UR4, c[0x0][0x248] ;  /* 0x0000920000047ab9 */ /* 0x000fe20000000800 */
[----:B--2---:R-:W-:-:S05]  /*ae720*/  F2FP.SATFINITE.E5M2.F32.PACK_AB_MERGE_C R12, R12, R13, RZ ;  /* 0x0000000d0c0c723e */ /* 0x004fca00048060ff */
[----:B------:R-:W-:Y:S01]  /*ae730*/  STL [R1+0x2c64], R12 ;  /* 0x002c640c01007387 */ /* 0x000fe20000100800 */
[----:B---3--:R-:W-:-:S05]  /*ae740*/  F2FP.SATFINITE.E5M2.F32.PACK_AB_MERGE_C R10, R10, R11, RZ ;  /* 0x0000000b0a0a723e */ /* 0x008fca00048060ff */
[----:B------:R-:W-:Y:S01]  /*ae750*/  STL [R1+0x2c60], R10 ;  /* 0x002c600a01007387 */ /* 0x000fe20000100800 */
[----:B------:R-:W-:-:S03]  /*ae760*/  F2FP.SATFINITE.E5M2.F32.PACK_AB_MERGE_C R6, R6, R7, RZ ;  /* 0x000000070606723e */ /* 0x000fc600048060ff */
[----:B------:R0:W-:Y:S04]  /*ae770*/  STL [R1+0x288], R0 ;  /* 0x0002880001007387 */ /* 0x0001e80000100800 */
[----:B------:R1:W-:Y:S01]  /*ae780*/  STL [R1+0x2c50], R6 ;  /* 0x002c500601007387 */ /* 0x0003e20000100800 */
[----:B----4-:R-:W-:-:S03]  /*ae790*/  F2FP.SATFINITE.E5M2.F32.PACK_AB_MERGE_C R4, R4, R5, RZ ;  /* 0x000000050404723e */ /* 0x010fc600048060ff */
[----:B------:R-:W2:Y:S01]  /*ae7a0*/  LDL.LU R29, [R1+0x1010] ;  /* 0x00101000011d7983 */ /* 0x000ea20000300800 */
[----:B0-----:R-:W-:Y:S01]  /*ae7b0*/  VIADD R0, R0, UR4 ;  /* 0x0000000400007c36 */ /* 0x001fe20008000000 */
[----:B------:R-:W-:Y:S02]  /*ae7c0*/  ULDC UR4, c[0x0][0x248] ;  /* 0x0000920000047ab9 */ /* 0x000fe40000000800 */
[----:B------:R-:W2:Y:S04]  /*ae7d0*/  LDL.LU R28, [R1+0x1014] ;  /* 0x00101400011c7983 */ /* 0x000ea80000300800 */
[----:B------:R-:W-:Y:S04]  /*ae7e0*/  STL [R1+0x2c4c], R4 ;  /* 0x002c4c0401007387 */ /* 0x000fe80000100800 */
[----:B------:R0:W-:Y:S04]  /*ae7f0*/  STL [R1+0x28c], R0 ;  /* 0x00028c0001007387 */ /* 0x0001e80000100800 */
[----:B------:R-:W3:Y:S04]  /*ae800*/  LDL.LU R27, [R1+0x1018] ;  /* 0x00101800011b7983 */ /* 0x000ee80000300800 */
        /* <DEDUP_REMOVED lines=18> */
[----:B------:R-:W-:-:S03]  /*ae930*/  F2FP.SATFINITE.E5M2.F32.PACK_AB_MERGE_C R8, R8, R9, RZ ;  /* 0x000000090808723e */ /* 0x000fc600048060ff */
[----:B------:R-:W4:Y:S04]  /*ae940*/  LDL.LU R4, [R1+0xfdc] ;  /* 0x000fdc0001047983 */ /* 0x000f280000300800 */
[----:B------:R0:W-:Y:S04]  /*ae950*/  STL [R1+0x2c30], R8 ;  /* 0x002c300801007387 */ /* 0x0001e80000100800 */
[----:B------:R-:W4:Y:S04]  /*ae960*/  LDL.LU R13, [R1+0xfc0] ;  /* 0x000fc000010d7983 */ /* 0x000f280000300800 */
[----:B------:R-:W4:Y:S01]  /*ae970*/  LDL.LU R12, [R1+0xfc4] ;  /* 0x000fc400010c7983 */ /* 0x000f220000300800 */
[----:B------:R-:W-:-:S05]  /*ae980*/  F2FP.SATFINITE.E5M2.F32.PACK_AB_MERGE_C R2, R2, R3, RZ ;  /* 0x000000030202723e */ /* 0x000fca00048060ff */
[----:B------:R1:W-:Y:S04]  /*ae990*/  STL [R1+0x2c2c], R2 ;  /* 0x002c2c0201007387 */ /* 0x0003e80000100800 */
[----:B------:R1:W-:Y:S04]  /*ae9a0*/  STL [R1+0x2c0], R0 ;  /* 0x0002c00001007387 */ /* 0x0003e80000100800 */
[----:B------:R-:W4:Y:S04]  /*ae9b0*/  LDL.LU R11, [R1+0xfc8] ;  /* 0x000fc800010b7983 */ /* 0x000f280000300800 */
[----:B------:R-:W4:Y:S04]  /*ae9c0*/  LDL.LU R10, [R1+0xfcc] ;  /* 0x000fcc00010a7983 */ /* 0x000f280000300800 */
[----:B------:R-:W4:Y:S04]  /*ae9d0*/  LDL.LU R9, [R1+0xfb0] ;  /* 0x000fb00001097983 */ /* 0x000f280000300800 */
[----:B0-----:R-:W4:Y:S04]  /*ae9e0*/  LDL.LU R8, [R1+0xfb4] ;  /* 0x000fb40001087983 */ /* 0x001f280000300800 */
[----:B------:R-:W4:Y:S04]  /*ae9f0*/  LDL.LU R3, [R1+0xfb8] ;  /* 0x000fb80001037983 */ /* 0x000f280000300800 */
[----:B-1----:R-:W4:Y:S01]  /*aea00*/  LDL.LU R2, [R1+0xfbc] ;  /* 0x000fbc0001027983 */ /* 0x002f220000300800 */
[----:B------:R-:W-:Y:S01]  /*aea10*/  VIADD R0, R0, UR4 ;  /* 0x0000000400007c36 */ /* 0x000fe20008000000 */
        /* <DEDUP_REMOVED lines=575> */
[----:B0-----:R-:W-:Y:S01]  /*b0e10*/  VIADD R0, R0, UR4 ;  /* 0x0000000400007c36 */ /* 0x001fe20008000000 */
[----:B------:R-:W-:Y:S01]  /*b0e20*/  ULDC UR4, c[0x0][0x248] ;  /* 0x0000920000047ab9 */ /* 0x000fe20000000800 */
[----:B-1----:R-:W-:Y:S02]  /*b0e30*/  F2FP.SATFINITE.E5M2.F32.PACK_AB_MERGE_C R8, R2, R3, RZ ;  /* 0x000000030208723e */ /* 0x002fe400048060ff */
[----:B------:R-:W4:Y:S04]  /*b0e40*/  LDL.LU R3, [R1+0xcb0] ;  /* 0x000cb00001037983 */ /* 0x000f280000300800 */
        /* <DEDUP_REMOVED lines=20> */
[----:B0-----:R-:W4:Y:S01]  /*b0f90*/  LDL.LU R8, [R1+0xc7c] ;  /* 0x000c7c0001087983 */ /* 0x001f220000300800 */
[----:B-1----:R-:W-:Y:S01]  /*b0fa0*/  VIADD R0, R0, UR4 ;  /* 0x0000000400007c36 */ /* 0x002fe20008000000 */
[----:B------:R-:W-:Y:S01]  /*b0fb0*/  ULDC UR4, c[0x0][0x248] ;  /* 0x0000920000047ab9 */ /* 0x000fe20000000800 */
[----:B--2---:R-:W-:-:S05]  /*b0fc0*/  F2FP.SATFINITE.E5M2.F32.PACK_AB_MERGE_C R6, R6, R7, RZ ;  /* 0x000000070606723e */ /* 0x004fca00048060ff */
[----:B------:R0:W-:Y:S04]  /*b0fd0*/  STL [R1+0x2c6c], R6 ;  /* 0x002c6c0601007387 */ /* 0x0001e80000100800 */
[----:B------:R-:W2:Y:S04]  /*b0fe0*/  LDL.LU R13, [R1+0xc60] ;  /* 0x000c6000010d7983 */ /* 0x000ea80000300800 */
[----:B------:R-:W2:Y:S01]  /*b0ff0*/  LDL.LU R12, [R1+0xc64] ;  /* 0x000c6400010c7983 */ /* 0x000ea20000300800 */
[----:B---3--:R-:W-:-:S05]  /*b1000*/  F2FP.SATFINITE.E5M2.F32.PACK_AB_MERGE_C R4, R4, R5, RZ ;  /* 0x000000050404723e */ /* 0x008fca00048060ff */
[----:B------:R1:W-:Y:S04]  /*b1010*/  STL [R1+0x2c68], R4 ;  /* 0x002c680401007387 */ /* 0x0003e80000100800 */
[----:B------:R3:W-:Y:S04]  /*b1020*/  STL [R1+0x1b4], R0 ;  /* 0x0001b40001007387 */ /* 0x0007e80000100800 */
[----:B------:R-:W2:Y:S04]  /*b1030*/  LDL.LU R7, [R1+0xc68] ;  /* 0x000c680001077983 */ /* 0x000ea80000300800 */
[----:B0-----:R-:W2:Y:S04]  /*b1040*/  LDL.LU R6, [R1+0xc6c] ;  /* 0x000c6c0001067983 */ /* 0x001ea80000300800 */
[----:B------:R-:W2:Y:S04]  /*b1050*/  LDL.LU R5, [R1+0x10c0] ;  /* 0x0010c00001057983 */ /* 0x000ea80000300800 */
[----:B-1----:R-:W2:Y:S01]  /*b1060*/  LDL.LU R4, [R1+0x10c4] ;  /* 0x0010c40001047983 */ /* 0x002ea20000300800 */
[----:B---3--:R-:W-:Y:S01]  /*b1070*/  VIADD R0, R0, UR4 ;  /* 0x0000000400007c36 */ /* 0x008fe20008000000 */
[----:B------:R-:W-:Y:S01]  /*b1080*/  ULDC UR4, c[0x0][0x248] ;  /* 0x0000920000047ab9 */ /* 0x000fe20000000800 */
[----:B----4-:R-:W-:-:S02]  /*b1090*/  F2FP.SATFINITE.E5M2.F32.PACK_AB_MERGE_C R2, R2, R3, RZ ;  /* 0x000000030202723e */ /* 0x010fc400048060ff */
[----:B------:R-:W3:Y:S04]  /*b10a0*/  LDL.LU R3, [R1+0x10c8] ;  /* 0x0010c80001037983 */ /* 0x000ee80000300800 */
[----:B------:R0:W-:Y:S01]  /*b10b0*/  STL [R1+0x2c48], R2 ;  /* 0x002c480201007387 */ /* 0x0001e20000100800 */
[----:B------:R-:W-:-:S03]  /*b10c0*/  F2FP.SATFINITE.E5M2.F32.PACK_AB_MERGE_C R24, R24, R27, RZ ;  /* 0x0000001b1818723e */ /* 0x000fc600048060ff */
[----:B0-----:R-:W3:Y:S04]  /*b10d0*/  LDL.LU R2, [R1+0x10cc] ;  /* 0x0010cc0001027983 */ /* 0x001ee80000300800 */
[----:B------:R0:W-:Y:S04]  /*b10e0*/  STL [R1+0x1b0], R0 ;  /* 0x0001b00001007387 */ /* 0x0001e80000100800 */
[----:B------:R1:W-:Y:S01]  /*b10f0*/  STL [R1+0x2c44], R24 ;  /* 0x002c441801007387 */ /* 0x0003e20000100800 */
[----:B0-----:R-:W-:Y:S01]  /*b1100*/  VIADD R0, R0, UR4 ;  /* 0x0000000400007c36 */ /* 0x001fe20008000000 */
[----:B------:R-:W-:Y:S01]  /*b1110*/  F2FP.SATFINITE.E5M2.F32.PACK_AB_MERGE_C R22, R22, R23, RZ ;  /* 0x000000171616723e */ /* 0x000fe200048060ff */
[----:B------:R-:W-:Y:S01]  /*b1120*/  ULDC UR4, c[0x0][0x248] ;  /* 0x0000920000047ab9 */ /* 0x000fe20000000800 */
[----:B-1----:R-:W-:-:S05]  /*b1130*/  F2FP.SATFINITE.E5M2.F32.PACK_AB_MERGE_C R24, R26, R25, RZ ;  /* 0x000000191a18723e */ /* 0x002fca00048060ff */
[----:B------:R-:W-:Y:S01]  /*b1140*/  STL [R1+0x2c28], R24 ;  /* 0x002c281801007387 */ /* 0x000fe20000100800 */
[----:B------:R-:W-:-:S03]  /*b1150*/  F2FP.SATFINITE.E5M2.F32.PACK_AB_MERGE_C R20, R20, R21, RZ ;  /* 0x000000151414723e */ /* 0x000fc600048060ff */
[----:B------:R-:W-:Y:S04]  /*b1160*/  STL [R1+0x2c34], R22 ;  /* 0x002c341601007387 */ /* 0x000fe80000100800 */
[----:B------:R0:W-:Y:S01]  /*b1170*/  STL [R1+0x19c], R0 ;  /* 0x00019c0001007387 */ /* 0x0001e20000100800 */
[----:B------:R-:W-:-:S03]  /*b1180*/  F2FP.SATFINITE.E5M2.F32.PACK_AB_MERGE_C R18, R18, R19, RZ ;  /* 0x000000131212723e */ /* 0x000fc600048060ff */
[----:B------:R-:W-:Y:S01]  /*b1190*/  STL [R1+0x2c1c], R20 ;  /* 0x002c1c1401007387 */ /* 0x000fe20000100800 */
[----:B0-----:R-:W-:Y:S01]  /*b11a0*/  VIADD R0, R0, UR4 ;  /* 0x0000000400007c36 */ /* 0x001fe20008000000 */
[----:B------:R-:W-:Y:S01]  /*b11b0*/  ULDC UR4, c[0x0][0x248] ;  /* 0x0000920000047ab9 */ /* 0x000fe20000000800 */
[----:B------:R-:W-:Y:S01]  /*b11c0*/  F2FP.SATFINITE.E5M2.F32.PACK_AB_MERGE_C R16, R16, R17, RZ ;  /* 0x000000111010723e */ /* 0x000fe200048060ff */
[----:B------:R-:W-:Y:S01]  /*b11d0*/  STL [R1+0x2c18], R18 ;  /* 0x002c181201007387 */ /* 0x000fe20000100800 */
[----:B------:R-:W-:-:S03]  /*b11e0*/  F2FP.SATFINITE.E5M2.F32.PACK_AB_MERGE_C R14, R14, R15, RZ ;  /* 0x0000000f0e0e723e */ /* 0x000fc600048060ff */
[----:B------:R0:W-:Y:S04]  /*b11f0*/  STL [R1+0x198], R0 ;  /* 0x0001980001007387 */ /* 0x0001e80000100800 */
[----:B------:R-:W-:Y:S01]  /*b1200*/  STL [R1+0x2c08], R16 ;  /* 0x002c081001007387 */ /* 0x000fe20000100800 */
[----:B------:R-:W-:Y:S01]  /*b1210*/  F2FP.SATFINITE.E5M2.F32.PACK_AB_MERGE_C R10, R10, R11, RZ ;  /* 0x0000000b0a0a723e */ /* 0x000fe200048060ff */
[----:B0-----:R-:W-:Y:S01]  /*b1220*/  VIADD R0, R0, UR4 ;  /* 0x0000000400007c36 */ /* 0x001fe20008000000 */
[----:B------:R-:W-:Y:S01]  /*b1230*/  ULDC UR4, c[0x0][0x248] ;  /* 0x0000920000047ab9 */ /* 0x000fe20000000800 */
[----:B------:R-:W-:Y:S01]  /*b1240*/  STL [R1+0x2c04], R14 ;  /* 0x002c040e01007387 */ /* 0x000fe20000100800 */
[----:B------:R-:W-:-:S03]  /*b1250*/  F2FP.SATFINITE.E5M2.F32.PACK_AB_MERGE_C R8, R8, R9, RZ ;  /* 0x000000090808723e */ /* 0x000fc600048060ff */
[----:B------:R0:W-:Y:S04]  /*b1260*/  STL [R1+0x194], R0 ;  /* 0x0001940001007387 */ /* 0x0001e80000100800 */
[----:B------:R1:W-:Y:S04]  /*b1270*/  STL [R1+0x2bf8], R10 ;  /* 0x002bf80a01007387 */ /* 0x0003e80000100800 */
[----:B------:R-:W4:Y:S01]  /*b1280*/  LDL.LU R11, [R1+0x10b0] ;  /* 0x0010b000010b7983 */ /* 0x000f220000300800 */
[----:B0-----:R-:W-:Y:S01]  /*b1290*/  VIADD R0, R0, UR4 ;  /* 0x0000000400007c36 */ /* 0x001fe20008000000 */
[----:B------:R-:W-:-:S02]  /*b12a0*/  ULDC UR4, c[0x0][0x248] ;  /* 0x0000920000047ab9 */ /* 0x000fc40000000800 */
        /* <DEDUP_REMOVED lines=9> */
[----:B------:R-:W-:-:S05]  /*b1340*/  F2FP.SATFINITE.E5M2.F32.PACK_AB_MERGE_C R6, R6, R7, RZ ;  /* 0x000000070606723e */ /* 0x000fca00048060ff */
[----:B------:R-:W-:Y:S01]  /*b1350*/  STL [R1+0x2bec], R6 ;  /* 0x002bec0601007387 */ /* 0x000fe20000100800 */
[----:B------:R-:W-:-:S03]  /*b1360*/  F2FP.SATFINITE.E5M2.F32.PACK_AB_MERGE_C R4, R4, R5, RZ ;  /* 0x000000050404723e */ /* 0x000fc600048060ff */
[----:B------:R0:W-:Y:S04]  /*b1370*/  STL [R1+0x15c], R0 ;  /* 0x00015c0001007387 */ /* 0x0001e80000100800 */
[----:B------:R-:W2:Y:S04]  /*b1380*/  LDL.LU R7, [R1+0xc50] ;  /* 0x000c500001077983 */ /* 0x000ea80000300800 */
[----:B------:R1:W-:Y:S01]  /*b1390*/  STL [R1+0x2be4], R4 ;  /* 0x002be40401007387 */ /* 0x0003e20000100800 */
[----:B0-----:R-:W-:Y:S01]  /*b13a0*/  VIADD R0, R0, UR4 ;  /* 0x0000000400007c36 */ /* 0x001fe20008000000 */
[----:B------:R-:W-:-:S02]  /*b13b0*/  ULDC UR4, c[0x0][0x248] ;  /* 0x0000920000047ab9 */ /* 0x000fc40000000800 */
[----:B-1----:R-:W2:Y:S04]  /*b13c0*/  LDL.LU R4, [R1+0xc54] ;  /* 0x000c540001047983 */ /* 0x002ea80000300800 */
[----:B------:R-:W2:Y:S01]  /*b13d0*/  LDL.LU R27, [R1+0xc58] ;  /* 0x000c5800011b7983 */ /* 0x000ea20000300800 */
[----:B---3--:R-:W-:-:S03]  /*b13e0*/  F2FP.SATFINITE.E5M2.F32.PACK_AB_MERGE_C R2, R2, R3, RZ ;  /* 0x000000030202723e */ /* 0x008fc600048060ff */
[----:B------:R-:W3:Y:S04]  /*b13f0*/  LDL.LU R24, [R1+0xc5c] ;  /* 0x000c5c0001187983 */ /* 0x000ee80000300800 */
[----:B------:R-:W-:Y:S04]  /*b1400*/  STL [R1+0x2be0], R2 ;  /* 0x002be00201007387 */ /* 0x000fe80000100800 */
[----:B------:R0:W-:Y:S04]  /*b1410*/  STL [R1+0x158], R0 ;  /* 0x0001580001007387 */ /* 0x0001e80000100800 */
        /* <DEDUP_REMOVED lines=15> */
[----:B0-----:R-:W-:Y:S01]  /*b1510*/  VIADD R0, R0, UR4 ;  /* 0x0000000400007c36 */ /* 0x001fe20008000000 */
[----:B------:R-:W-:-:S02]  /*b1520*/  ULDC UR4, c[0x0][0x248] ;  /* 0x0000920000047ab9 */ /* 0x000fc40000000800 */
[----:B------:R-:W3:Y:S01]  /*b1530*/  LDL.LU R2, [R1+0xc1c] ;  /* 0x000c1c0001027983 */ /* 0x000ee20000300800 */
[----:B----4-:R-:W-:-:S05]  /*b1540*/  F2FP.SATFINITE.E5M2.F32.PACK_AB_MERGE_C R10, R10, R11, RZ ;  /* 0x0000000b0a0a723e */ /* 0x010fca00048060ff */
[----:B------:R-:W-:Y:S04]  /*b1550*/  STL [R1+0x2bdc], R10 ;  /* 0x002bdc0a01007387 */ /* 0x000fe80000100800 */
[----:B------:R-:W4:Y:S04]  /*b1560*/  LDL.LU R13, [R1+0xc00] ;  /* 0x000c0000010d7983 */ /* 0x000f280000300800 */
[----:B------:R-:W4:Y:S01]  /*b1570*/  LDL.LU R12, [R1+0xc04] ;  /* 0x000c0400010c7983 */ /* 0x000f220000300800 */
[----:B------:R-:W-:-:S05]  /*b1580*/  F2FP.SATFINITE.E5M2.F32.PACK_AB_MERGE_C R8, R8, R9, RZ ;  /* 0x000000090808723e */ /* 0x000fca00048060ff */
[----:B------:R0:W-:Y:S04]  /*b1590*/  STL [R1+0x2bd8], R8 ;  /* 0x002bd80801007387 */ /* 0x0001e80000100800 */
[----:B------:R1:W-:Y:S04]  /*b15a0*/  STL [R1+0x154], R0 ;  /* 0x0001540001007387 */ /* 0x0003e80000100800 */
[----:B------:R-:W4:Y:S04]  /*b15b0*/  LDL.LU R9, [R1+0xc08] ;  /* 0x000c080001097983 */ /* 0x000f280000300800 */
[----:B0-----:R-:W4:Y:S01]  /*b15c0*/  LDL.LU R8, [R1+0xc0c] ;  /* 0x000c0c0001087983 */ /* 0x001f220000300800 */
[----:B-1----:R-:W-:Y:S01]  /*b15d0*/  VIADD R0, R0, UR4 ;  /* 0x0000000400007c36 */ /* 0x002fe20008000000 */
[----:B------:R-:W-:-:S02]  /*b15e0*/  ULDC UR4, c[0x0][0x248] ;  /* 0x0000920000047ab9 */ /* 0x000fc40000000800 */
[----:B------:R-:W4:Y:S01]  /*b15f0*/  LDL.LU R11, [R1+0xbf0] ;  /* 0x000bf000010b7983 */ /* 0x000f220000300800 */
[----:B--2---:R-:W-:-:S05]  /*b1600*/  F2FP.SATFINITE.E5M2.F32.PACK_AB_MERGE_C R4, R4, R7, RZ ;  /* 0x000000070404723e */ /* 0x004fca00048060ff */
[----:B------:R0:W-:Y:S04]  /*b1610*/  STL [R1+0x2bd4], R4 ;  /* 0x002bd40401007387 */ /* 0x0001e80000100800 */
[----:B------:R-:W2:Y:S01]  /*b1620*/  LDL.LU R10, [R1+0xbf4] ;  /* 0x000bf400010a7983 */ /* 0x000ea20000300800 */
[----:B---3--:R-:W-:-:S03]  /*b1630*/  F2FP.SATFINITE.E5M2.F32.PACK_AB_MERGE_C R27, R24, R27, RZ ;  /* 0x0000001b181b723e */ /* 0x008fc600048060ff */
[----:B------:R-:W3:Y:S04]  /*b1640*/  LDL.LU R7, [R1+0xbf8] ;  /* 0x000bf80001077983 */ /* 0x000ee80000300800 */
[----:B------:R1:W-:Y:S04]  /*b1650*/  STL [R1+0x150], R0 ;  /* 0x0001500001007387 */ /* 0x0003e80000100800 */
[----:B0-----:R-:W3:Y:S01]  /*b1660*/  LDL.LU R4, [R1+0xbfc] ;  /* 0x000bfc0001047983 */ /* 0x001ee20000300800 */
[----:B------:R-:W-:-:S03]  /*b1670*/  F2FP.SATFINITE.E5M2.F32.PACK_AB_MERGE_C R24, R26, R25, RZ ;  /* 0x000000191a18723e */ /* 0x000fc600048060ff */
[----:B------:R-:W-:Y:S01]  /*b1680*/  STL [R1+0x2bd0], R27 ;  /* 0x002bd01b01007387 */ /* 0x000fe20000100800 */
[----:B-1----:R-:W-:Y:S01]  /*b1690*/  VIADD R0, R0, UR4 ;  /* 0x0000000400007c36 */ /* 0x002fe20008000000 */
[----:B------:R-:W-:Y:S01]  /*b16a0*/  ULDC UR4, c[0x0][0x248] ;  /* 0x0000920000047ab9 */ /* 0x000fe20000000800 */
[----:B------:R-:W-:Y:S01]  /*b16b0*/  F2FP.SATFINITE.E5M2.F32.PACK_AB_MERGE_C R22, R22, R23, RZ ;  /* 0x000000171616723e */ /* 0x000fe200048060ff */
[----:B------:R-:W-:Y:S04]  /*b16c0*/  STL [R1+0x2ef8], R24 ;  /* 0x002ef81801007387 */ /* 0x000fe80000100800 */
        /* <DEDUP_REMOVED lines=13> */
[----:B------:R-:W-:Y:S02]  /*b17a0*/  F2FP.SATFINITE.E5M2.F32.PACK_AB_MERGE_C R5, R5, R6, RZ ;  /* 0x000000060505723e */ /* 0x000fe400048060ff */
[----:B------:R-:W-:Y:S01]  /*b17b0*/  STL [R1+0x2f10], R14 ;  /* 0x002f100e01007387 */ /* 0x000fe20000100800 */
[----:B------:R-:W-:-:S03]  /*b17c0*/  ULDC UR4, c[0x0][0x248] ;  /* 0x0000920000047ab9 */ /* 0x000fc60000000800 */
[----:B------:R0:W-:Y:S01]  /*b17d0*/  STL [R1+0xf0], R0 ;  /* 0x0000f00001007387 */ /* 0x0001e20000100800 */
[----:B------:R-:W-:-:S03]  /*b17e0*/  F2FP.SATFINITE.E5M2.F32.PACK_AB_MERGE_C R2, R2, R3, RZ ;  /* 0x000000030202723e */ /* 0x000fc600048060ff */
[----:B------:R1:W-:Y:S04]  /*b17f0*/  STL [R1+0x2ea4], R5 ;  /* 0x002ea40501007387 */ /* 0x0003e80000100800 */
[----:B------:R-:W3:Y:S01]  /*b1800*/  LDL.LU R6, [R1+0xbe0] ;  /* 0x000be00001067983 */ /* 0x000ee20000300800 */
[----:B0-----:R-:W-:Y:S01]  /*b1810*/  VIADD R0, R0, UR4 ;  /* 0x0000000400007c36 */ /* 0x001fe20008000000 */
[----:B------:R-:W-:Y:S02]  /*b1820*/  ULDC UR4, c[0x0][0x248] ;  /* 0x0000920000047ab9 */ /* 0x000fe40000000800 */
[----:B-1----:R-:W3:Y:S04]  /*b1830*/  LDL.LU R5, [R1+0xbe4] ;  /* 0x000be40001057983 */ /* 0x002ee80000300800 */
[----:B------:R0:W-:Y:S01]  /*b1840*/  STL [R1+0x2ea0], R2 ;  /* 0x002ea00201007387 */ /* 0x0001e20000100800 */
[----:B----4-:R-:W-:-:S03]  /*b1850*/  F2FP.SATFINITE.E5M2.F32.PACK_AB_MERGE_C R13, R12, R13, RZ ;  /* 0x0000000d0c0d723e */ /* 0x010fc600048060ff */
[----:B------:R1:W-:Y:S04]  /*b1860*/  STL [R1+0xdc], R0 ;  /* 0x0000dc0001007387 */ /* 0x0003e80000100800 */
[----:B------:R-:W4:Y:S04]  /*b1870*/  LDL.LU R3, [R1+0xbe8] ;  /* 0x000be80001037983 */ /* 0x000f280000300800 */
[----:B0-----:R-:W4:Y:S04]  /*b1880*/  LDL.LU R2, [R1+0xbec] ;  /* 0x000bec0001027983 */ /* 0x001f280000300800 */
[----:B------:R-:W-:Y:S01]  /*b1890*/  STL [R1+0x2e84], R13 ;  /* 0x002e840d01007387 */ /* 0x000fe20000100800 */
[----:B------:R-:W-:-:S03]  /*b18a0*/  F2FP.SATFINITE.E5M2.F32.PACK_AB_MERGE_C R12, R8, R9, RZ ;  /* 0x00000009080c723e */ /* 0x000fc600048060ff */
[----:B------:R-:W4:Y:S04]  /*b18b0*/  LDL.LU R9, [R1+0xbd0] ;  /* 0x000bd00001097983 */ /* 0x000f280000300800 */
[----:B------:R-:W4:Y:S01]  /*b18c0*/  LDL.LU R8, [R1+0xbd4] ;  /* 0x000bd40001087983 */ /* 0x000f220000300800 */
[----:B-1----:R-:W-:Y:S01]  /*b18d0*/  VIADD R0, R0, UR4 ;  /* 0x0000000400007c36 */ /* 0x002fe20008000000 */
[----:B------:R-:W-:Y:S02]  /*b18e0*/  ULDC UR4, c[0x0][0x248] ;  /* 0x0000920000047ab9 */ /* 0x000fe40000000800 */
[----:B------:R-:W-:Y:S04]  /*b18f0*/  STL [R1+0x2f0c], R12 ;  /* 0x002f0c0c01007387 */ /* 0x000fe80000100800 */
[----:B------:R0:W-:Y:S02]  /*b1900*/  STL [R1+0xd8], R0 ;  /* 0x0000d80001007387 */ /* 0x0001e40000100800 */
[----:B0-----:R-:W-:Y:S01]  /*b1910*/  VIADD R0, R0, UR4 ;  /* 0x0000000400007c36 */ /* 0x001fe20008000000 */
[----:B------:R-:W-:Y:S01]  /*b1920*/  ULDC UR4, c[0x0][0x248] ;  /* 0x0000920000047ab9 */ /* 0x000fe20000000800 */
[----:B--2---:R-:W-:-:S05]  /*b1930*/  F2FP.SATFINITE.E5M2.F32.PACK_AB_MERGE_C R11, R10, R11, RZ ;  /* 0x0000000b0a0b723e */ /* 0x004fca00048060ff */
[----:B------:R-:W-:Y:S01]  /*b1940*/  STL [R1+0x2e6c], R11 ;  /* 0x002e6c0b01007387 */ /* 0x000fe20000100800 */
[----:B---3--:R-:W-:-:S03]  /*b1950*/  F2FP.SATFINITE.E5M2.F32.PACK_AB_MERGE_C R10, R4, R7, RZ ;  /* 0x00000007040a723e */ /* 0x008fc600048060ff */
[----:B------:R-:W2:Y:S04]  /*b1960*/  LDL.LU R7, [R1+0xbd8] ;  /* 0x000bd80001077983 */ /* 0x000ea80000300800 */
[----:B------:R-:W2:Y:S04]  /*b1970*/  LDL.LU R4, [R1+0xbdc] ;  /* 0x000bdc0001047983 */ /* 0x000ea80000300800 */
[----:B------:R0:W-:Y:S04]  /*b1980*/  STL [R1+0x2e68], R10 ;  /* 0x002e680a01007387 */ /* 0x0001e80000100800 */
        /* <DEDUP_REMOVED lines=14> */
[----:B0-----:R-:W-:-:S03]  /*b1a70*/  F2FP.SATFINITE.E5M2.F32.PACK_AB_MERGE_C R10, R5, R6, RZ ;  /* 0x00000006050a723e */ /* 0x001fc600048060ff */
[----:B------:R-:W3:Y:S04]  /*b1a80*/  LDL.LU R12, [R1+0xb94] ;  /* 0x000b9400010c7983 */ /* 0x000ee80000300800 */
[----:B------:R-:W3:Y:S01]  /*b1a90*/  LDL.LU R6, [R1+0xb98] ;  /* 0x000b980001067983 */ /* 0x000ee20000300800 */
[----:B-1----:R-:W-:Y:S01]  /*b1aa0*/  VIADD R0, R0, UR4 ;  /* 0x0000000400007c36 */ /* 0x002fe20008000000 */
[----:B------:R-:W-:Y:S02]  /*b1ab0*/  ULDC UR4, c[0x0][0x248] ;  /* 0x0000920000047ab9 */ /* 0x000fe40000000800 */
[----:B------:R-:W3:Y:S04]  /*b1ac0*/  LDL.LU R5, [R1+0xb9c] ;  /* 0x000b9c0001057983 */ /* 0x000ee80000300800 */
[----:B------:R4:W-:Y:S02]  /*b1ad0*/  STL [R1+0x2e3c], R10 ;  /* 0x002e3c0a01007387 */ /* 0x0009e40000100800 */
[----:B----4-:R-:W-:-:S02]  /*b1ae0*/  F2FP.SATFINITE.E5M2.F32.PACK_AB_MERGE_C R10, R2, R3, RZ ;  /* 0x00000003020a723e */ /* 0x010fc400048060ff */
[----:B------:R-:W4:Y:S04]  /*b1af0*/  LDL.LU R3, [R1+0xb80] ;  /* 0x000b800001037983 */ /* 0x000f280000300800 */
[----:B------:R-:W4:Y:S01]  /*b1b00*/  LDL.LU R2, [R1+0xb84] ;  /* 0x000b840001027983 */ /* 0x000f220000300800 */
[----:B------:R-:W-:-:S03]  /*b1b10*/  F2FP.SATFINITE.E5M2.F32.PACK_AB_MERGE_C R8, R8, R9, RZ ;  /* 0x000000090808723e */ /* 0x000fc600048060ff */
[----:B------:R-:W-:Y:S04]  /*b1b20*/  STL [R1+0x2f20], R10 ;  /* 0x002f200a01007387 */ /* 0x000fe80000100800 */
[----:B------:R0:W-:Y:S04]  /*b1b30*/  STL [R1+0xcc], R0 ;  /* 0x0000cc0001007387 */ /* 0x0001e80000100800 */
[----:B------:R-:W4:Y:S04]  /*b1b40*/  LDL.LU R11, [R1+0xb88] ;  /* 0x000b8800010b7983 */ /* 0x000f280000300800 */
[----:B------:R1:W-:Y:S01]  /*b1b50*/  STL [R1+0x2e34], R8 ;  /* 0x002e340801007387 */ /* 0x0003e20000100800 */
[----:B0-----:R-:W-:Y:S01]  /*b1b60*/  VIADD R0, R0, UR4 ;  /* 0x0000000400007c36 */ /* 0x001fe20008000000 */
[----:B------:R-:W-:-:S02]  /*b1b70*/  ULDC UR4, c[0x0][0x248] ;  /* 0x0000920000047ab9 */ /* 0x000fc40000000800 */
[----:B------:R-:W4:Y:S04]  /*b1b80*/  LDL.LU R10, [R1+0xb8c] ;  /* 0x000b8c00010a7983 */ /* 0x000f280000300800 */
[----:B------:R-:W4:Y:S04]  /*b1b90*/  LDL.LU R9, [R1+0xb70] ;  /* 0x000b700001097983 */ /* 0x000f280000300800 */
[----:B------:R0:W-:Y:S04]  /*b1ba0*/  STL [R1+0xc8], R0 ;  /* 0x0000c80001007387 */ /* 0x0001e80000100800 */
[----:B-1----:R-:W4:Y:S01]  /*b1bb0*/  LDL.LU R8, [R1+0xb74] ;  /* 0x000b740001087983 */ /* 0x002f220000300800 */
[----:B0-----:R-:W-:Y:S01]  /*b1bc0*/  VIADD R0, R0, UR4 ;  /* 0x0000000400007c36 */ /* 0x001fe20008000000 */
[----:B------:R-:W-:Y:S01]  /*b1bd0*/  ULDC UR4, c[0x0][0x248] ;  /* 0x0000920000047ab9 */ /* 0x000fe20000000800 */
[----:B--2---:R-:W-:-:S02]  /*b1be0*/  F2FP.SATFINITE.E5M2.F32.PACK_AB_MERGE_C R24, R4, R7, RZ ;  /* 0x000000070418723e */ /* 0x004fc400048060ff */
[----:B------:R-:W2:Y:S04]  /*b1bf0*/  LDL.LU R7, [R1+0xb78] ;  /* 0x000b780001077983 */ /* 0x000ea80000300800 */
[----:B------:R-:W2:Y:S04]  /*b1c00*/  LDL.LU R4, [R1+0xb7c] ;  /* 0x000b7c0001047983 */ /* 0x000ea80000300800 */
[----:B------:R3:W-:Y:S02]  /*b1c10*/  STL [R1+0x2e30], R24 ;  /* 0x002e301801007387 */ /* 0x0007e40000100800 */
[----:B---3--:R-:W-:-:S02]  /*b1c20*/  F2FP.SATFINITE.E5M2.F32.PACK_AB_MERGE_C R24, R26, R25, RZ ;  /* 0x000000191a18723e */ /* 0x008fc400048060ff */
[----:B------:R-:W-:-:S03]  /*b1c30*/  F2FP.SATFINITE.E5M2.F32.PACK_AB_MERGE_C R22, R22, R23, RZ ;  /* 0x000000171616723e */ /* 0x000fc600048060ff */
        /* <DEDUP_REMOVED lines=9> */
[----:B------:R-:W-:Y:S01]  /*b1cd0*/  STL [R1+0x2de8], R18 ;  /* 0x002de81201007387 */ /* 0x000fe20000100800 */
[----:B------:R-:W-:Y:S01]  /*b1ce0*/  VIADD R23, R0, UR4 ;  /* 0x0000000400177c36 */ /* 0x000fe20008000000 */
[----:B------:R-:W-:-:S02]  /*b1cf0*/  ULDC UR4, c[0x0][0x248] ;  /* 0x0000920000047ab9 */ /* 0x000fc40000000800 */
[----:B------:R0:W-:Y:S01]  /*b1d00*/  STL [R1+0xc0], R0 ;  /* 0x0000c00001007387 */ /* 0x0001e20000100800 */
[----:B------:R-:W-:-:S03]  /*b1d10*/  F2FP.SATFINITE.E5M2.F32.PACK_AB_MERGE_C R14, R14, R15, RZ ;  /* 0x0000000f0e0e723e */ /* 0x000fc600048060ff */
[----:B------:R-:W-:Y:S04]  /*b1d20*/  STL [R1+0x2dc8], R16 ;  /* 0x002dc81001007387 */ /* 0x000fe80000100800 */
[----:B------:R-:W-:Y:S01]  /*b1d30*/  STL [R1+0x2f28], R14 ;  /* 0x002f280e01007387 */ /* 0x000fe20000100800 */
[----:B0-----:R-:W-:-:S03]  /*b1d40*/  F2FP.SATFINITE.E5M2.F32.PACK_AB_MERGE_C R0, R12, R13, RZ ;  /* 0x0000000d0c00723e */ /* 0x001fc600048060ff */
[----:B------:R-:W-:Y:S04]  /*b1d50*/  STL [R1+0x3608], R23 ;  /* 0x0036081701007387 */ /* 0x000fe80000100800 */
[----:B------:R0:W-:Y:S01]  /*b1d60*/  STL [R1+0x2dbc], R0 ;  /* 0x002dbc0001007387 */ /* 0x0001e20000100800 */
[----:B------:R-:W-:Y:S01]  /*b1d70*/  VIADD R22, R23, UR4 ;  /* 0x0000000417167c36 */ /* 0x000fe20008000000 */
[----:B------:R-:W-:Y:S01]  /*b1d80*/  ULDC UR4, c[0x0][0x248] ;  /* 0x0000920000047ab9 */ /* 0x000fe20000000800 */
[----:B0-----:R-:W-:Y:S02]  /*b1d90*/  F2FP.SATFINITE.E5M2.F32.PACK_AB_MERGE_C R0, R5, R6, RZ ;  /* 0x000000060500723e */ /* 0x001fe400048060ff */
[----:B------:R-:W3:Y:S04]  /*b1da0*/  LDL.LU R6, [R1+0xb60] ;  /* 0x000b600001067983 */ /* 0x000ee80000300800 */
[----:B------:R-:W3:Y:S04]  /*b1db0*/  LDL.LU R5, [R1+0xb64] ;  /* 0x000b640001057983 */ /* 0x000ee80000300800 */
[----:B------:R4:W-:Y:S01]  /*b1dc0*/  STL [R1+0x2db8], R0 ;  /* 0x002db80001007387 */ /* 0x0009e20000100800 */
[----:B------:R-:W-:Y:S01]  /*b1dd0*/  VIADD R21, R22, UR4 ;  /* 0x0000000416157c36 */ /* 0x000fe20008000000 */
[----:B------:R-:W-:Y:S01]  /*b1de0*/  ULDC UR4, c[0x0][0x248] ;  /* 0x0000920000047ab9 */ /* 0x000fe20000000800 */
[----:B----4-:R-:W-:-:S02]  /*b1df0*/  F2FP.SATFINITE.E5M2.F32.PACK_AB_MERGE_C R0, R2, R3, RZ ;  /* 0x000000030200723e */ /* 0x010fc400048060ff */
[----:B------:R-:W4:Y:S04]  /*b1e00*/  LDL.LU R3, [R1+0xb68] ;  /* 0x000b680001037983 */ /* 0x000f280000300800 */
[----:B------:R-:W4:Y:S04]  /*b1e10*/  LDL.LU R2, [R1+0xb6c] ;  /* 0x000b6c0001027983 */ /* 0x000f280000300800 */
[----:B------:R0:W-:Y:S01]  /*b1e20*/  STL [R1+0x2d9c], R0 ;  /* 0x002d9c0001007387 */ /* 0x0001e20000100800 */
[----:B------:R-:W-:-:S03]  /*b1e30*/  F2FP.SATFINITE.E5M2.F32.PACK_AB_MERGE_C R10, R10, R11, RZ ;  /* 0x0000000b0a0a723e */ /* 0x000fc600048060ff */
[----:B------:R-:W-:Y:S01]  /*b1e40*/  STL [R1+0x360c], R22 ;  /* 0x00360c1601007387 */ /* 0x000fe20000100800 */
[----:B------:R-:W-:Y:S01]  /*b1e50*/  VIADD R20, R21, UR4 ;  /* 0x0000000415147c36 */ /* 0x000fe20008000000 */
[----:B------:R-:W-:Y:S02]  /*b1e60*/  ULDC UR4, c[0x0][0x248] ;  /* 0x0000920000047ab9 */ /* 0x000fe40000000800 */
[----:B------:R-:W-:Y:S01]  /*b1e70*/  STL [R1+0x2f24], R10 ;  /* 0x002f240a01007387 */ /* 0x000fe20000100800 */
[----:B0-----:R-:W-:-:S03]  /*b1e80*/  F2FP.SATFINITE.E5M2.F32.PACK_AB_MERGE_C R0, R8, R9, RZ ;  /* 0x000000090800723e */ /* 0x001fc600048060ff */
[----:B------:R0:W-:Y:S04]  /*b1e90*/  STL [R1+0x3610], R21 ;  /* 0x0036101501007387 */ /* 0x0001e80000100800 */
[----:B------:R2:W-:Y:S04]  /*b1ea0*/  STL [R1+0x2d34], R0 ;  /* 0x002d340001007387 */ /* 0x0005e80000100800 */
[----:B------:R-:W4:Y:S04]  /*b1eb0*/  LDL.LU R18, [R1+0xb54] ;  /* 0x000b540001127983 */ /* 0x000f280000300800 */
[----:B0-----:R-:W3:Y:S01]  /*b1ec0*/  LDL.LU R21, [R1+0xb58] ;  /* 0x000b580001157983 */ /* 0x001ee20000300800 */
[----:B--2---:R-:W-:-:S05]  /*b1ed0*/  F2FP.SATFINITE.E5M2.F32.PACK_AB_MERGE_C R0, R4, R7, RZ ;  /* 0x000000070400723e */ /* 0x004fca00048060ff */
[----:B------:R-:W-:Y:S04]  /*b1ee0*/  STL [R1+0x2d2c], R0 ;  /* 0x002d2c0001007387 */ /* 0x000fe80000100800 */
[----:B---3--:R0:W-:Y:S04]  /*b1ef0*/  STL [R1+0x3614], R21 ;  /* 0x0036141501007387 */ /* 0x0081e80000100800 */
[----:B0-----:R-:W2:Y:S04]  /*b1f00*/  LDL.LU R21, [R1+0xb50] ;  /* 0x000b500001157983 */ /* 0x001ea80000300800 */
[----:B------:R-:W3:Y:S04]  /*b1f10*/  LDL.LU R22, [R1+0xb5c] ;  /* 0x000b5c0001167983 */ /* 0x000ee80000300800 */
[----:B------:R-:W3:Y:S04]  /*b1f20*/  LDL.LU R23, [R1+0xb40] ;  /* 0x000b400001177983 */ /* 0x000ee80000300800 */
[----:B------:R-:W3:Y:S04]  /*b1f30*/  LDL.LU R17, [R1+0xb44] ;  /* 0x000b440001117983 */ /* 0x000ee80000300800 */
[----:B------:R-:W3:Y:S04]  /*b1f40*/  LDL.LU R29, [R1+0xb48] ;  /* 0x000b4800011d7983 */ /* 0x000ee80000300800 */
[----:B------:R-:W3:Y:S04]  /*b1f50*/  LDL.LU R28, [R1+0xb4c] ;  /* 0x000b4c00011c7983 */ /* 0x000ee80000300800 */
[----:B------:R-:W3:Y:S04]  /*b1f60*/  LDL.LU R27, [R1+0xb30] ;  /* 0x000b3000011b7983 */ /* 0x000ee80000300800 */
[----:B------:R-:W3:Y:S01]  /*b1f70*/  LDL.LU R16, [R1+0xb34] ;  /* 0x000b340001107983 */ /* 0x000ee20000300800 */
[----:B------:R-:W-:-:S03]  /*b1f80*/  F2FP.SATFINITE.E5M2.F32.PACK_AB_MERGE_C R5, R5, R6, RZ ;  /* 0x000000060505723e */ /* 0x000fc600048060ff */
[----:B------:R-:W3:Y:S04]  /*b1f90*/  LDL.LU R24, [R1+0xb38] ;  /* 0x000b380001187983 */ /* 0x000ee80000300800 */
[----:B------:R-:W3:Y:S04]  /*b1fa0*/  LDL.LU R25, [R1+0xb3c] ;  /* 0x000b3c0001197983 */ /* 0x000ee80000300800 */
[----:B------:R-:W3:Y:S01]  /*b1fb0*/  LDL.LU R26, [R1+0xb20] ;  /* 0x000b2000011a7983 */ /* 0x000ee20000300800 */
[----:B----4-:R-:W-:-:S03]  /*b1fc0*/  F2FP.SATFINITE.E5M2.F32.PACK_AB_MERGE_C R2, R2, R3, RZ ;  /* 0x000000030202723e */ /* 0x010fc600048060ff */
[----:B------:R-:W4:Y:S04]  /*b1fd0*/  LDL.LU R15, [R1+0xb24] ;  /* 0x000b2400010f7983 */ /* 0x000f280000300800 */
[----:B------:R-:W4:Y:S04]  /*b1fe0*/  LDL.LU R14, [R1+0xb28] ;  /* 0x000b2800010e7983 */ /* 0x000f280000300800 */
[----:B------:R-:W4:Y:S04]  /*b1ff0*/  LDL.LU R4, [R1+0xb2c] ;  /* 0x000b2c0001047983 */ /* 0x000f280000300800 */
[----:B------:R-:W4:Y:S04]  /*b2000*/  LDL.LU R0, [R1+0xb10] ;  /* 0x000b100001007983 */ /* 0x000f280000300800 */
[----:B------:R-:W4:Y:S04]  /*b2010*/  LDL.LU R13, [R1+0xb14] ;  /* 0x000b1400010d7983 */ /* 0x000f280000300800 */
[----:B------:R0:W-:Y:S04]  /*b2020*/  STL [R1+0x2d04], R5 ;  /* 0x002d040501007387 */ /* 0x0001e80000100800 */
[----:B------:R-:W4:Y:S04]  /*b2030*/  LDL.LU R12, [R1+0xb18] ;  /* 0x000b1800010c7983 */ /* 0x000f280000300800 */
[----:B------:R-:W4:Y:S04]  /*b2040*/  LDL.LU R11, [R1+0xb1c] ;  /* 0x000b1c00010b7983 */ /* 0x000f280000300800 */
[----:B------:R1:W-:Y:S04]  /*b2050*/  STL [R1+0x2f34], R2 ;  /* 0x002f340201007387 */ /* 0x0003e80000100800 */
[----:B------:R-:W4:Y:S04]  /*b2060*/  LDL.LU R10, [R1+0xb00] ;  /* 0x000b0000010a7983 */ /* 0x000f280000300800 */
[----:B------:R-:W4:Y:S04]  /*b2070*/  LDL.LU R9, [R1+0xb04] ;  /* 0x000b040001097983 */ /* 0x000f280000300800 */
[----:B------:R-:W4:Y:S04]  /*b2080*/  LDL.LU R8, [R1+0xb08] ;  /* 0x000b080001087983 */ /* 0x000f280000300800 */
[----:B------:R-:W4:Y:S04]  /*b2090*/  LDL.LU R7, [R1+0xb0c] ;  /* 0x000b0c0001077983 */ /* 0x000f280000300800 */
[----:B------:R-:W4:Y:S04]  /*b20a0*/  LDL.LU R6, [R1+0xaf0] ;  /* 0x000af00001067983 */ /* 0x000f280000300800 */
[----:B0-----:R-:W4:Y:S04]  /*b20b0*/  LDL.LU R5, [R1+0xaf4] ;  /* 0x000af40001057983 */ /* 0x001f280000300800 */
[----:B------:R-:W4:Y:S04]  /*b20c0*/  LDL.LU R3, [R1+0xaf8] ;  /* 0x000af80001037983 */ /* 0x000f280000300800 */
[----:B-1----:R-:W4:Y:S01]  /*b20d0*/  LDL.LU R2, [R1+0xafc] ;  /* 0x000afc0001027983 */ /* 0x002f220000300800 */
[----:B--2---:R-:W-:-:S03]  /*b20e0*/  F2FP.SATFINITE.E5M2.F32.PACK_AB_MERGE_C R18, R18, R21, RZ ;  /* 0x000000151212723e */ /* 0x004fc600048060ff */
[----:B------:R-:W2:Y:S04]  /*b20f0*/  LDL.LU R21, [R1+0x3614] ;  /* 0x0036140001157983 */ /* 0x000ea80000300800 */
[----:B------:R-:W-:Y:S01]  /*b2100*/  STL [R1+0x2cf0], R18 ;  /* 0x002cf01201007387 */ /* 0x000fe20000100800 */
[----:B---3--:R-:W-:Y:S02]  /*b2110*/  F2FP.SATFINITE.E5M2.F32.PACK_AB_MERGE_C R17, R17, R23, RZ ;  /* 0x000000171111723e */ /* 0x008fe400048060ff */
[----:B------:R-:W-:Y:S02]  /*b2120*/  F2FP.SATFINITE.E5M2.F32.PACK_AB_MERGE_C R28, R28, R29, RZ ;  /* 0x0000001d1c1c723e */ /* 0x000fe400048060ff */
[----:B------:R-:W-:Y:S02]  /*b2130*/  F2FP.SATFINITE.E5M2.F32.PACK_AB_MERGE_C R16, R16, R27, RZ ;  /* 0x0000001b1010723e */ /* 0x000fe400048060ff */
[----:B------:R-:W-:-:S02]  /*b2140*/  F2FP.SATFINITE.E5M2.F32.PACK_AB_MERGE_C R25, R25, R24, RZ ;  /* 0x000000181919723e */ /* 0x000fc400048060ff */
[----:B----4-:R-:W-:Y:S01]  /*b2150*/  F2FP.SATFINITE.E5M2.F32.PACK_AB_MERGE_C R14, R4, R14, RZ ;  /* 0x0000000e040e723e */ /* 0x010fe200048060ff */
[----:B------:R-:W-:Y:S01]  /*b2160*/  VIADD R19, R20, UR4 ;  /* 0x0000000414137c36 */ /* 0x000fe20008000000 */
[----:B------:R-:W-:Y:S01]  /*b2170*/  ULDC UR4, c[0x0][0x248] ;  /* 0x0000920000047ab9 */ /* 0x000fe20000000800 */
[----:B------:R-:W0:Y:S01]  /*b2180*/  LDC R4, c[0x0][0x244] ;  /* 0x00009100ff047b82 */ /* 0x000e220000000800 */
[----:B------:R-:W-:Y:S02]  /*b2190*/  F2FP.SATFINITE.E5M2.F32.PACK_AB_MERGE_C R13, R13, R0, RZ ;  /* 0x000000000d0d723e */ /* 0x000fe400048060ff */
[----:B------:R-:W-:Y:S02]  /*b21a0*/  F2FP.SATFINITE.E5M2.F32.PACK_AB_MERGE_C R11, R11, R12, RZ ;  /* 0x0000000c0b0b723e */ /* 0x000fe400048060ff */
[----:B--2---:R-:W-:Y:S02]  /*b21b0*/  F2FP.SATFINITE.E5M2.F32.PACK_AB_MERGE_C R22, R22, R21, RZ ;  /* 0x000000151616723e */ /* 0x004fe400048060ff */
[----:B------:R-:W2:Y:S04]  /*b21c0*/  LDL.LU R21, [R1+0x3610] ;  /* 0x0036100001157983 */ /* 0x000ea80000300800 */
[----:B------:R1:W-:Y:S04]  /*b21d0*/  STL [R1+0x2cec], R22 ;  /* 0x002cec1601007387 */ /* 0x0003e80000100800 */
[----:B-1----:R-:W3:Y:S04]  /*b21e0*/  LDL.LU R22, [R1+0x360c] ;  /* 0x00360c0001167983 */ /* 0x002ee80000300800 */
[----:B------:R-:W3:Y:S04]  /*b21f0*/  LDL.LU R23, [R1+0x3608] ;  /* 0x0036080001177983 */ /* 0x000ee80000300800 */
[----:B------:R-:W-:Y:S04]  /*b2200*/  STL [R1+0x2cd4], R17 ;  /* 0x002cd41101007387 */ /* 0x000fe80000100800 */
[----:B------:R-:W4:Y:S04]  /*b2210*/  LDL.LU R29, [R1+0x3604] ;  /* 0x00360400011d7983 */ /* 0x000f280000300800 */
[----:B------:R1:W-:Y:S04]  /*b2220*/  STL [R1+0x2f2c], R28 ;  /* 0x002f2c1c01007387 */ /* 0x0003e80000100800 */
[----:B-1----:R-:W4:Y:S04]  /*b2230*/  LDL.LU R28, [R1+0x3600] ;  /* 0x00360000011c7983 */ /* 0x002f280000300800 */
[----:B------:R-:W2:Y:S04]  /*b2240*/  LDL.LU R27, [R1+0x35fc] ;  /* 0x0035fc00011b7983 */ /* 0x000ea80000300800 */
[----:B------:R-:W-:Y:S04]  /*b2250*/  STL [R1+0x2cac], R16 ;  /* 0x002cac1001007387 */ /* 0x000fe80000100800 */
[----:B------:R-:W3:Y:S04]  /*b2260*/  LDL.LU R24, [R1+0x35f8] ;  /* 0x0035f80001187983 */ /* 0x000ee80000300800 */
[----:B------:R1:W-:Y:S02]  /*b2270*/  STL [R1+0x2ca8], R25 ;  /* 0x002ca81901007387 */ /* 0x0003e40000100800 */
[----:B-1----:R-:W-:-:S05]  /*b2280*/  F2FP.SATFINITE.E5M2.F32.PACK_AB_MERGE_C R25, R15, R26, RZ ;  /* 0x0000001a0f19723e */ /* 0x002fca00048060ff */
[----:B------:R-:W-:Y:S04]  /*b2290*/  STL [R1+0x2c8c], R25 ;  /* 0x002c8c1901007387 */ /* 0x000fe80000100800 */
[----:B------:R1:W-:Y:S04]  /*b22a0*/  STL [R1+0x2f48], R14 ;  /* 0x002f480e01007387 */ /* 0x0003e80000100800 */
[----:B------:R-:W4:Y:S04]  /*b22b0*/  LDL R0, [R1+0xbc] ;  /* 0x0000bc0001007983 */ /* 0x000f280000100800 */
[----:B------:R0:W-:Y:S04]  /*b22c0*/  STL [R1+0x2c78], R13 ;  /* 0x002c780d01007387 */ /* 0x0001e80000100800 */
[----:B------:R0:W-:Y:S04]  /*b22d0*/  STL [R1+0x2c74], R11 ;  /* 0x002c740b01007387 */ /* 0x0001e80000100800 */
[----:B------:R-:W2:Y:S01]  /*b22e0*/  LDL R26, [R1+0xb8] ;  /* 0x0000b800011a7983 */ /* 0x000ea20000100800 */
[----:B------:R-:W-:Y:S01]  /*b22f0*/  VIADD R18, R19, UR4 ;  /* 0x0000000413127c36 */ /* 0x000fe20008000000 */
[----:B------:R-:W-:-:S03]  /*b2300*/  ULDC UR4, c[0x0][0x248] ;  /* 0x0000920000047ab9 */ /* 0x000fc60000000800 */
[----:B------:R-:W-:Y:S01]  /*b2310*/  VIADD R17, R18, UR4 ;  /* 0x0000000412117c36 */ /* 0x000fe20008000000 */
[----:B------:R-:W-:-:S03]  /*b2320*/  ULDC UR4, c[0x0][0x248] ;  /* 0x0000920000047ab9 */ /* 0x000fc60000000800 */
[----:B------:R-:W-:Y:S01]  /*b2330*/  VIADD R16, R17, UR4 ;  /* 0x0000000411107c36 */ /* 0x000fe20008000000 */
[----:B------:R-:W-:-:S03]  /*b2340*/  ULDC UR4, c[0x0][0x248] ;  /* 0x0000920000047ab9 */ /* 0x000fc60000000800 */
[----:B------:R-:W-:Y:S01]  /*b2350*/  VIADD R15, R16, UR4 ;  /* 0x00000004100f7c36 */ /* 0x000fe20008000000 */
[----:B------:R-:W-:-:S03]  /*b2360*/  ULDC UR4, c[0x0][0x248] ;  /* 0x0000920000047ab9 */ /* 0x000fc60000000800 */
[----:B-1----:R-:W-:Y:S01]  /*b2370*/  VIADD R14, R15, UR4 ;  /* 0x000000040f0e7c36 */ /* 0x002fe20008000000 */
[----:B------:R-:W-:-:S03]  /*b2380*/  ULDC UR4, c[0x0][0x248] ;  /* 0x0000920000047ab9 */ /* 0x000fc60000000800 */
[----:B0-----:R-:W-:Y:S01]  /*b2390*/  VIADD R13, R14, UR4 ;  /* 0x000000040e0d7c36 */ /* 0x001fe20008000000 */
[----:B------:R-:W-:-:S03]  /*b23a0*/  ULDC UR4, c[0x0][0x248] ;  /* 0x0000920000047ab9 */ /* 0x000fc60000000800 */
[----:B------:R-:W-:Y:S01]  /*b23b0*/  VIADD R12, R13, UR4 ;  /* 0x000000040d0c7c36 */ /* 0x000fe20008000000 */
[----:B------:R-:W-:Y:S01]  /*b23c0*/  ULDC UR4, c[0x0][0x248] ;  /* 0x0000920000047ab9 */ /* 0x000fe20000000800 */
[----:B------:R-:W-:Y:S02]  /*b23d0*/  F2FP.SATFINITE.E5M2.F32.PACK_AB_MERGE_C R9, R9, R10, RZ ;  /* 0x0000000a0909723e */ /* 0x000fe400048060ff */
[----:B------:R-:W-:Y:S01]  /*b23e0*/  VIADD R11, R12, UR4 ;  /* 0x000000040c0b7c36 */ /* 0x000fe20008000000 */
[----:B------:R-:W-:-:S03]  /*b23f0*/  ULDC UR4, c[0x0][0x244] ;  /* 0x0000910000047ab9 */ /* 0x000fc60000000800 */
[----:B------:R-:W-:Y:S01]  /*b2400*/  VIADD R10, R11, UR6 ;  /* 0x000000060b0a7c36 */ /* 0x000fe20008000000 */
[----:B------:R-:W-:Y:S01]  /*b2410*/  ULDC UR6, c[0x0][0x248] ;  /* 0x0000920000067ab9 */ /* 0x000fe20000000800 */
[----:B------:R0:W-:Y:S01]  /*b2420*/  STL [R1+0x2c5c], R9 ;  /* 0x002c5c0901007387 */ /* 0x0001e20000100800 */
[----:B------:R-:W-:Y:S02]  /*b2430*/  F2FP.SATFINITE.E5M2.F32.PACK_AB_MERGE_C R2, R2, R3, RZ ;  /* 0x000000030202723e */ /* 0x000fe400048060ff */
[----:B------:R-:W-:Y:S01]  /*b2440*/  F2FP.SATFINITE.E5M2.F32.PACK_AB_MERGE_C R7, R7, R8, RZ ;  /* 0x000000080707723e */ /* 0x000fe200048060ff */
[----:B0-----:R-:W-:-:S04]  /*b2450*/  VIADD R9, R10, UR6 ;  /* 0x000000060a097c36 */ /* 0x001fc80008000000 */
[----:B------:R0:W-:Y:S01]  /*b2460*/  STL [R1+0x2f40], R7 ;  /* 0x002f400701007387 */ /* 0x0001e20000100800 */
[----:B------:R-:W-:Y:S01]  /*b2470*/  F2FP.SATFINITE.E5M2.F32.PACK_AB_MERGE_C R5, R5, R6, RZ ;  /* 0x000000060505723e */ /* 0x000fe200048060ff */
[----:B------:R-:W-:-:S04]  /*b2480*/  ULDC.64 UR6, c[0x0][0x220] ;  /* 0x0000880000067ab9 */ /* 0x000fc80000000a00 */
[----:B------:R1:W-:Y:S04]  /*b2490*/  STL [R1+0x2c3c], R5 ;  /* 0x002c3c0501007387 */ /* 0x0003e80000100800 */
[----:B------:R-:W-:Y:S01]  /*b24a0*/  STL [R1+0x2c38], R2 ;  /* 0x002c380201007387 */ /* 0x000fe20000100800 */
[----:B----4-:R-:W-:Y:S01]  /*b24b0*/  IMAD R3, R0, UR4, RZ ;  /* 0x0000000400037c24 */ /* 0x010fe2000f8e02ff */
[----:B------:R-:W-:Y:S02]  /*b24c0*/  ULDC UR4, c[0x0][0x248] ;  /* 0x0000920000047ab9 */ /* 0x000fe40000000800 */
[----:B------:R-:W-:Y:S01]  /*b24d0*/  VIADD R8, R9, UR4 ;  /* 0x0000000409087c36 */ /* 0x000fe20008000000 */
[----:B------:R-:W-:-:S03]  /*b24e0*/  ULDC UR4, c[0x0][0x248] ;  /* 0x0000920000047ab9 */ /* 0x000fc60000000800 */
[----:B0-----:R-:W-:Y:S01]  /*b24f0*/  VIADD R7, R8, UR4 ;  /* 0x0000000408077c36 */ /* 0x001fe20008000000 */
[----:B------:R-:W-:Y:S01]  /*b2500*/  ULDC UR4, c[0x0][0x248] ;  /* 0x0000920000047ab9 */ /* 0x000fe20000000800 */
[----:B------:R-:W-:Y:S01]  /*b2510*/  IADD3 R0, P0, R3, UR6, RZ ;  /* 0x0000000603007c10 */ /* 0x000fe2000ff1e0ff */
[----:B------:R-:W-:Y:S01]  /*b2520*/  ULDC UR6, c[0x0][0x248] ;  /* 0x0000920000067ab9 */ /* 0x000fe20000000800 */
[----:B------:R-:W-:Y:S02]  /*b2530*/  VIADD R6, R7, UR4 ;  /* 0x0000000407067c36 */ /* 0x000fe40008000000 */
[C---:B--2---:R-:W-:Y:S02]  /*b2540*/  VIADD R25, R26.reuse, 0x156 ;  /* 0x000001561a197836 */ /* 0x044fe40000000000 */
[----:B------:R-:W-:Y:S02]  /*b2550*/  VIADD R26, R26, 0x158 ;  /* 0x000001581a1a7836 */ /* 0x000fe40000000000 */
[----:B------:R-:W-:Y:S01]  /*b2560*/  IMAD R4, R4, 0x40, R3 ;  /* 0x0000004004047824 */ /* 0x000fe200078e0203 */
[----:B------:R-:W-:Y:S01]  /*b2570*/  LEA.HI.X.SX32 R3, R3, UR7, 0x1, P0 ;  /* 0x0000000703037c11 */ /* 0x000fe200080f0eff */
[----:B-1----:R-:W-:Y:S01]  /*b2580*/  VIADD R5, R6, UR6 ;  /* 0x0000000606057c36 */ /* 0x002fe20008000000 */
[----:B------:R0:W-:Y:S01]  /*b2590*/  STL [R1+0xfc], R25 ;  /* 0x0000fc1901007387 */ /* 0x0001e20000100800 */
[----:B------:R-:W-:Y:S01]  /*b25a0*/  UMOV UR4, 0x400 ;  /* 0x0000040000047882 */ /* 0x000fe20000000000 */
[----:B------:R-:W-:Y:S01]  /*b25b0*/  ULDC UR7, c[0x0][0x248] ;  /* 0x0000920000077ab9 */ /* 0x000fe20000000800 */
[----:B------:R-:W-:Y:S01]  /*b25c0*/  ULEA UR4, UR5, UR4, 0x18 ;  /* 0x0000000405047291 */ /* 0x000fe2000f8ec03f */
[----:B0-----:R-:W2:Y:S04]  /*b25d0*/  LDL.LU R25, [R1+0x35f4] ;  /* 0x0035f40001197983 */ /* 0x001ea80000300800 */
[----:B------:R0:W-:Y:S02]  /*b25e0*/  STL [R1+0xd0], R26 ;  /* 0x0000d01a01007387 */ /* 0x0001e40000100800 */
[----:B0-----:R-:W-:-:S05]  /*b25f0*/  VIADD R26, R5, UR7 ;  /* 0x00000007051a7c36 */ /* 0x001fca0008000000 */
[----:B------:R0:W-:Y:S02]  /*b2600*/  STL [R1+0x2604], R26 ;  /* 0x0026041a01007387 */ /* 0x0001e40000100800 */
[----:B0-----:R-:W-:-:S05]  /*b2610*/  IMAD.U32 R26, RZ, RZ, UR4 ;  /* 0x00000004ff1a7e24 */ /* 0x001fca000f8e00ff */
[----:B------:R0:W-:Y:S04]  /*b2620*/  STL [R1+0x2fd4], R26 ;  /* 0x002fd41a01007387 */ /* 0x0001e80000100800 */
[----:B0-----:R-:W4:Y:S01]  /*b2630*/  LDL.LU R26, [R1+0x35f0] ;  /* 0x0035f000011a7983 */ /* 0x001f220000300800 */
[----:B------:R-:W-:-:S04]  /*b2640*/  IADD3 R2, P1, R4, UR8, RZ ;  /* 0x0000000804027c10 */ /* 0x000fc8000ff3e0ff */
[----:B------:R-:W-:Y:S01]  /*b2650*/  LEA.HI.X.SX32 R4, R4, UR9, 0x1, P1 ;  /* 0x0000000904047c11 */ /* 0x000fe200088f0eff */
[----:B------:R0:W-:Y:S01]  /*b2660*/  STL [R1+0x6ae0], R3 ;  /* 0x006ae00301007387 */ /* 0x0001e20000100800 */
[----:B------:R-:W-:Y:S01]  /*b2670*/  ULDC.64 UR6, c[0x0][0x228] ;  /* 0x00008a0000067ab9 */ /* 0x000fe20000000a00 */
        /* <DEDUP_REMOVED lines=8> */
[----:B0-----:R-:W4:Y:S01]  /*b2700*/  LDL.LU R3, [R1+0xd0] ;  /* 0x0000d00001037983 */ /* 0x001f220000300800 */
[----:B------:R-:W-:Y:S01]  /*b2710*/  ULDC.64 UR12, c[0x0][0x228] ;  /* 0x00008a00000c7ab9 */ /* 0x000fe20000000a00 */
[----:B------:R-:W-:Y:S01]  /*b2720*/  ULDC.64 UR24, c[0x0][0x228] ;  /* 0x00008a0000187ab9 */ /* 0x000fe20000000a00 */
[----:B------:R-:W-:Y:S01]  /*b2730*/  ULDC.64 UR30, c[0x0][0x228] ;  /* 0x00008a00001e7ab9 */ /* 0x000fe20000000a00 */
[----:B------:R0:W-:Y:S01]  /*b2740*/  STL [R1+0x6ad0], R2 ;  /* 0x006ad00201007387 */ /* 0x0001e20000100800 */
[----:B------:R-:W-:Y:S01]  /*b2750*/  ULDC.64 UR18, c[0x0][0x228] ;  /* 0x00008a0000127ab9 */ /* 0x000fe20000000a00 */
[----:B------:R-:W-:Y:S01]  /*b2760*/  ULDC.64 UR14, c[0x0][0x228] ;  /* 0x00008a00000e7ab9 */ /* 0x000fe20000000a00 */
[----:B------:R-:W-:Y:S01]  /*b2770*/  ULDC.64 UR22, c[0x0][0x228] ;  /* 0x00008a0000167ab9 */ /* 0x000fe20000000a00 */
[----:B------:R-:W-:Y:S01]  /*b2780*/  ULDC.64 UR28, c[0x0][0x228] ;  /* 0x00008a00001c7ab9 */ /* 0x000fe20000000a00 */
[----:B0-----:R-:W4:Y:S04]  /*b2790*/  LDL R2, [R1+0xb8] ;  /* 0x0000b80001027983 */ /* 0x001f280000100800 */
[----:B------:R0:W-:Y:S04]  /*b27a0*/  STL [R1+0x6ab0], R4 ;  /* 0x006ab00401007387 */ /* 0x0001e80000100800 */
[----:B0-----:R-:W4:Y:S04]  /*b27b0*/  LDL.LU R4, [R1+0x14b8] ;  /* 0x0014b80001047983 */ /* 0x001f280000300800 */
[----:B---3--:R0:W-:Y:S04]  /*b27c0*/  STL [R1+0x6aa0], R24 ;  /* 0x006aa01801007387 */ /* 0x0081e80000100800 */
[----:B0-----:R-:W2:Y:S04]  /*b27d0*/  LDL.LU R24, [R1+0xf4] ;  /* 0x0000f40001187983 */ /* 0x001ea80000300800 */
[----:B--2---:R-:W-:Y:S04]  /*b27e0*/  STL.64 [R1+0x6ad8], R24 ;  /* 0x006ad81801007387 */ /* 0x004fe80000100a00 */
[----:B------:R0:W-:Y:S04]  /*b27f0*/  STL [R1+0x6a98], R27 ;  /* 0x006a981b01007387 */ /* 0x0001e80000100800 */
[----:B0-----:R-:W2:Y:S04]  /*b2800*/  LDL.LU R27, [R1+0xcc] ;  /* 0x0000cc00011b7983 */ /* 0x001ea80000300800 */
[----:B------:R-:W3:Y:S04]  /*b2810*/  LDL R24, [R1+0x15ec] ;  /* 0x0015ec0001187983 */ /* 0x000ee80000100800 */
[----:B------:R-:W-:Y:S04]  /*b2820*/  STL.64 [R1+0x6a68], R28 ;  /* 0x006a681c01007387 */ /* 0x000fe80000100a00 */
[----:B------:R-:W-:Y:S04]  /*b2830*/  STL [R1+0x3eb0], R5 ;  /* 0x003eb00501007387 */ /* 0x000fe80000100800 */
[----:B------:R0:W-:Y:S04]  /*b2840*/  STL.64 [R1+0x3d60], R22 ;  /* 0x003d601601007387 */ /* 0x0001e80000100a00 */
[----:B0-----:R-:W2:Y:S04]  /*b2850*/  LDL.LU R22, [R1+0xc4] ;  /* 0x0000c40001167983 */ /* 0x001ea80000300800 */
[----:B------:R-:W2:Y:S04]  /*b2860*/  LDL.LU R5, [R1+0x150] ;  /* 0x0001500001057983 */ /* 0x000ea80000300800 */
[----:B------:R-:W2:Y:S04]  /*b2870*/  LDL.LU R23, [R1+0x154] ;  /* 0x0001540001177983 */ /* 0x000ea80000300800 */
[----:B------:R-:W2:Y:S04]  /*b2880*/  LDL.LU R29, [R1+0x194] ;  /* 0x00019400011d7983 */ /* 0x000ea80000300800 */
[----:B------:R-:W2:Y:S04]  /*b2890*/  LDL.LU R28, [R1+0x19c] ;  /* 0x00019c00011c7983 */ /* 0x000ea80000300800 */
[----:B------:R0:W-:Y:S04]  /*b28a0*/  STL.64 [R1+0x3d58], R20 ;  /* 0x003d581401007387 */ /* 0x0001e80000100a00 */
[----:B0-----:R-:W2:Y:S04]  /*b28b0*/  LDL.LU R21, [R1+0xf8] ;  /* 0x0000f80001157983 */ /* 0x001ea80000300800 */
[----:B------:R-:W2:Y:S04]  /*b28c0*/  LDL R20, [R1+0xbc] ;  /* 0x0000bc0001147983 */ /* 0x000ea80000100800 */
[----:B------:R0:W-:Y:S04]  /*b28d0*/  STL.64 [R1+0x3d50], R18 ;  /* 0x003d501201007387 */ /* 0x0001e80000100a00 */
[----:B0-----:R-:W2:Y:S04]  /*b28e0*/  LDL.LU R19, [R1+0xdc] ;  /* 0x0000dc0001137983 */ /* 0x001ea80000300800 */
[----:B------:R-:W2:Y:S04]  /*b28f0*/  LDL.LU R18, [R1+0x2600] ;  /* 0x0026000001127983 */ /* 0x000ea80000300800 */
        /* <DEDUP_REMOVED lines=14> */
[----:B------:R-:W3:Y:S04]  /*b29e0*/  LDL.LU R9, [R1+0x15c] ;  /* 0x00015c0001097983 */ /* 0x000ee80000300800 */
[----:B------:R0:W-:Y:S04]  /*b29f0*/  STL.64 [R1+0x3d20], R6 ;  /* 0x003d200601007387 */ /* 0x0001e80000100a00 */
[----:B0-----:R-:W2:Y:S01]  /*b2a00*/  LDL.LU R7, [R1+0xfc] ;  /* 0x0000fc0001077983 */ /* 0x001ea20000300800 */
[----:B----4-:R-:W-:Y:S01]  /*b2a10*/  IMAD.MOV.U32 R6, RZ, RZ, R3 ;  /* 0x000000ffff067224 */ /* 0x010fe200078e0003 */
[----:B------:R-:W-:-:S05]  /*b2a20*/  MOV R3, UR47 ;  /* 0x0000002f00037c02 */ /* 0x000fca0008000f00 */
[----:B------:R0:W-:Y:S02]  /*b2a30*/  STL [R1+0x2fc4], R3 ;  /* 0x002fc40301007387 */ /* 0x0001e40000100800 */
[----:B0-----:R-:W-:-:S05]  /*b2a40*/  MOV R3, UR46 ;  /* 0x0000002e00037c02 */ /* 0x001fca0008000f00 */
[----:B------:R0:W-:Y:S04]  /*b2a50*/  STL [R1+0x2fc8], R3 ;  /* 0x002fc80301007387 */ /* 0x0001e80000100800 */
[----:B0-----:R-:W4:Y:S01]  /*b2a60*/  LDL.LU R3, [R1+0x6ae0] ;  /* 0x006ae00001037983 */ /* 0x001f220000300800 */
[----:B--2---:R-:W-:Y:S01]  /*b2a70*/  ISETP.GE.AND P1, PT, R7, UR7, PT ;  /* 0x0000000707007c0c */ /* 0x004fe2000bf26270 */
[----:B---3--:R-:W-:Y:S01]  /*b2a80*/  IMAD.MOV.U32 R7, RZ, RZ, R9 ;  /* 0x000000ffff077224 */ /* 0x008fe200078e0009 */
[----:B------:R-:W-:Y:S02]  /*b2a90*/  SHF.R.S32.HI R9, RZ, 0x1f, R24 ;  /* 0x0000001fff097819 */ /* 0x000fe40000011418 */
[----:B------:R-:W-:-:S05]  /*b2aa0*/  IADD3 R24, P0, R24, R0, RZ ;  /* 0x0000000018187210 */ /* 0x000fca0007f1e0ff */
[----:B------:R0:W-:Y:S04]  /*b2ab0*/  STL [R1+0x2bc8], R24 ;  /* 0x002bc81801007387 */ /* 0x0001e80000100800 */
[----:B0-----:R-:W2:Y:S01]  /*b2ac0*/  LDL.LU.64 R24, [R1+0x6ad8] ;  /* 0x006ad80001187983 */ /* 0x001ea20000300a00 */
[----:B------:R-:W-:Y:S01]  /*b2ad0*/  ISETP.GE.AND P3, PT, R6, UR5, PT ;  /* 0x0000000506007c0c */ /* 0x000fe2000bf66270 */
[----:B------:R-:W-:Y:S02]  /*b2ae0*/  IMAD.MOV.U32 R6, RZ, RZ, R8 ;  /* 0x000000ffff067224 */ /* 0x000fe400078e0008 */
[----:B------:R-:W-:Y:S02]  /*b2af0*/  IMAD.MOV.U32 R8, RZ, RZ, R13 ;  /* 0x000000ffff087224 */ /* 0x000fe400078e000d */
[----:B------:R-:W-:-:S02]  /*b2b00*/  IMAD.MOV.U32 R13, RZ, RZ, R18 ;  /* 0x000000ffff0d7224 */ /* 0x000fc400078e0012 */
[----:B------:R-:W-:Y:S02]  /*b2b10*/  IMAD.MOV.U32 R18, RZ, RZ, R27 ;  /* 0x000000ffff127224 */ /* 0x000fe400078e001b */
[----:B--2---:R-:W-:Y:S01]  /*b2b20*/  IMAD.MOV.U32 R27, RZ, RZ, R24 ;  /* 0x000000ffff1b7224 */ /* 0x004fe200078e0018 */
[----:B------:R-:W-:-:S04]  /*b2b30*/  SHF.R.S32.HI R24, RZ, 0x1f, R4 ;  /* 0x0000001fff187819 */ /* 0x000fc80000011404 */
[----:B------:R-:W-:Y:S04]  /*b2b40*/  STL.64 [R1+0x6ac0], R26 ;  /* 0x006ac01a01007387 */ /* 0x000fe80000100a00 */
[----:B------:R-:W-:Y:S04]  /*b2b50*/  STL [R1+0x1f0], R9 ;  /* 0x0001f00901007387 */ /* 0x000fe80000100800 */
[----:B------:R0:W-:Y:S04]  /*b2b60*/  STL.64 [R1+0x6ac8], R24 ;  /* 0x006ac81801007387 */ /* 0x0001e80000100a00 */
[----:B0-----:R0:W2:Y:S01]  /*b2b70*/  LDL.64 R24, [R1+0x2bc8] ;  /* 0x002bc80001187983 */ /* 0x0010a20000100a00 */
[----:B------:R-:W-:Y:S01]  /*b2b80*/  UMOV UR5, UR9 ;  /* 0x0000000900057c82 */ /* 0x000fe20008000000 */
[----:B------:R-:W-:-:S02]  /*b2b90*/  VIADD R27, R2, 0x155 ;  /* 0x00000155021b7836 */ /* 0x000fc40000000000 */
[----:B--2---:R-:W-:Y:S01]  /*b2ba0*/  IMAD.U32 R25, RZ, RZ, UR8 ;  /* 0x00000008ff197e24 */ /* 0x004fe2000f8e00ff */
[----:B------:R-:W-:Y:S01]  /*b2bb0*/  IADD3 R26, P4, R4, R0, RZ ;  /* 0x00000000041a7210 */ /* 0x000fe20007f9e0ff */
[----:B------:R-:W-:-:S03]  /*b2bc0*/  ULDC.64 UR8, c[0x0][0x228] ;  /* 0x00008a0000087ab9 */ /* 0x000fc60000000a00 */
[----:B------:R1:W-:Y:S02]  /*b2bd0*/  STL [R1+0x2fd0], R25 ;  /* 0x002fd01901007387 */ /* 0x0003e40000100800 */
[----:B-1----:R-:W-:Y:S02]  /*b2be0*/  VIADD R25, R2, 0x157 ;  /* 0x0000015702197836 */ /* 0x002fe40000000000 */
[----:B------:R1:W-:Y:S03]  /*b2bf0*/  STL.64 [R1+0x6ab8], R10 ;  /* 0x006ab80a01007387 */ /* 0x0003e60000100a00 */
[----:B------:R-:W-:Y:S01]  /*b2c00*/  ISETP.GE.AND P2, PT, R25, UR5, PT ;  /* 0x0000000519007c0c */ /* 0x000fe2000bf46270 */
[--C-:B----4-:R-:W-:Y:S01]  /*b2c10*/  IMAD.X R25, R9, 0x1, R3.reuse, P0 ;  /* 0x0000000109197824 */ /* 0x110fe200000e0603 */
[----:B-1----:R-:W2:Y:S04]  /*b2c20*/  LDL.LU R10, [R1+0x15ec] ;  /* 0x0015ec00010a7983 */ /* 0x002ea80000300800 */
[----:B------:R-:W2:Y:S04]  /*b2c30*/  LDL.LU R2, [R1+0x6ad0] ;  /* 0x006ad00001027983 */ /* 0x000ea80000300800 */
[----:B------:R1:W-:Y:S04]  /*b2c40*/  STL [R1+0x2bcc], R25 ;  /* 0x002bcc1901007387 */ /* 0x0003e80000100800 */
[----:B------:R3:W-:Y:S04]  /*b2c50*/  STL [R1+0x430], R27 ;  /* 0x0004301b01007387 */ /* 0x0007e80000100800 */
[----:B-1----:R-:W3:Y:S01]  /*b2c60*/  LDL.LU.64 R24, [R1+0x6ac8] ;  /* 0x006ac80001187983 */ /* 0x002ee20000300a00 */
[----:B--2---:R-:W-:Y:S01]  /*b2c70*/  IADD3 R10, P5, R10, R2, RZ ;  /* 0x000000020a0a7210 */ /* 0x004fe20007fbe0ff */
[----:B---3--:R-:W-:-:S05]  /*b2c80*/  IMAD.X R27, R24, 0x1, R3, P4 ;  /* 0x00000001181b7824 */ /* 0x008fca00020e0603 */
[----:B------:R1:W-:Y:S04]  /*b2c90*/  STL.64 [R1+0x2bc0], R26 ;  /* 0x002bc01a01007387 */ /* 0x0003e80000100a00 */
[----:B-1----:R-:W2:Y:S04]  /*b2ca0*/  LDL.LU.64 R26, [R1+0x6ac0] ;  /* 0x006ac000011a7983 */ /* 0x002ea80000300a00 */
[----:B------:R-:W-:Y:S04]  /*b2cb0*/  STL.64 [R1+0x6aa8], R24 ;  /* 0x006aa81801007387 */ /* 0x000fe80000100a00 */
[----:B------:R1:W-:Y:S04]  /*b2cc0*/  STL [R1+0x2bb0], R10 ;  /* 0x002bb00a01007387 */ /* 0x0003e80000100800 */
[----:B-1----:R-:W3:Y:S04]  /*b2cd0*/  LDL.LU.64 R10, [R1+0x6ab8] ;  /* 0x006ab800010a7983 */ /* 0x002ee80000300a00 */
[----:B------:R1:W-:Y:S02]  /*b2ce0*/  STL.64 [R1+0x6a90], R14 ;  /* 0x006a900e01007387 */ /* 0x0003e40000100a00 */
[----:B-1----:R-:W-:-:S02]  /*b2cf0*/  IADD3 R14, P4, R4, R2, RZ ;  /* 0x00000002040e7210 */ /* 0x002fc40007f9e0ff */
[----:B------:R-:W4:Y:S04]  /*b2d00*/  LDL.LU R4, [R1+0x6ab0] ;  /* 0x006ab00001047983 */ /* 0x000f280000300800 */
[----:B------:R1:W-:Y:S04]  /*b2d10*/  STL.64 [R1+0x6a80], R18 ;  /* 0x006a801201007387 */ /* 0x0003e80000100a00 */
[----:B------:R0:W-:Y:S04]  /*b2d20*/  STL [R1+0x2ba8], R14 ;  /* 0x002ba80e01007387 */ /* 0x0001e80000100800 */
[----:B-1----:R1:W3:Y:S01]  /*b2d30*/  LDL.64 R18, [R1+0x2bb0] ;  /* 0x002bb00001127983 */ /* 0x0022e20000100a00 */
[----:B--2---:R-:W-:Y:S01]  /*b2d40*/  IMAD.MOV.U32 R9, RZ, RZ, R27 ;  /* 0x000000ffff097224 */ /* 0x004fe200078e001b */
[----:B------:R-:W-:-:S02]  /*b2d50*/  SHF.R.S32.HI R27, RZ, 0x1f, R26 ;  /* 0x0000001fff1b7819 */ /* 0x000fc4000001141a */
[C---:B------:R-:W-:Y:S02]  /*b2d60*/  IADD3 R24, P6, R26.reuse, R0, RZ ;  /* 0x000000001a187210 */ /* 0x040fe40007fde0ff */
[----:B0-----:R-:W-:-:S03]  /*b2d70*/  IADD3 R14, P0, R26, R2, RZ ;  /* 0x000000021a0e7210 */ /* 0x001fc60007f1e0ff */
[----:B------:R-:W-:Y:S01]  /*b2d80*/  IMAD.X R25, R27, 0x1, R3, P6 ;  /* 0x000000011b197824 */ /* 0x000fe200030e0603 */
[----:B---3--:R-:W4:Y:S04]  /*b2d90*/  LDL.LU R19, [R1+0x1f0] ;  /* 0x0001f00001137983 */ /* 0x008f280000300800 */
[----:B------:R0:W-:Y:S04]  /*b2da0*/  STL [R1+0x6a9c], R14 ;  /* 0x006a9c0e01007387 */ /* 0x0001e80000100800 */
[----:B0-----:R1:W2:Y:S04]  /*b2db0*/  LDL.64 R14, [R1+0x2ba8] ;  /* 0x002ba800010e7983 */ /* 0x0012a80000100a00 */
[----:B------:R0:W-:Y:S04]  /*b2dc0*/  STL.64 [R1+0x2bb8], R24 ;  /* 0x002bb81801007387 */ /* 0x0001e80000100a00 */
[----:B0-----:R-:W2:Y:S04]  /*b2dd0*/  LDL.LU.64 R24, [R1+0x6aa8] ;  /* 0x006aa80001187983 */ /* 0x001ea80000300a00 */
[----:B------:R-:W-:Y:S01]  /*b2de0*/  STL.64 [R1+0x6a88], R8 ;  /* 0x006a880801007387 */ /* 0x000fe20000100a00 */
[----:B----4-:R-:W-:-:S05]  /*b2df0*/  IMAD.X R19, R19, 0x1, R4, P5 ;  /* 0x0000000113137824 */ /* 0x010fca00028e0604 */
[----:B------:R-:W-:Y:S01]  /*b2e00*/  STL [R1+0x2bb4], R19 ;  /* 0x002bb41301007387 */ /* 0x000fe20000100800 */
[----:B--2---:R-:W-:-:S03]  /*b2e10*/  IMAD.X R15, R24, 0x1, R4, P4 ;  /* 0x00000001180f7824 */ /* 0x004fc600020e0604 */
[----:B------:R-:W2:Y:S04]  /*b2e20*/  LDL.LU R24, [R1+0x6aa0] ;  /* 0x006aa00001187983 */ /* 0x000ea80000300800 */
[----:B------:R0:W-:Y:S04]  /*b2e30*/  STL [R1+0x2bac], R15 ;  /* 0x002bac0f01007387 */ /* 0x0001e80000100800 */
[----:B------:R-:W3:Y:S01]  /*b2e40*/  LDL.LU R14, [R1+0x6a9c] ;  /* 0x006a9c00010e7983 */ /* 0x000ee20000300800 */
[----:B------:R-:W-:Y:S02]  /*b2e50*/  SHF.R.S32.HI R26, RZ, 0x1f, R25 ;  /* 0x0000001fff1a7819 */ /* 0x000fe40000011419 */
[----:B------:R-:W-:Y:S01]  /*b2e60*/  IADD3 R18, P5, R25, R0, RZ ;  /* 0x0000000019127210 */ /* 0x000fe20007fbe0ff */
[----:B0-----:R-:W-:Y:S01]  /*b2e70*/  IMAD.X R15, R27, 0x1, R4, P0 ;  /* 0x000000011b0f7824 */ /* 0x001fe200000e0604 */
[----:B------:R-:W-:Y:S01]  /*b2e80*/  IADD3 R8, P0, R25, R2, RZ ;  /* 0x0000000219087210 */ /* 0x000fe20007f1e0ff */
[----:B------:R-:W4:Y:S02]  /*b2e90*/  LDL.LU R27, [R1+0x6a98] ;  /* 0x006a9800011b7983 */ /* 0x000f240000300800 */
[----:B------:R-:W-:-:S02]  /*b2ea0*/  IMAD.X R19, R26, 0x1, R3, P5 ;  /* 0x000000011a137824 */ /* 0x000fc400028e0603 */
[----:B---3--:R0:W-:Y:S04]  /*b2eb0*/  STL.64 [R1+0x2ba0], R14 ;  /* 0x002ba00e01007387 */ /* 0x0081e80000100a00 */
[----:B0-----:R-:W3:Y:S04]  /*b2ec0*/  LDL.LU.64 R14, [R1+0x6a90] ;  /* 0x006a9000010e7983 */ /* 0x001ee80000300a00 */
[----:B------:R0:W-:Y:S04]  /*b2ed0*/  STL [R1+0x2b90], R8 ;  /* 0x002b900801007387 */ /* 0x0001e80000100800 */
[----:B0-----:R-:W4:Y:S04]  /*b2ee0*/  LDL.LU.64 R8, [R1+0x6a88] ;  /* 0x006a880001087983 */ /* 0x001f280000300a00 */
[----:B------:R0:W-:Y:S04]  /*b2ef0*/  STL.64 [R1+0x2b98], R18 ;  /* 0x002b981201007387 */ /* 0x0001e80000100a00 */
[----:B0-----:R-:W2:Y:S04]  /*b2f00*/  LDL.LU.64 R18, [R1+0x6a80] ;  /* 0x006a800001127983 */ /* 0x001ea80000300a00 */
[----:B---3--:R-:W-:Y:S04]  /*b2f10*/  STL.64 [R1+0x6a78], R14 ;  /* 0x006a780e01007387 */ /* 0x008fe80000100a00 */
[----:B--2---:R0:W-:Y:S04]  /*b2f20*/  STL.64 [R1+0x6a70], R18 ;  /* 0x006a701201007387 */ /* 0x0041e80000100a00 */
[----:B0-----:R1:W2:Y:S01]  /*b2f30*/  LDL.64 R18, [R1+0x2b90] ;  /* 0x002b900001127983 */ /* 0x0012a20000100a00 */
[----:B------:R-:W-:Y:S01]  /*b2f40*/  SHF.R.S32.HI R25, RZ, 0x1f, R24 ;  /* 0x0000001fff197819 */ /* 0x000fe20000011418 */
[----:B------:R-:W-:Y:S01]  /*b2f50*/  IMAD.MOV.U32 R15, RZ, RZ, R28 ;  /* 0x000000ffff0f7224 */ /* 0x000fe200078e001c */
[----:B------:R-:W-:Y:S01]  /*b2f60*/  IADD3 R14, P4, R24, R0, RZ ;  /* 0x00000000180e7210 */ /* 0x000fe20007f9e0ff */
[----:B--2---:R-:W-:Y:S01]  /*b2f70*/  IMAD.X R19, R26, 0x1, R4, P0 ;  /* 0x000000011a137824 */ /* 0x004fe200000e0604 */
[----:B------:R-:W-:-:S04]  /*b2f80*/  IADD3 R18, P0, R24, R2, RZ ;  /* 0x0000000218127210 */ /* 0x000fc80007f1e0ff */
[----:B------:R-:W-:Y:S04]  /*b2f90*/  STL [R1+0x2b94], R19 ;  /* 0x002b941301007387 */ /* 0x000fe80000100800 */
[----:B------:R0:W-:Y:S02]  /*b2fa0*/  STL [R1+0x3754], R24 ;  /* 0x0037541801007387 */ /* 0x0001e40000100800 */
[----:B0-----:R-:W-:Y:S02]  /*b2fb0*/  IMAD.MOV.U32 R24, RZ, RZ, R29 ;  /* 0x000000ffff187224 */ /* 0x001fe400078e001d */
[----:B------:R-:W-:Y:S02]  /*b2fc0*/  IMAD.MOV.U32 R29, RZ, RZ, R15 ;  /* 0x000000ffff1d7224 */ /* 0x000fe400078e000f */
[----:B------:R-:W-:-:S05]  /*b2fd0*/  IMAD.X R15, R25, 0x1, R3, P4 ;  /* 0x00000001190f7824 */ /* 0x000fca00020e0603 */
[----:B------:R0:W-:Y:S04]  /*b2fe0*/  STL.64 [R1+0x2b88], R14 ;  /* 0x002b880e01007387 */ /* 0x0001e80000100a00 */
[----:B0-----:R-:W2:Y:S01]  /*b2ff0*/  LDL.LU.64 R14, [R1+0x6a78] ;  /* 0x006a7800010e7983 */ /* 0x001ea20000300a00 */
[----:B------:R-:W-:Y:S01]  /*b3000*/  IMAD.X R19, R25, 0x1, R4, P0 ;  /* 0x0000000119137824 */ /* 0x000fe200000e0604 */
[----:B----4-:R-:W-:-:S04]  /*b3010*/  SHF.R.S32.HI R26, RZ, 0x1f, R27 ;  /* 0x0000001fff1a7819 */ /* 0x010fc8000001141b */
[----:B------:R0:W-:Y:S01]  /*b3020*/  STL.64 [R1+0x2b80], R18 ;  /* 0x002b801201007387 */ /* 0x0001e20000100a00 */
[----:B------:R-:W-:-:S03]  /*b3030*/  IADD3 R28, P5, R27, R0, RZ ;  /* 0x000000001b1c7210 */ /* 0x000fc60007fbe0ff */
[----:B0-----:R-:W3:Y:S04]  /*b3040*/  LDL.LU.64 R18, [R1+0x6a70] ;  /* 0x006a700001127983 */ /* 0x001ee80000300a00 */
[----:B------:R0:W-:Y:S04]  /*b3050*/  STL.64 [R1+0x6a60], R4 ;  /* 0x006a600401007387 */ /* 0x0001e80000100a00 */
[----:B0-----:R-:W4:Y:S04]  /*b3060*/  LDL.LU R4, [R1+0x1a50] ;  /* 0x001a500001047983 */ /* 0x001f280000300800 */
[----:B--2---:R0:W-:Y:S04]  /*b3070*/  STL.64 [R1+0x6a58], R14 ;  /* 0x006a580e01007387 */ /* 0x0041e80000100a00 */
[----:B------:R-:W-:Y:S04]  /*b3080*/  STL [R1+0x3718], R27 ;  /* 0x0037181b01007387 */ /* 0x000fe80000100800 */
[----:B------:R2:W-:Y:S01]  /*b3090*/  STL [R1+0x3ff8], R27 ;  /* 0x003ff81b01007387 */ /* 0x0005e20000100800 */
[----:B0-----:R-:W-:Y:S01]  /*b30a0*/  IADD3 R14, P0, R27, R2, RZ ;  /* 0x000000021b0e7210 */ /* 0x001fe20007f1e0ff */
[----:B--2---:R-:W-:-:S02]  /*b30b0*/  IMAD.MOV.U32 R27, RZ, RZ, R29 ;  /* 0x000000ffff1b7224 */ /* 0x004fc400078e001d */
[----:B------:R-:W-:-:S05]  /*b30c0*/  IMAD.X R29, R26, 0x1, R3, P5 ;  /* 0x000000011a1d7824 */ /* 0x000fca00028e0603 */
[----:B------:R0:W-:Y:S04]  /*b30d0*/  STL.64 [R1+0x2b78], R28 ;  /* 0x002b781c01007387 */ /* 0x0001e80000100a00 */
[----:B0-----:R-:W2:Y:S02]  /*b30e0*/  LDL.LU.64 R28, [R1+0x6a68] ;  /* 0x006a6800011c7983 */ /* 0x001ea40000300a00 */
[----:B--2---:R-:W-:-:S05]  /*b30f0*/  SHF.R.S32.HI R25, RZ, 0x1f, R28 ;  /* 0x0000001fff197819 */ /* 0x004fca000001141c */
[----:B------:R4:W-:Y:S02]  /*b3100*/  STL.64 [R1+0x6a50], R24 ;  /* 0x006a501801007387 */ /* 0x0009e40000100a00 */
[----:B----4-:R-:W-:Y:S01]  /*b3110*/  IMAD.MOV.U32 R24, RZ, RZ, R4 ;  /* 0x000000ffff187224 */ /* 0x010fe200078e0004 */
[----:B------:R-:W-:-:S05]  /*b3120*/  IADD3 R4, P4, R28, R0, RZ ;  /* 0x000000001c047210 */ /* 0x000fca0007f9e0ff */
[----:B------:R0:W-:Y:S04]  /*b3130*/  STL [R1+0x2b68], R4 ;  /* 0x002b680401007387 */ /* 0x0001e80000100800 */
[----:B0-----:R-:W2:Y:S02]  /*b3140*/  LDL.LU.64 R4, [R1+0x6a60] ;  /* 0x006a600001047983 */ /* 0x001ea40000300a00 */
[----:B--2---:R-:W-:-:S05]  /*b3150*/  IMAD.X R15, R26, 0x1, R4, P0 ;  /* 0x000000011a0f7824 */ /* 0x004fca00000e0604 */
[----:B------:R0:W-:Y:S04]  /*b3160*/  STL.64 [R1+0x2b70], R14 ;  /* 0x002b700e01007387 */ /* 0x0001e80000100a00 */
[----:B0-----:R-:W2:Y:S04]  /*b3170*/  LDL.LU.64 R14, [R1+0x6a58] ;  /* 0x006a5800010e7983 */ /* 0x001ea80000300a00 */
[----:B------:R0:W-:Y:S04]  /*b3180*/  STL.64 [R1+0x6a48], R4 ;  /* 0x006a480401007387 */ /* 0x0001e80000100a00 */
[----:B0-----:R1:W4:Y:S04]  /*b3190*/  LDL.64 R4, [R1+0x2b68] ;  /* 0x002b680001047983 */ /* 0x0013280000100a00 */
[----:B--2---:R0:W-:Y:S02]  /*b31a0*/  STL.64 [R1+0x6a40], R14 ;  /* 0x006a400e01007387 */ /* 0x0041e40000100a00 */
[----:B0-----:R-:W-:Y:S01]  /*b31b0*/  IADD3 R14, P0, R28, R2, RZ ;  /* 0x000000021c0e7210 */ /* 0x001fe20007f1e0ff */
[----:B------:R-:W-:Y:S01]  /*b31c0*/  IMAD.MOV.U32 R28, RZ, RZ, R24 ;  /* 0x000000ffff1c7224 */ /* 0x000fe200078e0018 */
[----:B------:R-:W-:-:S05]  /*b31d0*/  IADD3 R24, P5, R29, R0, RZ ;  /* 0x000000001d187210 */ /* 0x000fca0007fbe0ff */
[----:B------:R0:W-:Y:S04]  /*b31e0*/  STL [R1+0x2b58], R24 ;  /* 0x002b581801007387 */ /* 0x0001e80000100800 */
[----:B0-----:R-:W4:Y:S02]  /*b31f0*/  LDL.LU.64 R24, [R1+0x6a50] ;  /* 0x006a500001187983 */ /* 0x001f240000300a00 */
[----:B----4-:R-:W-:-:S05]  /*b3200*/  IMAD.X R5, R25, 0x1, R3, P4 ;  /* 0x0000000119057824 */ /* 0x010fca00020e0603 */
[----:B------:R0:W-:Y:S04]  /*b3210*/  STL [R1+0x2b6c], R5 ;  /* 0x002b6c0501007387 */ /* 0x0001e80000100800 */
[----:B0-----:R-:W2:Y:S02]  /*b3220*/  LDL.LU.64 R4, [R1+0x6a48] ;  /* 0x006a480001047983 */ /* 0x001ea40000300a00 */
[----:B--2---:R-:W-:-:S05]  /*b3230*/  IMAD.X R15, R25, 0x1, R4, P0 ;  /* 0x00000001190f7824 */ /* 0x004fca00000e0604 */
[----:B------:R0:W-:Y:S04]  /*b3240*/  STL.64 [R1+0x2b60], R14 ;  /* 0x002b600e01007387 */ /* 0x0001e80000100a00 */
[----:B0-----:R-:W2:Y:S04]  /*b3250*/  LDL.LU.64 R14, [R1+0x6a40] ;  /* 0x006a4000010e7983 */ /* 0x001ea80000300a00 */
[----:B------:R0:W-:Y:S04]  /*b3260*/  STL [R1+0x6a34], R24 ;  /* 0x006a341801007387 */ /* 0x0001e80000100800 */
[----:B0-----:R-:W4:Y:S04]  /*b3270*/  LDL.64 R24, [R1+0x2b58] ;  /* 0x002b580001187983 */ /* 0x001f280000100a00 */
[----:B----4-:R-:W4:Y:S04]  /*b3280*/  LDL.LU R25, [R1+0x14d0] ;  /* 0x0014d00001197983 */ /* 0x010f280000300800 */
[----:B----4-:R0:W-:Y:S04]  /*b3290*/  STL.64 [R1+0x6a38], R24 ;  /* 0x006a381801007387 */ /* 0x0101e80000100a00 */
[----:B------:R4:W-:Y:S01]  /*b32a0*/  STL.64 [R1+0x6a20], R8 ;  /* 0x006a200801007387 */ /* 0x0009e20000100a00 */
[----:B0-----:R-:W-:-:S03]  /*b32b0*/  IADD3 R24, P0, R29, R2, RZ ;  /* 0x000000021d187210 */ /* 0x001fc60007f1e0ff */
[----:B----4-:R-:W4:Y:S04]  /*b32c0*/  LDL.LU R8, [R1] ;  /* 0x0000000001087983 */ /* 0x010f280000300800 */
[----:B------:R0:W-:Y:S04]  /*b32d0*/  STL [R1+0x2b50], R24 ;  /* 0x002b501801007387 */ /* 0x0001e80000100800 */
[----:B0-----:R-:W3:Y:S01]  /*b32e0*/  LDL.LU.64 R24, [R1+0x6a38] ;  /* 0x006a380001187983 */ /* 0x001ee20000300a00 */
[----:B------:R-:W-:-:S03]  /*b32f0*/  SHF.R.S32.HI R26, RZ, 0x1f, R29 ;  /* 0x0000001fff1a7819 */ /* 0x000fc6000001141d */
[----:B------:R-:W-:Y:S04]  /*b3300*/  STL [R1+0x3660], R29 ;  /* 0x0036601d01007387 */ /* 0x000fe80000100800 */
[----:B------:R-:W-:Y:S04]  /*b3310*/  STL [R1+0x45a0], R29 ;  /* 0x0045a01d01007387 */ /* 0x000fe80000100800 */
[----:B------:R-:W-:Y:S04]  /*b3320*/  STL [R1+0x46e8], R29 ;  /* 0x0046e81d01007387 */ /* 0x000fe80000100800 */
[----:B------:R-:W-:Y:S04]  /*b3330*/  STL [R1+0x4b00], R29 ;  /* 0x004b001d01007387 */ /* 0x000fe80000100800 */
[----:B------:R3:W-:Y:S02]  /*b3340*/  STL [R1+0x4be8], R29 ;  /* 0x004be81d01007387 */ /* 0x0007e40000100800 */
[----:B---3--:R-:W-:-:S02]  /*b3350*/  IMAD.MOV.U32 R29, RZ, RZ, R25 ;  /* 0x000000ffff1d7224 */ /* 0x008fc400078e0019 */
[----:B------:R-:W-:-:S05]  /*b3360*/  IMAD.X R25, R26, 0x1, R3, P5 ;  /* 0x000000011a197824 */ /* 0x000fca00028e0603 */
[----:B------:R-:W-:Y:S04]  /*b3370*/  STL [R1+0x2b5c], R25 ;  /* 0x002b5c1901007387 */ /* 0x000fe80000100800 */
[----:B------:R-:W3:Y:S04]  /*b3380*/  LDL.LU R24, [R1+0x6a34] ;  /* 0x006a340001187983 */ /* 0x000ee80000300800 */
[----:B------:R0:W-:Y:S04]  /*b3390*/  STL.64 [R1+0x6a28], R2 ;  /* 0x006a280201007387 */ /* 0x0001e80000100a00 */
[----:B0-----:R-:W2:Y:S04]  /*b33a0*/  LDL.64 R2, [R1+0x2b50] ;  /* 0x002b500001027983 */ /* 0x001ea80000100a00 */
[----:B--2---:R4:W-:Y:S02]  /*b33b0*/  STL [R1+0x6a30], R2 ;  /* 0x006a300201007387 */ /* 0x0049e40000100800 */
[----:B----4-:R-:W-:-:S05]  /*b33c0*/  IADD3 R2, P4, R8, R0, RZ ;  /* 0x0000000008027210 */ /* 0x010fca0007f9e0ff */
[----:B------:R0:W-:Y:S04]  /*b33d0*/  STL [R1+0x2b48], R2 ;  /* 0x002b480201007387 */ /* 0x0001e80000100800 */
[----:B0-----:R1:W2:Y:S01]  /*b33e0*/  LDL.LU R2, [R1+0x6a30] ;  /* 0x006a300001027983 */ /* 0x0012a20000300800 */
[----:B------:R-:W-:-:S05]  /*b33f0*/  IMAD.X R3, R26, 0x1, R4, P0 ;  /* 0x000000011a037824 */ /* 0x000fca00000e0604 */
[----:B------:R2:W-:Y:S04]  /*b3400*/  STL [R1+0x2b54], R3 ;  /* 0x002b540301007387 */ /* 0x0005e80000100800 */
[----:B--2---:R-:W2:Y:S01]  /*b3410*/  LDL.LU.64 R2, [R1+0x6a28] ;  /* 0x006a280001027983 */ /* 0x004ea20000300a00 */
[----:B------:R-:W-:Y:S02]  /*b3420*/  SHF.R.S32.HI R25, RZ, 0x1f, R8 ;  /* 0x0000001fff197819 */ /* 0x000fe40000011408 */
[----:B--2---:R-:W-:-:S05]  /*b3430*/  IADD3 R8, P0, R8, R2, RZ ;  /* 0x0000000208087210 */ /* 0x004fca0007f1e0ff */
[----:B------:R0:W-:Y:S04]  /*b3440*/  STL [R1+0x2b40], R8 ;  /* 0x002b400801007387 */ /* 0x0001e80000100800 */
[----:B0-----:R-:W2:Y:S04]  /*b3450*/  LDL.LU.64 R8, [R1+0x6a20] ;  /* 0x006a200001087983 */ /* 0x001ea80000300a00 */
[----:B--2---:R0:W-:Y:S04]  /*b3460*/  STL.64 [R1+0x6a10], R8 ;  /* 0x006a100801007387 */ /* 0x0041e80000100a00 */
[----:B0-----:R-:W2:Y:S04]  /*b3470*/  LDL.64 R8, [R1+0x2b40] ;  /* 0x002b400001087983 */ /* 0x001ea80000100a00 */
[----:B--2---:R0:W-:Y:S04]  /*b3480*/  STL [R1+0x6a18], R8 ;  /* 0x006a180801007387 */ /* 0x0041e80000100800 */
[----:B0-----:R1:W2:Y:S04]  /*b3490*/  LDL.64 R8, [R1+0x2b48] ;  /* 0x002b480001087983 */ /* 0x0012a80000100a00 */
[----:B------:R-:W-:Y:S04]  /*b34a0*/  STL.64 [R1+0x6a00], R22 ;  /* 0x006a001601007387 */ /* 0x000fe80000100a00 */
[----:B------:R-:W-:Y:S04]  /*b34b0*/  STL [R1+0x6a08], R23 ;  /* 0x006a081701007387 */ /* 0x000fe80000100800 */
[----:B------:R0:W-:Y:S04]  /*b34c0*/  STL.64 [R1+0x69f8], R18 ;  /* 0x0069f81201007387 */ /* 0x0001e80000100a00 */
[----:B0-----:R-:W4:Y:S01]  /*b34d0*/  LDL.LU R19, [R1+0x4] ;  /* 0x0000040001137983 */ /* 0x001f220000300800 */
[----:B--2---:R-:W-:-:S05]  /*b34e0*/  IMAD.X R9, R25, 0x1, R3, P4 ;  /* 0x0000000119097824 */ /* 0x004fca00020e0603 */
[----:B------:R0:W-:Y:S04]  /*b34f0*/  STL [R1+0x2b4c], R9 ;  /* 0x002b4c0901007387 */ /* 0x0001e80000100800 */
[----:B------:R1:W2:Y:S01]  /*b3500*/  LDL.LU R8, [R1+0x6a18] ;  /* 0x006a180001087983 */ /* 0x0002a20000300800 */
[----:B0-----:R-:W-:-:S05]  /*b3510*/  IMAD.X R9, R25, 0x1, R4, P0 ;  /* 0x0000000119097824 */ /* 0x001fca00000e0604 */
[----:B------:R2:W-:Y:S04]  /*b3520*/  STL [R1+0x2b44], R9 ;  /* 0x002b440901007387 */ /* 0x0005e80000100800 */
[----:B--2---:R-:W2:Y:S01]  /*b3530*/  LDL.LU.64 R8, [R1+0x6a10] ;  /* 0x006a100001087983 */ /* 0x004ea20000300a00 */
[----:B----4-:R-:W-:Y:S02]  /*b3540*/  SHF.R.S32.HI R26, RZ, 0x1f, R19 ;  /* 0x0000001fff1a7819 */ /* 0x010fe40000011413 */
[----:B------:R-:W-:-:S05]  /*b3550*/  IADD3 R22, P5, R19, R0, RZ ;  /* 0x0000000013167210 */ /* 0x000fca0007fbe0ff */
[----:B------:R-:W-:Y:S01]  /*b3560*/  IMAD.X R23, R26, 0x1, R3, P5 ;  /* 0x000000011a177824 */ /* 0x000fe200028e0603 */
[----:B--2---:R0:W-:Y:S04]  /*b3570*/  STL.64 [R1+0x69f0], R8 ;  /* 0x0069f00801007387 */ /* 0x0041e80000100a00 */
[----:B0-----:R-:W2:Y:S04]  /*b3580*/  LDL.LU R8, [R1+0x8] ;  /* 0x0000080001087983 */ /* 0x001ea80000300800 */
[----:B------:R0:W-:Y:S04]  /*b3590*/  STL.64 [R1+0x2b38], R22 ;  /* 0x002b381601007387 */ /* 0x0001e80000100a00 */
[----:B0-----:R1:W4:Y:S01]  /*b35a0*/  LDL.LU R23, [R1+0x6a08] ;  /* 0x006a080001177983 */ /* 0x0013220000300800 */
[----:B------:R-:W-:-:S05]  /*b35b0*/  IADD3 R18, P0, R19, R2, RZ ;  /* 0x0000000213127210 */ /* 0x000fca0007f1e0ff */
[----:B------:R-:W-:Y:S01]  /*b35c0*/  IMAD.X R19, R26, 0x1, R4, P0 ;  /* 0x000000011a137824 */ /* 0x000fe200000e0604 */
[C---:B--2---:R-:W-:Y:S02]  /*b35d0*/  IADD3 R22, P4, R8.reuse, R0, RZ ;  /* 0x0000000008167210 */ /* 0x044fe40007f9e0ff */
[----:B------:R-:W-:Y:S02]  /*b35e0*/  SHF.R.S32.HI R25, RZ, 0x1f, R8 ;  /* 0x0000001fff197819 */ /* 0x000fe40000011408 */
[----:B------:R-:W-:Y:S01]  /*b35f0*/  IADD3 R8, P0, R8, R2, RZ ;  /* 0x0000000208087210 */ /* 0x000fe20007f1e0ff */
[----:B------:R4:W-:Y:S04]  /*b3600*/  STL [R1+0x2b28], R22 ;  /* 0x002b281601007387 */ /* 0x0009e80000100800 */
[----:B----4-:R-:W2:Y:S04]  /*b3610*/  LDL.LU.64 R22, [R1+0x6a00] ;  /* 0x006a000001167983 */ /* 0x010ea80000300a00 */
[----:B------:R0:W-:Y:S04]  /*b3620*/  STL.64 [R1+0x2b30], R18 ;  /* 0x002b301201007387 */ /* 0x0001e80000100a00 */
[----:B0-----:R-:W4:Y:S04]  /*b3630*/  LDL.LU.64 R18, [R1+0x69f8] ;  /* 0x0069f80001127983 */ /* 0x001f280000300a00 */
[----:B------:R0:W-:Y:S04]  /*b3640*/  STL [R1+0x2b20], R8 ;  /* 0x002b200801007387 */ /* 0x0001e80000100800 */
[----:B0-----:R-:W3:Y:S04]  /*b3650*/  LDL.LU.64 R8, [R1+0x69f0] ;  /* 0x0069f00001087983 */ /* 0x001ee80000300a00 */
[----:B------:R0:W-:Y:S04]  /*b3660*/  STL.64 [R1+0x69e8], R4 ;  /* 0x0069e80401007387 */ /* 0x0001e80000100a00 */
[----:B0-----:R1:W2:Y:S04]  /*b3670*/  LDL.64 R4, [R1+0x2b28] ;  /* 0x002b280001047983 */ /* 0x0012a80000100a00 */
[----:B---3--:R0:W-:Y:S04]  /*b3680*/  STL.64 [R1+0x69e0], R8 ;  /* 0x0069e00801007387 */ /* 0x0081e80000100a00 */
[----:B0-----:R1:W3:Y:S01]  /*b3690*/  LDL.64 R8, [R1+0x2b20] ;  /* 0x002b200001087983 */ /* 0x0012e20000100a00 */
[----:B--2---:R-:W-:-:S03]  /*b36a0*/  IMAD.X R5, R25, 0x1, R3, P4 ;  /* 0x0000000119057824 */ /* 0x004fc600020e0603 */
[----:B------:R0:W-:Y:S04]  /*b36b0*/  STL [R1+0x69d8], R28 ;  /* 0x0069d81c01007387 */ /* 0x0001e80000100800 */
[----:B0-----:R-:W2:Y:S04]  /*b36c0*/  LDL.LU R28, [R1+0xc] ;  /* 0x00000c00011c7983 */ /* 0x001ea80000300800 */
[----:B------:R-:W-:Y:S04]  /*b36d0*/  STL.64 [R1+0x69d0], R22 ;  /* 0x0069d01601007387 */ /* 0x000fe80000100a00 */
[----:B------:R0:W-:Y:S04]  /*b36e0*/  STL [R1+0x2b2c], R5 ;  /* 0x002b2c0501007387 */ /* 0x0001e80000100800 */
[----:B0-----:R-:W3:Y:S02]  /*b36f0*/  LDL.LU.64 R4, [R1+0x69e8] ;  /* 0x0069e80001047983 */ /* 0x001ee40000300a00 */
[----:B---3--:R-:W-:-:S05]  /*b3700*/  IMAD.X R9, R25, 0x1, R4, P0 ;  /* 0x0000000119097824 */ /* 0x008fca00000e0604 */
[----:B------:R0:W-:Y:S04]  /*b3710*/  STL [R1+0x2b24], R9 ;  /* 0x002b240901007387 */ /* 0x0001e80000100800 */
[----:B0-----:R-:W3:Y:S04]  /*b3720*/  LDL.LU.64 R8, [R1+0x69e0] ;  /* 0x0069e00001087983 */ /* 0x001ee80000300a00 */
[----:B------:R-:W-:Y:S04]  /*b3730*/  STL.64 [R1+0x69c8], R4 ;  /* 0x0069c80401007387 */ /* 0x000fe80000100a00 */
[----:B----4-:R-:W-:Y:S04]  /*b3740*/  STL.64 [R1+0x69c0], R18 ;  /* 0x0069c01201007387 */ /* 0x010fe80000100a00 */
[----:B---3--:R0:W-:Y:S04]  /*b3750*/  STL.64 [R1+0x69b8], R8 ;  /* 0x0069b80801007387 */ /* 0x0081e80000100a00 */
[----:B0-----:R-:W3:Y:S01]  /*b3760*/  LDL.LU R8, [R1+0x10] ;  /* 0x0000100001087983 */ /* 0x001ee20000300800 */
[----:B--2---:R-:W-:-:S02]  /*b3770*/  SHF.R.S32.HI R26, RZ, 0x1f, R28 ;  /* 0x0000001fff1a7819 */ /* 0x004fc4000001141c */
[C---:B------:R-:W-:Y:S02]  /*b3780*/  IADD3 R22, P5, R28.reuse, R0, RZ ;  /* 0x000000001c167210 */ /* 0x040fe40007fbe0ff */
[----:B------:R-:W-:Y:S02]  /*b3790*/  IADD3 R18, P0, R28, R2, RZ ;  /* 0x000000021c127210 */ /* 0x000fe40007f1e0ff */
[----:B------:R-:W2:Y:S01]  /*b37a0*/  LDL.LU R28, [R1+0x69d8] ;  /* 0x0069d800011c7983 */ /* 0x000ea20000300800 */
[----:B------:R-:W-:-:S05]  /*b37b0*/  IMAD.X R23, R26, 0x1, R3, P5 ;  /* 0x000000011a177824 */ /* 0x000fca00028e0603 */
[----:B------:R0:W-:Y:S04]  /*b37c0*/  STL.64 [R1+0x2b18], R22 ;  /* 0x002b181601007387 */ /* 0x0001e80000100a00 */
[----:B0-----:R-:W4:Y:S01]  /*b37d0*/  LDL.LU.64 R22, [R1+0x69d0] ;  /* 0x0069d00001167983 */ /* 0x001f220000300a00 */
[----:B---3--:R-:W-:-:S05]  /*b37e0*/  IADD3 R4, P4, R8, R0, RZ ;  /* 0x0000000008047210 */ /* 0x008fca0007f9e0ff */
[----:B------:R0:W-:Y:S04]  /*b37f0*/  STL [R1+0x2b08], R4 ;  /* 0x002b080401007387 */ /* 0x0001e80000100800 */
[----:B0-----:R-:W3:Y:S01]  /*b3800*/  LDL.LU.64 R4, [R1+0x69c8] ;  /* 0x0069c80001047983 */ /* 0x001ee20000300a00 */
[----:B------:R-:W-:Y:S01]  /*b3810*/  SHF.R.S32.HI R25, RZ, 0x1f, R8 ;  /* 0x0000001fff197819 */ /* 0x000fe20000011408 */
[----:B---3--:R-:W-:Y:S01]  /*b3820*/  IMAD.X R19, R26, 0x1, R4, P0 ;  /* 0x000000011a137824 */ /* 0x008fe200000e0604 */
[----:B------:R-:W-:-:S04]  /*b3830*/  IADD3 R8, P0, R8, R2, RZ ;  /* 0x0000000208087210 */ /* 0x000fc80007f1e0ff */
[----:B------:R0:W-:Y:S04]  /*b3840*/  STL.64 [R1+0x2b10], R18 ;  /* 0x002b101201007387 */ /* 0x0001e80000100a00 */
[----:B0-----:R-:W3:Y:S04]  /*b3850*/  LDL.LU.64 R18, [R1+0x69c0] ;  /* 0x0069c00001127983 */ /* 0x001ee80000300a00 */
[----:B------:R0:W-:Y:S04]  /*b3860*/  STL [R1+0x2b00], R8 ;  /* 0x002b000801007387 */ /* 0x0001e80000100800 */
[----:B0-----:R-:W2:Y:S04]  /*b3870*/  LDL.LU.64 R8, [R1+0x69b8] ;  /* 0x0069b80001087983 */ /* 0x001ea80000300a00 */
[----:B------:R0:W-:Y:S04]  /*b3880*/  STL.64 [R1+0x69b0], R4 ;  /* 0x0069b00401007387 */ /* 0x0001e80000100a00 */
[----:B0-----:R1:W4:Y:S04]  /*b3890*/  LDL.64 R4, [R1+0x2b08] ;  /* 0x002b080001047983 */ /* 0x0013280000100a00 */
[----:B--2---:R0:W-:Y:S04]  /*b38a0*/  STL.64 [R1+0x69a8], R8 ;  /* 0x0069a80801007387 */ /* 0x0041e80000100a00 */
[----:B0-----:R1:W2:Y:S01]  /*b38b0*/  LDL.64 R8, [R1+0x2b00] ;  /* 0x002b000001087983 */ /* 0x0012a20000100a00 */
[----:B----4-:R-:W-:-:S03]  /*b38c0*/  IMAD.X R5, R25, 0x1, R3, P4 ;  /* 0x0000000119057824 */ /* 0x010fc600020e0603 */
[----:B------:R-:W-:Y:S04]  /*b38d0*/  STL.64 [R1+0x69a0], R6 ;  /* 0x0069a00601007387 */ /* 0x000fe80000100a00 */
[----:B------:R0:W-:Y:S04]  /*b38e0*/  STL.64 [R1+0x6998], R10 ;  /* 0x0069980a01007387 */ /* 0x0001e80000100a00 */
[----:B0-----:R-:W4:Y:S04]  /*b38f0*/  LDL.LU R10, [R1+0x14] ;  /* 0x00001400010a7983 */ /* 0x001f280000300800 */
[----:B------:R0:W-:Y:S04]  /*b3900*/  STL [R1+0x2b0c], R5 ;  /* 0x002b0c0501007387 */ /* 0x0001e80000100800 */
[----:B0-----:R-:W2:Y:S02]  /*b3910*/  LDL.LU.64 R4, [R1+0x69b0] ;  /* 0x0069b00001047983 */ /* 0x001ea40000300a00 */
[----:B--2---:R-:W-:-:S05]  /*b3920*/  IMAD.X R9, R25, 0x1, R4, P0 ;  /* 0x0000000119097824 */ /* 0x004fca00000e0604 */
[----:B------:R0:W-:Y:S04]  /*b3930*/  STL [R1+0x2b04], R9 ;  /* 0x002b040901007387 */ /* 0x0001e80000100800 */
[----:B0-----:R-:W2:Y:S04]  /*b3940*/  LDL.LU.64 R8, [R1+0x69a8] ;  /* 0x0069a80001087983 */ /* 0x001ea80000300a00 */
[----:B------:R0:W-:Y:S04]  /*b3950*/  STL.64 [R1+0x6988], R28 ;  /* 0x0069881c01007387 */ /* 0x0001e80000100a00 */
[----:B0-----:R-:W2:Y:S01]  /*b3960*/  LDL.LU R28, [R1+0x18] ;  /* 0x00001800011c7983 */ /* 0x001ea20000300800 */
[----:B----4-:R-:W-:-:S02]  /*b3970*/  SHF.R.S32.HI R26, RZ, 0x1f, R10 ;  /* 0x0000001fff1a7819 */ /* 0x010fc4000001140a */
[----:B------:R-:W-:Y:S01]  /*b3980*/  IADD3 R6, P5, R10, R0, RZ ;  /* 0x000000000a067210 */ /* 0x000fe20007fbe0ff */
[----:B---3--:R0:W-:Y:S04]  /*b3990*/  STL.64 [R1+0x6990], R18 ;  /* 0x0069901201007387 */ /* 0x0081e80000100a00 */
[----:B------:R-:W-:Y:S01]  /*b39a0*/  IMAD.X R7, R26, 0x1, R3, P5 ;  /* 0x000000011a077824 */ /* 0x000fe200028e0603 */
[----:B0-----:R-:W-:-:S04]  /*b39b0*/  IADD3 R18, P0, R10, R2, RZ ;  /* 0x000000020a127210 */ /* 0x001fc80007f1e0ff */
[----:B------:R0:W-:Y:S01]  /*b39c0*/  STL.64 [R1+0x2af8], R6 ;  /* 0x002af80601007387 */ /* 0x0001e20000100a00 */
[----:B------:R-:W-:-:S03]  /*b39d0*/  IMAD.X R19, R26, 0x1, R4, P0 ;  /* 0x000000011a137824 */ /* 0x000fc600000e0604 */
[----:B0-----:R-:W3:Y:S01]  /*b39e0*/  LDL.LU.64 R6, [R1+0x69a0] ;  /* 0x0069a00001067983 */ /* 0x001ee20000300a00 */
[C---:B--2---:R-:W-:Y:S02]  /*b39f0*/  IADD3 R10, P4, R28.reuse, R0, RZ ;  /* 0x000000001c0a7210 */ /* 0x044fe40007f9e0ff */
[----:B------:R-:W-:Y:S02]  /*b3a00*/  SHF.R.S32.HI R25, RZ, 0x1f, R28 ;  /* 0x0000001fff197819 */ /* 0x000fe4000001141c */
[----:B------:R-:W-:Y:S01]  /*b3a10*/  IADD3 R28, P0, R28, R2, RZ ;  /* 0x000000021c1c7210 */ /* 0x000fe20007f1e0ff */
[----:B------:R0:W-:Y:S04]  /*b3a20*/  STL [R1+0x2ae8], R10 ;  /* 0x002ae80a01007387 */ /* 0x0001e80000100800 */
[----:B0-----:R-:W2:Y:S04]  /*b3a30*/  LDL.LU.64 R10, [R1+0x6998] ;  /* 0x00699800010a7983 */ /* 0x001ea80000300a00 */
[----:B------:R0:W-:Y:S04]  /*b3a40*/  STL.64 [R1+0x2af0], R18 ;  /* 0x002af01201007387 */ /* 0x0001e80000100a00 */
[----:B0-----:R-:W4:Y:S04]  /*b3a50*/  LDL.LU.64 R18, [R1+0x6990] ;  /* 0x0069900001127983 */ /* 0x001f280000300a00 */
[----:B------:R0:W-:Y:S04]  /*b3a60*/  STL [R1+0x2ae0], R28 ;  /* 0x002ae01c01007387 */ /* 0x0001e80000100800 */
[----:B0-----:R-:W3:Y:S04]  /*b3a70*/  LDL.LU.64 R28, [R1+0x6988] ;  /* 0x00698800011c7983 */ /* 0x001ee80000300a00 */
[----:B------:R0:W-:Y:S04]  /*b3a80*/  STL.64 [R1+0x6980], R4 ;  /* 0x0069800401007387 */ /* 0x0001e80000100a00 */
[----:B0-----:R1:W2:Y:S04]  /*b3a90*/  LDL.64 R4, [R1+0x2ae8] ;  /* 0x002ae80001047983 */ /* 0x0012a80000100a00 */
[----:B------:R0:W-:Y:S04]  /*b3aa0*/  STL.64 [R1+0x6978], R8 ;  /* 0x0069780801007387 */ /* 0x0001e80000100a00 */
[----:B0-----:R1:W4:Y:S04]  /*b3ab0*/  LDL.64 R8, [R1+0x2ae0] ;  /* 0x002ae00001087983 */ /* 0x0013280000100a00 */
[----:B------:R0:W-:Y:S04]  /*b3ac0*/  STL [R1+0x6970], R23 ;  /* 0x0069701701007387 */ /* 0x0001e80000100800 */
[----:B0-----:R-:W4:Y:S04]  /*b3ad0*/  LDL.LU R23, [R1+0x1c] ;  /* 0x00001c0001177983 */ /* 0x001f280000300800 */
[----:B------:R-:W-:Y:S04]  /*b3ae0*/  STL.64 [R1+0x6968], R16 ;  /* 0x0069681001007387 */ /* 0x000fe80000100a00 */
[----:B---3--:R0:W-:Y:S04]  /*b3af0*/  STL.64 [R1+0x6950], R28 ;  /* 0x0069501c01007387 */ /* 0x0081e80000100a00 */
[----:B0-----:R-:W3:Y:S01]  /*b3b00*/  LDL.LU R28, [R1+0x20] ;  /* 0x00002000011c7983 */ /* 0x001ee20000300800 */
[----:B--2---:R-:W-:-:S05]  /*b3b10*/  IMAD.X R5, R25, 0x1, R3, P4 ;  /* 0x0000000119057824 */ /* 0x004fca00020e0603 */
[----:B------:R0:W-:Y:S04]  /*b3b20*/  STL [R1+0x2aec], R5 ;  /* 0x002aec0501007387 */ /* 0x0001e80000100800 */
[----:B0-----:R-:W2:Y:S01]  /*b3b30*/  LDL.LU.64 R4, [R1+0x6980] ;  /* 0x0069800001047983 */ /* 0x001ea20000300a00 */
[----:B----4-:R-:W-:Y:S02]  /*b3b40*/  SHF.R.S32.HI R26, RZ, 0x1f, R23 ;  /* 0x0000001fff1a7819 */ /* 0x010fe40000011417 */
[----:B------:R-:W-:-:S05]  /*b3b50*/  IADD3 R16, P5, R23, R0, RZ ;  /* 0x0000000017107210 */ /* 0x000fca0007fbe0ff */
[----:B------:R-:W-:Y:S02]  /*b3b60*/  IMAD.X R17, R26, 0x1, R3, P5 ;  /* 0x000000011a117824 */ /* 0x000fe400028e0603 */
[----:B--2---:R-:W-:-:S05]  /*b3b70*/  IMAD.X R9, R25, 0x1, R4, P0 ;  /* 0x0000000119097824 */ /* 0x004fca00000e0604 */
[----:B------:R0:W-:Y:S04]  /*b3b80*/  STL [R1+0x2ae4], R9 ;  /* 0x002ae40901007387 */ /* 0x0001e80000100800 */
[----:B0-----:R-:W2:Y:S04]  /*b3b90*/  LDL.LU.64 R8, [R1+0x6978] ;  /* 0x0069780001087983 */ /* 0x001ea80000300a00 */
[----:B------:R3:W-:Y:S04]  /*b3ba0*/  STL.64 [R1+0x6960], R4 ;  /* 0x0069600401007387 */ /* 0x0007e80000100a00 */
[----:B------:R0:W-:Y:S01]  /*b3bb0*/  STL.64 [R1+0x6958], R18 ;  /* 0x0069581201007387 */ /* 0x0001e20000100a00 */
[----:B---3--:R-:W-:-:S02]  /*b3bc0*/  IADD3 R4, P4, R28, R0, RZ ;  /* 0x000000001c047210 */ /* 0x008fc40007f9e0ff */
[-C--:B0-----:R-:W-:Y:S02]  /*b3bd0*/  IADD3 R18, P0, R23, R2.reuse, RZ ;  /* 0x0000000217127210 */ /* 0x081fe40007f1e0ff */
[----:B------:R-:W3:Y:S04]  /*b3be0*/  LDL.LU R23, [R1+0x6970] ;  /* 0x0069700001177983 */ /* 0x000ee80000300800 */
[----:B------:R0:W-:Y:S04]  /*b3bf0*/  STL.64 [R1+0x2ad8], R16 ;  /* 0x002ad81001007387 */ /* 0x0001e80000100a00 */
[----:B0-----:R-:W4:Y:S04]  /*b3c00*/  LDL.LU.64 R16, [R1+0x6968] ;  /* 0x0069680001107983 */ /* 0x001f280000300a00 */
[----:B------:R0:W-:Y:S04]  /*b3c10*/  STL [R1+0x2ac8], R4 ;  /* 0x002ac80401007387 */ /* 0x0001e80000100800 */
[----:B0-----:R-:W2:Y:S01]  /*b3c20*/  LDL.LU.64 R4, [R1+0x6960] ;  /* 0x0069600001047983 */ /* 0x001ea20000300a00 */
[----:B------:R-:W-:Y:S01]  /*b3c30*/  SHF.R.S32.HI R25, RZ, 0x1f, R28 ;  /* 0x0000001fff197819 */ /* 0x000fe2000001141c */
[----:B--2---:R-:W-:Y:S01]  /*b3c40*/  IMAD.X R19, R26, 0x1, R4, P0 ;  /* 0x000000011a137824 */ /* 0x004fe200000e0604 */
[----:B------:R-:W-:-:S04]  /*b3c50*/  IADD3 R28, P0, R28, R2, RZ ;  /* 0x000000021c1c7210 */ /* 0x000fc80007f1e0ff */
[----:B------:R0:W-:Y:S04]  /*b3c60*/  STL.64 [R1+0x2ad0], R18 ;  /* 0x002ad01201007387 */ /* 0x0001e80000100a00 */
[----:B0-----:R-:W2:Y:S04]  /*b3c70*/  LDL.LU.64 R18, [R1+0x6958] ;  /* 0x0069580001127983 */ /* 0x001ea80000300a00 */
[----:B------:R0:W-:Y:S04]  /*b3c80*/  STL [R1+0x2ac0], R28 ;  /* 0x002ac01c01007387 */ /* 0x0001e80000100800 */
[----:B0-----:R-:W3:Y:S04]  /*b3c90*/  LDL.LU.64 R28, [R1+0x6950] ;  /* 0x00695000011c7983 */ /* 0x001ee80000300a00 */
[----:B---3--:R0:W-:Y:S04]  /*b3ca0*/  STL.64 [R1+0x6948], R28 ;  /* 0x0069481c01007387 */ /* 0x0081e80000100a00 */
[----:B0-----:R1:W3:Y:S04]  /*b3cb0*/  LDL.64 R28, [R1+0x2ac8] ;  /* 0x002ac800011c7983 */ /* 0x0012e80000100a00 */
[----:B------:R-:W-:Y:S04]  /*b3cc0*/  STL.64 [R1+0x6938], R8 ;  /* 0x0069380801007387 */ /* 0x000fe80000100a00 */
[----:B------:R0:W-:Y:S04]  /*b3cd0*/  STL.64 [R1+0x6940], R14 ;  /* 0x0069400e01007387 */ /* 0x0001e80000100a00 */
[----:B0-----:R1:W2:Y:S04]  /*b3ce0*/  LDL.64 R14, [R1+0x2ac0] ;  /* 0x002ac000010e7983 */ /* 0x0012a80000100a00 */
[----:B----4-:R0:W-:Y:S04]  /*b3cf0*/  STL.64 [R1+0x6928], R16 ;  /* 0x0069281001007387 */ /* 0x0101e80000100a00 */
[----:B0-----:R-:W4:Y:S04]  /*b3d00*/  LDL.LU R17, [R1+0x24] ;  /* 0x0000240001117983 */ /* 0x001f280000300800 */
[----:B------:R-:W-:Y:S01]  /*b3d10*/  STL.64 [R1+0x6930], R10 ;  /* 0x0069300a01007387 */ /* 0x000fe20000100a00 */
[----:B---3--:R-:W-:-:S05]  /*b3d20*/  IMAD.X R29, R25, 0x1, R3, P4 ;  /* 0x00000001191d7824 */ /* 0x008fca00020e0603 */
[----:B------:R0:W-:Y:S04]  /*b3d30*/  STL [R1+0x2acc], R29 ;  /* 0x002acc1d01007387 */ /* 0x0001e80000100800 */
[----:B0-----:R-:W3:Y:S01]  /*b3d40*/  LDL.LU.64 R28, [R1+0x6948] ;  /* 0x00694800011c7983 */ /* 0x001ee20000300a00 */
[----:B--2---:R-:W-:-:S05]  /*b3d50*/  IMAD.X R15, R25, 0x1, R4, P0 ;  /* 0x00000001190f7824 */ /* 0x004fca00000e0604 */
[----:B------:R0:W-:Y:S04]  /*b3d60*/  STL [R1+0x2ac4], R15 ;  /* 0x002ac40f01007387 */ /* 0x0001e80000100800 */
[----:B0-----:R-:W2:Y:S04]  /*b3d70*/  LDL.LU.64 R14, [R1+0x6940] ;  /* 0x00694000010e7983 */ /* 0x001ea80000300a00 */
[----:B---3--:R0:W-:Y:S04]  /*b3d80*/  STL.64 [R1+0x6920], R28 ;  /* 0x0069201c01007387 */ /* 0x0081e80000100a00 */
[----:B0-----:R-:W3:Y:S01]  /*b3d90*/  LDL.LU R28, [R1+0x28] ;  /* 0x00002800011c7983 */ /* 0x001ee20000300800 */
[----:B----4-:R-:W-:-:S02]  /*b3da0*/  SHF.R.S32.HI R26, RZ, 0x1f, R17 ;  /* 0x0000001fff1a7819 */ /* 0x010fc40000011411 */
[C---:B------:R-:W-:Y:S02]  /*b3db0*/  IADD3 R8, P5, R17.reuse, R0, RZ ;  /* 0x0000000011087210 */ /* 0x040fe40007fbe0ff */
[----:B------:R-:W-:-:S03]  /*b3dc0*/  IADD3 R16, P0, R17, R2, RZ ;  /* 0x0000000211107210 */ /* 0x000fc60007f1e0ff */
[C---:B------:R-:W-:Y:S02]  /*b3dd0*/  IMAD.X R9, R26.reuse, 0x1, R3, P5 ;  /* 0x000000011a097824 */ /* 0x040fe400028e0603 */
[----:B------:R-:W-:-:S03]  /*b3de0*/  IMAD.X R17, R26, 0x1, R4, P0 ;  /* 0x000000011a117824 */ /* 0x000fc600000e0604 */
[----:B------:R0:W-:Y:S04]  /*b3df0*/  STL.64 [R1+0x2ab8], R8 ;  /* 0x002ab80801007387 */ /* 0x0001e80000100a00 */
[----:B0-----:R-:W4:Y:S01]  /*b3e00*/  LDL.LU.64 R8, [R1+0x6938] ;  /* 0x0069380001087983 */ /* 0x001f220000300a00 */
[C---:B---3--:R-:W-:Y:S02]  /*b3e10*/  IADD3 R10, P4, R28.reuse, R0, RZ ;  /* 0x000000001c0a7210 */ /* 0x048fe40007f9e0ff */
[----:B------:R-:W-:Y:S02]  /*b3e20*/  SHF.R.S32.HI R25, RZ, 0x1f, R28 ;  /* 0x0000001fff197819 */ /* 0x000fe4000001141c */
[----:B------:R-:W-:Y:S01]  /*b3e30*/  IADD3 R28, P0, R28, R2, RZ ;  /* 0x000000021c1c7210 */ /* 0x000fe20007f1e0ff */
[----:B------:R0:W-:Y:S04]  /*b3e40*/  STL [R1+0x2aa8], R10 ;  /* 0x002aa80a01007387 */ /* 0x0001e80000100800 */
[----:B0-----:R-:W3:Y:S04]  /*b3e50*/  LDL.LU.64 R10, [R1+0x6930] ;  /* 0x00693000010a7983 */ /* 0x001ee80000300a00 */
[----:B------:R0:W-:Y:S04]  /*b3e60*/  STL.64 [R1+0x2ab0], R16 ;  /* 0x002ab01001007387 */ /* 0x0001e80000100a00 */
[----:B0-----:R-:W2:Y:S04]  /*b3e70*/  LDL.LU.64 R16, [R1+0x6928] ;  /* 0x0069280001107983 */ /* 0x001ea80000300a00 */
[----:B------:R0:W-:Y:S04]  /*b3e80*/  STL [R1+0x2aa0], R28 ;  /* 0x002aa01c01007387 */ /* 0x0001e80000100800 */
[----:B0-----:R-:W4:Y:S04]  /*b3e90*/  LDL.LU.64 R28, [R1+0x6920] ;  /* 0x00692000011c7983 */ /* 0x001f280000300a00 */
[----:B------:R0:W-:Y:S04]  /*b3ea0*/  STL.64 [R1+0x6918], R4 ;  /* 0x0069180401007387 */ /* 0x0001e80000100a00 */
[----:B0-----:R1:W3:Y:S04]  /*b3eb0*/  LDL.64 R4, [R1+0x2aa8] ;  /* 0x002aa80001047983 */ /* 0x0012e80000100a00 */
[----:B----4-:R0:W-:Y:S04]  /*b3ec0*/  STL.64 [R1+0x6910], R28 ;  /* 0x0069101c01007387 */ /* 0x0101e80000100a00 */
[----:B0-----:R1:W4:Y:S04]  /*b3ed0*/  LDL.64 R28, [R1+0x2aa0] ;  /* 0x002aa000011c7983 */ /* 0x0013280000100a00 */
[----:B------:R-:W-:Y:S01]  /*b3ee0*/  STL.64 [R1+0x6900], R8 ;  /* 0x0069000801007387 */ /* 0x000fe20000100a00 */
[----:B---3--:R-:W-:-:S03]  /*b3ef0*/  IMAD.X R5, R25, 0x1, R3, P4 ;  /* 0x0000000119057824 */ /* 0x008fc600020e0603 */
[----:B------:R0:W-:Y:S04]  /*b3f00*/  STL [R1+0x6908], R12 ;  /* 0x0069080c01007387 */ /* 0x0001e80000100800 */
[----:B0-----:R-:W3:Y:S04]  /*b3f10*/  LDL.LU R12, [R1+0x2c] ;  /* 0x00002c00010c7983 */ /* 0x001ee80000300800 */
[----:B------:R0:W-:Y:S04]  /*b3f20*/  STL.64 [R1+0x68e8], R18 ;  /* 0x0068e81201007387 */ /* 0x0001e80000100a00 */
[----:B0-----:R-:W2:Y:S04]  /*b3f30*/  LDL.LU R18, [R1+0x30] ;  /* 0x0000300001127983 */ /* 0x001ea80000300800 */
[----:B------:R0:W-:Y:S04]  /*b3f40*/  STL [R1+0x2aac], R5 ;  /* 0x002aac0501007387 */ /* 0x0001e80000100800 */
[----:B0-----:R-:W4:Y:S02]  /*b3f50*/  LDL.LU.64 R4, [R1+0x6918] ;  /* 0x0069180001047983 */ /* 0x001f240000300a00 */
[----:B----4-:R-:W-:-:S05]  /*b3f60*/  IMAD.X R29, R25, 0x1, R4, P0 ;  /* 0x00000001191d7824 */ /* 0x010fca00000e0604 */
[----:B------:R0:W-:Y:S04]  /*b3f70*/  STL [R1+0x2aa4], R29 ;  /* 0x002aa41d01007387 */ /* 0x0001e80000100800 */
[----:B0-----:R-:W4:Y:S01]  /*b3f80*/  LDL.LU.64 R28, [R1+0x6910] ;  /* 0x00691000011c7983 */ /* 0x001f220000300a00 */
[----:B---3--:R-:W-:Y:S02]  /*b3f90*/  SHF.R.S32.HI R26, RZ, 0x1f, R12 ;  /* 0x0000001fff1a7819 */ /* 0x008fe4000001140c */
[-C--:B------:R-:W-:Y:S01]  /*b3fa0*/  IADD3 R8, P5, R12, R0.reuse, RZ ;  /* 0x000000000c087210 */ /* 0x080fe20007fbe0ff */
[----:B------:R2:W-:Y:S04]  /*b3fb0*/  STL.64 [R1+0x68f8], R4 ;  /* 0x0068f80401007387 */ /* 0x0005e80000100a00 */
[----:B------:R-:W-:Y:S01]  /*b3fc0*/  IMAD.X R9, R26, 0x1, R3, P5 ;  /* 0x000000011a097824 */ /* 0x000fe200028e0603 */
[----:B--2---:R-:W-:Y:S01]  /*b3fd0*/  IADD3 R4, P4, R18, R0, RZ ;  /* 0x0000000012047210 */ /* 0x004fe20007f9e0ff */
[----:B----4-:R0:W-:Y:S02]  /*b3fe0*/  STL.64 [R1+0x68f0], R28 ;  /* 0x0068f01c01007387 */ /* 0x0101e40000100a00 */
[----:B0-----:R-:W-:-:S02]  /*b3ff0*/  IADD3 R28, P0, R12, R2, RZ ;  /* 0x000000020c1c7210 */ /* 0x001fc40007f1e0ff */
[----:B------:R-:W2:Y:S04]  /*b4000*/  LDL.LU R12, [R1+0x6908] ;  /* 0x00690800010c7983 */ /* 0x000ea80000300800 */
[----:B------:R0:W-:Y:S04]  /*b4010*/  STL.64 [R1+0x2a98], R8 ;  /* 0x002a980801007387 */ /* 0x0001e80000100a00 */
[----:B0-----:R-:W3:Y:S04]  /*b4020*/  LDL.LU.64 R8, [R1+0x6900] ;  /* 0x0069000001087983 */ /* 0x001ee80000300a00 */
[----:B------:R0:W-:Y:S04]  /*b4030*/  STL [R1+0x2a88], R4 ;  /* 0x002a880401007387 */ /* 0x0001e80000100800 */
[----:B0-----:R-:W4:Y:S01]  /*b4040*/  LDL.LU.64 R4, [R1+0x68f8] ;  /* 0x0068f80001047983 */ /* 0x001f220000300a00 */
[----:B------:R-:W-:Y:S01]  /*b4050*/  SHF.R.S32.HI R25, RZ, 0x1f, R18 ;  /* 0x0000001fff197819 */ /* 0x000fe20000011412 */
[----:B----4-:R-:W-:Y:S01]  /*b4060*/  IMAD.X R29, R26, 0x1, R4, P0 ;  /* 0x000000011a1d7824 */ /* 0x010fe200000e0604 */
[----:B------:R-:W-:-:S04]  /*b4070*/  IADD3 R18, P0, R18, R2, RZ ;  /* 0x0000000212127210 */ /* 0x000fc80007f1e0ff */
[----:B------:R0:W-:Y:S04]  /*b4080*/  STL.64 [R1+0x2a90], R28 ;  /* 0x002a901c01007387 */ /* 0x0001e80000100a00 */
[----:B0-----:R-:W4:Y:S04]  /*b4090*/  LDL.LU.64 R28, [R1+0x68f0] ;  /* 0x0068f000011c7983 */ /* 0x001f280000300a00 */
[----:B------:R0:W-:Y:S04]  /*b40a0*/  STL [R1+0x2a80], R18 ;  /* 0x002a801201007387 */ /* 0x0001e80000100800 */
[----:B0-----:R-:W2:Y:S04]  /*b40b0*/  LDL.LU.64 R18, [R1+0x68e8] ;  /* 0x0068e80001127983 */ /* 0x001ea80000300a00 */
[----:B------:R0:W-:Y:S04]  /*b40c0*/  STL.64 [R1+0x68e0], R4 ;  /* 0x0068e00401007387 */ /* 0x0001e80000100a00 */
[----:B0-----:R1:W2:Y:S04]  /*b40d0*/  LDL.64 R4, [R1+0x2a88] ;  /* 0x002a880001047983 */ /* 0x0012a80000100a00 */
[----:B----4-:R0:W-:Y:S04]  /*b40e0*/  STL.64 [R1+0x68d8], R28 ;  /* 0x0068d81c01007387 */ /* 0x0101e80000100a00 */
[----:B0-----:R1:W4:Y:S04]  /*b40f0*/  LDL.64 R28, [R1+0x2a80] ;  /* 0x002a8000011c7983 */ /* 0x0013280000100a00 */
[----:B---3--:R-:W-:Y:S04]  /*b4100*/  STL.64 [R1+0x68d0], R8 ;  /* 0x0068d00801007387 */ /* 0x008fe80000100a00 */
[----:B------:R0:W-:Y:S01]  /*b4110*/  STL.64 [R1+0x68c0], R22 ;  /* 0x0068c01601007387 */ /* 0x0001e20000100a00 */
[----:B--2---:R-:W-:-:S03]  /*b4120*/  IMAD.X R5, R25, 0x1, R3, P4 ;  /* 0x0000000119057824 */ /* 0x004fc600020e0603 */
[----:B0-----:R-:W2:Y:S04]  /*b4130*/  LDL.LU R23, [R1+0x34] ;  /* 0x0000340001177983 */ /* 0x001ea80000300800 */
[----:B------:R-:W-:Y:S04]  /*b4140*/  STL.64 [R1+0x68c8], R16 ;  /* 0x0068c81001007387 */ /* 0x000fe80000100a00 */
[----:B------:R0:W-:Y:S04]  /*b4150*/  STL [R1+0x2a8c], R5 ;  /* 0x002a8c0501007387 */ /* 0x0001e80000100800 */
[----:B0-----:R-:W4:Y:S02]  /*b4160*/  LDL.LU.64 R4, [R1+0x68e0] ;  /* 0x0068e00001047983 */ /* 0x001f240000300a00 */
[----:B----4-:R-:W-:-:S05]  /*b4170*/  IMAD.X R29, R25, 0x1, R4, P0 ;  /* 0x00000001191d7824 */ /* 0x010fca00000e0604 */
[----:B------:R0:W-:Y:S04]  /*b4180*/  STL [R1+0x2a84], R29 ;  /* 0x002a841d01007387 */ /* 0x0001e80000100800 */
[----:B0-----:R-:W3:Y:S01]  /*b4190*/  LDL.LU.64 R28, [R1+0x68d8] ;  /* 0x0068d800011c7983 */ /* 0x001ee20000300a00 */
[----:B--2---:R-:W-:Y:S02]  /*b41a0*/  SHF.R.S32.HI R26, RZ, 0x1f, R23 ;  /* 0x0000001fff1a7819 */ /* 0x004fe40000011417 */
[C---:B------:R-:W-:Y:S01]  /*b41b0*/  IADD3 R8, P5, R23.reuse, R0, RZ ;  /* 0x0000000017087210 */ /* 0x040fe20007fbe0ff */
[----:B---3--:R0:W-:Y:S04]  /*b41c0*/  STL.64 [R1+0x68b8], R28 ;  /* 0x0068b81c01007387 */ /* 0x0081e80000100a00 */
[----:B0-----:R-:W2:Y:S01]  /*b41d0*/  LDL.LU R28, [R1+0x38] ;  /* 0x00003800011c7983 */ /* 0x001ea20000300800 */
[----:B------:R-:W-:Y:S01]  /*b41e0*/  IADD3 R22, P0, R23, R2, RZ ;  /* 0x0000000217167210 */ /* 0x000fe20007f1e0ff */
[----:B------:R-:W-:-:S04]  /*b41f0*/  IMAD.X R9, R26, 0x1, R3, P5 ;  /* 0x000000011a097824 */ /* 0x000fc800028e0603 */
[----:B------:R-:W-:Y:S01]  /*b4200*/  IMAD.X R23, R26, 0x1, R4, P0 ;  /* 0x000000011a177824 */ /* 0x000fe200000e0604 */
[----:B------:R0:W-:Y:S04]  /*b4210*/  STL.64 [R1+0x2a78], R8 ;  /* 0x002a780801007387 */ /* 0x0001e80000100a00 */
        /* <DEDUP_REMOVED lines=15> */
[----:B------:R-:W-:Y:S04]  /*b4310*/  STL.64 [R1+0x6898], R8 ;  /* 0x0068980801007387 */ /* 0x000fe80000100a00 */
[----:B------:R0:W-:Y:S04]  /*b4320*/  STL.64 [R1+0x68a0], R14 ;  /* 0x0068a00e01007387 */ /* 0x0001e80000100a00 */
[----:B0-----:R-:W2:Y:S04]  /*b4330*/  LDL.LU R14, [R1+0x3c] ;  /* 0x00003c00010e7983 */ /* 0x001ea80000300800 */
[----:B------:R0:W-:Y:S04]  /*b4340*/  STL [R1+0x2a6c], R5 ;  /* 0x002a6c0501007387 */ /* 0x0001e80000100800 */
[----:B0-----:R-:W3:Y:S02]  /*b4350*/  LDL.LU.64 R4, [R1+0x68b0] ;  /* 0x0068b00001047983 */ /* 0x001ee40000300a00 */
[----:B---3--:R-:W-:-:S05]  /*b4360*/  IMAD.X R29, R25, 0x1, R4, P0 ;  /* 0x00000001191d7824 */ /* 0x008fca00000e0604 */
[----:B------:R0:W-:Y:S04]  /*b4370*/  STL [R1+0x2a64], R29 ;  /* 0x002a641d01007387 */ /* 0x0001e80000100800 */
[----:B0-----:R-:W3:Y:S04]  /*b4380*/  LDL.LU.64 R28, [R1+0x68a8] ;  /* 0x0068a800011c7983 */ /* 0x001ee80000300a00 */
[----:B------:R-:W-:Y:S01]  /*b4390*/  STL.64 [R1+0x6890], R4 ;  /* 0x0068900401007387 */ /* 0x000fe20000100a00 */
[----:B--2---:R-:W-:Y:S02]  /*b43a0*/  SHF.R.S32.HI R26, RZ, 0x1f, R14 ;  /* 0x0000001fff1a7819 */ /* 0x004fe4000001140e */
[C---:B------:R-:W-:Y:S01]  /*b43b0*/  IADD3 R8, P5, R14.reuse, R0, RZ ;  /* 0x000000000e087210 */ /* 0x040fe20007fbe0ff */
[----:B---3--:R0:W-:Y:S04]  /*b43c0*/  STL.64 [R1+0x6880], R28 ;  /* 0x0068801c01007387 */ /* 0x0081e80000100a00 */
[----:B0-----:R-:W2:Y:S01]  /*b43d0*/  LDL.LU R28, [R1+0x40] ;  /* 0x00004000011c7983 */ /* 0x001ea20000300800 */
[----:B------:R-:W-:Y:S01]  /*b43e0*/  IADD3 R14, P0, R14, R2, RZ ;  /* 0x000000020e0e7210 */ /* 0x000fe20007f1e0ff */
[----:B------:R-:W-:-:S04]  /*b43f0*/  IMAD.X R9, R26, 0x1, R3, P5 ;  /* 0x000000011a097824 */ /* 0x000fc800028e0603 */
[----:B------:R0:W-:Y:S04]  /*b4400*/  STL [R1+0x2a50], R14 ;  /* 0x002a500e01007387 */ /* 0x0001e80000100800 */
[----:B0-----:R-:W3:Y:S04]  /*b4410*/  LDL.LU.64 R14, [R1+0x68a0] ;  /* 0x0068a000010e7983 */ /* 0x001ee80000300a00 */
[----:B------:R0:W-:Y:S04]  /*b4420*/  STL.64 [R1+0x2a58], R8 ;  /* 0x002a580801007387 */ /* 0x0001e80000100a00 */
[----:B0-----:R-:W4:Y:S04]  /*b4430*/  LDL.LU.64 R8, [R1+0x6898] ;  /* 0x0068980001087983 */ /* 0x001f280000300a00 */
[----:B------:R0:W-:Y:S04]  /*b4440*/  STL.64 [R1+0x6888], R2 ;  /* 0x0068880201007387 */ /* 0x0001e80000100a00 */
[----:B0-----:R1:W3:Y:S01]  /*b4450*/  LDL.64 R2, [R1+0x2a50] ;  /* 0x002a500001027983 */ /* 0x0012e20000100a00 */
[----:B--2---:R-:W-:-:S05]  /*b4460*/  IADD3 R4, P4, R28, R0, RZ ;  /* 0x000000001c047210 */ /* 0x004fca0007f9e0ff */
[----:B------:R0:W-:Y:S04]  /*b4470*/  STL [R1+0x2a48], R4 ;  /* 0x002a480401007387 */ /* 0x0001e80000100800 */
[----:B0-----:R-:W3:Y:S02]  /*b4480*/  LDL.LU.64 R4, [R1+0x6890] ;  /* 0x0068900001047983 */ /* 0x001ee40000300a00 */
[----:B---3--:R-:W-:-:S05]  /*b4490*/  IMAD.X R3, R26, 0x1, R4, P0 ;  /* 0x000000011a037824 */ /* 0x008fca00000e0604 */
[----:B------:R0:W-:Y:S04]  /*b44a0*/  STL [R1+0x2a54], R3 ;  /* 0x002a540301007387 */ /* 0x0001e80000100800 */
[----:B0-----:R-:W2:Y:S01]  /*b44b0*/  LDL.LU.64 R2, [R1+0x6888] ;  /* 0x0068880001027983 */ /* 0x001ea20000300a00 */
[----:B------:R-:W-:Y:S02]  /*b44c0*/  SHF.R.S32.HI R25, RZ, 0x1f, R28 ;  /* 0x0000001fff197819 */ /* 0x000fe4000001141c */
[----:B--2---:R-:W-:-:S05]  /*b44d0*/  IADD3 R28, P0, R28, R2, RZ ;  /* 0x000000021c1c7210 */ /* 0x004fca0007f1e0ff */
[----:B------:R0:W-:Y:S04]  /*b44e0*/  STL [R1+0x2a40], R28 ;  /* 0x002a401c01007387 */ /* 0x0001e80000100800 */
[----:B0-----:R-:W2:Y:S04]  /*b44f0*/  LDL.LU.64 R28, [R1+0x6880] ;  /* 0x00688000011c7983 */ /* 0x001ea80000300a00 */
[----:B------:R0:W-:Y:S04]  /*b4500*/  STL.64 [R1+0x6878], R4 ;  /* 0x0068780401007387 */ /* 0x0001e80000100a00 */
[----:B0-----:R1:W3:Y:S04]  /*b4510*/  LDL.64 R4, [R1+0x2a48] ;  /* 0x002a480001047983 */ /* 0x0012e80000100a00 */
[----:B--2---:R0:W-:Y:S04]  /*b4520*/  STL.64 [R1+0x6870], R28 ;  /* 0x0068701c01007387 */ /* 0x0041e80000100a00 */
[----:B0-----:R1:W2:Y:S01]  /*b4530*/  LDL.64 R28, [R1+0x2a40] ;  /* 0x002a4000011c7983 */ /* 0x0012a20000100a00 */
[----:B---3--:R-:W-:-:S03]  /*b4540*/  IMAD.X R5, R25, 0x1, R3, P4 ;  /* 0x0000000119057824 */ /* 0x008fc600020e0603 */
[----:B------:R-:W-:Y:S04]  /*b4550*/  STL.64 [R1+0x6868], R14 ;  /* 0x0068680e01007387 */ /* 0x000fe80000100a00 */
[----:B------:R0:W-:Y:S04]  /*b4560*/  STL.64 [R1+0x6858], R10 ;  /* 0x0068580a01007387 */ /* 0x0001e80000100a00 */
[----:B0-----:R-:W3:Y:S04]  /*b4570*/  LDL.LU R11, [R1+0x44] ;  /* 0x00004400010b7983 */ /* 0x001ee80000300800 */
[----:B------:R-:W-:Y:S04]  /*b4580*/  STL.64 [R1+0x6860], R18 ;  /* 0x0068601201007387 */ /* 0x000fe80000100a00 */
[----:B------:R0:W-:Y:S04]  /*b4590*/  STL [R1+0x2a4c], R5 ;  /* 0x002a4c0501007387 */ /* 0x0001e80000100800 */
[----:B0-----:R-:W2:Y:S02]  /*b45a0*/  LDL.LU.64 R4, [R1+0x6878] ;  /* 0x0068780001047983 */ /* 0x001ea40000300a00 */
[----:B--2---:R-:W-:-:S05]  /*b45b0*/  IMAD.X R29, R25, 0x1, R4, P0 ;  /* 0x00000001191d7824 */ /* 0x004fca00000e0604 */
[----:B------:R0:W-:Y:S04]  /*b45c0*/  STL [R1+0x2a44], R29 ;  /* 0x002a441d01007387 */ /* 0x0001e80000100800 */
[----:B0-----:R-:W2:Y:S01]  /*b45d0*/  LDL.LU.64 R28, [R1+0x6870] ;  /* 0x00687000011c7983 */ /* 0x001ea20000300a00 */
[----:B---3--:R-:W-:Y:S02]  /*b45e0*/  SHF.R.S32.HI R26, RZ, 0x1f, R11 ;  /* 0x0000001fff1a7819 */ /* 0x008fe4000001140b */
[C---:B------:R-:W-:Y:S01]  /*b45f0*/  IADD3 R14, P5, R11.reuse, R0, RZ ;  /* 0x000000000b0e7210 */ /* 0x040fe20007fbe0ff */
[----:B--2---:R0:W-:Y:S04]  /*b4600*/  STL.64 [R1+0x6850], R28 ;  /* 0x0068501c01007387 */ /* 0x0041e80000100a00 */
        /* <DEDUP_REMOVED lines=57> */
[----:B----4-:R0:W-:Y:S04]  /*b49a0*/  STL.64 [R1+0x67f0], R10 ;  /* 0x0067f00a01007387 */ /* 0x0101e80000100a00 */
[----:B0-----:R-:W3:Y:S04]  /*b49b0*/  LDL.LU R11, [R1+0x54] ;  /* 0x00005400010b7983 */ /* 0x001ee80000300800 */
[----:B------:R0:W-:Y:S04]  /*b49c0*/  STL [R1+0x2a0c], R5 ;  /* 0x002a0c0501007387 */ /* 0x0001e80000100800 */
[----:B0-----:R-:W2:Y:S02]  /*b49d0*/  LDL.LU.64 R4, [R1+0x6810] ;  /* 0x0068100001047983 */ /* 0x001ea40000300a00 */
[----:B--2---:R-:W-:-:S05]  /*b49e0*/  IMAD.X R29, R25, 0x1, R4, P0 ;  /* 0x00000001191d7824 */ /* 0x004fca00000e0604 */
[----:B------:R0:W-:Y:S04]  /*b49f0*/  STL [R1+0x2a04], R29 ;  /* 0x002a041d01007387 */ /* 0x0001e80000100800 */
[----:B0-----:R-:W2:Y:S04]  /*b4a00*/  LDL.LU.64 R28, [R1+0x6808] ;  /* 0x00680800011c7983 */ /* 0x001ea80000300a00 */
[----:B------:R-:W-:Y:S01]  /*b4a10*/  STL.64 [R1+0x67f8], R4 ;  /* 0x0067f80401007387 */ /* 0x000fe20000100a00 */
[----:B---3--:R-:W-:-:S03]  /*b4a20*/  SHF.R.S32.HI R26, RZ, 0x1f, R11 ;  /* 0x0000001fff1a7819 */ /* 0x008fc6000001140b */
[----:B--2---:R0:W-:Y:S04]  /*b4a30*/  STL.64 [R1+0x67e8], R28 ;  /* 0x0067e81c01007387 */ /* 0x0041e80000100a00 */
[----:B0-----:R-:W2:Y:S01]  /*b4a40*/  LDL.LU R28, [R1+0x58] ;  /* 0x00005800011c7983 */ /* 0x001ea20000300800 */
[----:B------:R-:W-:-:S05]  /*b4a50*/  IADD3 R16, P5, R11, R0, RZ ;  /* 0x000000000b107210 */ /* 0x000fca0007fbe0ff */
[----:B------:R-:W-:-:S05]  /*b4a60*/  IMAD.X R17, R26, 0x1, R3, P5 ;  /* 0x000000011a117824 */ /* 0x000fca00028e0603 */
[----:B------:R0:W-:Y:S04]  /*b4a70*/  STL.64 [R1+0x29f8], R16 ;  /* 0x0029f81001007387 */ /* 0x0001e80000100a00 */
[----:B0-----:R-:W3:Y:S01]  /*b4a80*/  LDL.LU.64 R16, [R1+0x6800] ;  /* 0x0068000001107983 */ /* 0x001ee20000300a00 */
[----:B--2---:R-:W-:-:S05]  /*b4a90*/  IADD3 R4, P4, R28, R0, RZ ;  /* 0x000000001c047210 */ /* 0x004fca0007f9e0ff */
[----:B------:R0:W-:Y:S04]  /*b4aa0*/  STL [R1+0x29e8], R4 ;  /* 0x0029e80401007387 */ /* 0x0001e80000100800 */
[----:B0-----:R-:W2:Y:S01]  /*b4ab0*/  LDL.LU.64 R4, [R1+0x67f8] ;  /* 0x0067f80001047983 */ /* 0x001ea20000300a00 */
[----:B------:R-:W-:Y:S02]  /*b4ac0*/  IADD3 R10, P0, R11, R2, RZ ;  /* 0x000000020b0a7210 */ /* 0x000fe40007f1e0ff */
[----:B------:R-:W-:-:S03]  /*b4ad0*/  SHF.R.S32.HI R25, RZ, 0x1f, R28 ;  /* 0x0000001fff197819 */ /* 0x000fc6000001141c */
[----:B--2---:R-:W-:Y:S01]  /*b4ae0*/  IMAD.X R11, R26, 0x1, R4, P0 ;  /* 0x000000011a0b7824 */ /* 0x004fe200000e0604 */
[----:B------:R-:W-:-:S04]  /*b4af0*/  IADD3 R28, P0, R28, R2, RZ ;  /* 0x000000021c1c7210 */ /* 0x000fc80007f1e0ff */
[----:B------:R0:W-:Y:S04]  /*b4b00*/  STL.64 [R1+0x29f0], R10 ;  /* 0x0029f00a01007387 */ /* 0x0001e80000100a00 */
[----:B0-----:R-:W2:Y:S04]  /*b4b10*/  LDL.LU.64 R10, [R1+0x67f0] ;  /* 0x0067f000010a7983 */ /* 0x001ea80000300a00 */
[----:B------:R0:W-:Y:S04]  /*b4b20*/  STL [R1+0x29e0], R28 ;  /* 0x0029e01c01007387 */ /* 0x0001e80000100800 */
[----:B0-----:R-:W4:Y:S04]  /*b4b30*/  LDL.LU.64 R28, [R1+0x67e8] ;  /* 0x0067e800011c7983 */ /* 0x001f280000300a00 */
[----:B------:R0:W-:Y:S04]  /*b4b40*/  STL.64 [R1+0x67e0], R4 ;  /* 0x0067e00401007387 */ /* 0x0001e80000100a00 */
[----:B0-----:R1:W3:Y:S04]  /*b4b50*/  LDL.64 R4, [R1+0x29e8] ;  /* 0x0029e80001047983 */ /* 0x0012e80000100a00 */
[----:B----4-:R0:W-:Y:S04]  /*b4b60*/  STL.64 [R1+0x67d8], R28 ;  /* 0x0067d81c01007387 */ /* 0x0101e80000100a00 */
[----:B0-----:R1:W4:Y:S01]  /*b4b70*/  LDL.64 R28, [R1+0x29e0] ;  /* 0x0029e000011c7983 */ /* 0x0013220000100a00 */
[----:B---3--:R-:W-:-:S03]  /*b4b80*/  IMAD.X R5, R25, 0x1, R3, P4 ;  /* 0x0000000119057824 */ /* 0x008fc600020e0603 */
[----:B------:R-:W-:Y:S04]  /*b4b90*/  STL.64 [R1+0x67c8], R16 ;  /* 0x0067c81001007387 */ /* 0x000fe80000100a00 */
[----:B------:R0:W-:Y:S04]  /*b4ba0*/  STL.64 [R1+0x67d0], R12 ;  /* 0x0067d00c01007387 */ /* 0x0001e80000100a00 */
[----:B0-----:R-:W3:Y:S04]  /*b4bb0*/  LDL.LU R12, [R1+0x5c] ;  /* 0x00005c00010c7983 */ /* 0x001ee80000300800 */
[----:B------:R0:W-:Y:S04]  /*b4bc0*/  STL [R1+0x29ec], R5 ;  /* 0x0029ec0501007387 */ /* 0x0001e80000100800 */
[----:B0-----:R-:W4:Y:S02]  /*b4bd0*/  LDL.LU.64 R4, [R1+0x67e0] ;  /* 0x0067e00001047983 */ /* 0x001f240000300a00 */
[----:B----4-:R-:W-:-:S05]  /*b4be0*/  IMAD.X R29, R25, 0x1, R4, P0 ;  /* 0x00000001191d7824 */ /* 0x010fca00000e0604 */
[----:B------:R0:W-:Y:S04]  /*b4bf0*/  STL [R1+0x29e4], R29 ;  /* 0x0029e41d01007387 */ /* 0x0001e80000100800 */
[----:B0-----:R-:W4:Y:S04]  /*b4c00*/  LDL.LU.64 R28, [R1+0x67d8] ;  /* 0x0067d800011c7983 */ /* 0x001f280000300a00 */
[----:B------:R-:W-:Y:S01]  /*b4c10*/  STL.64 [R1+0x67c0], R4 ;  /* 0x0067c00401007387 */ /* 0x000fe20000100a00 */
[----:B---3--:R-:W-:Y:S02]  /*b4c20*/  SHF.R.S32.HI R26, RZ, 0x1f, R12 ;  /* 0x0000001fff1a7819 */ /* 0x008fe4000001140c */
[C---:B------:R-:W-:Y:S01]  /*b4c30*/  IADD3 R16, P5, R12.reuse, R0, RZ ;  /* 0x000000000c107210 */ /* 0x040fe20007fbe0ff */
[----:B----4-:R0:W-:Y:S04]  /*b4c40*/  STL.64 [R1+0x67b0], R28 ;  /* 0x0067b01c01007387 */ /* 0x0101e80000100a00 */
[----:B0-----:R-:W3:Y:S01]  /*b4c50*/  LDL.LU R28, [R1+0x60] ;  /* 0x00006000011c7983 */ /* 0x001ee20000300800 */
[----:B------:R-:W-:Y:S01]  /*b4c60*/  IADD3 R12, P0, R12, R2, RZ ;  /* 0x000000020c0c7210 */ /* 0x000fe20007f1e0ff */
[----:B------:R-:W-:-:S04]  /*b4c70*/  IMAD.X R17, R26, 0x1, R3, P5 ;  /* 0x000000011a117824 */ /* 0x000fc800028e0603 */
[----:B------:R0:W-:Y:S04]  /*b4c80*/  STL [R1+0x29d0], R12 ;  /* 0x0029d00c01007387 */ /* 0x0001e80000100800 */
[----:B0-----:R-:W4:Y:S04]  /*b4c90*/  LDL.LU.64 R12, [R1+0x67d0] ;  /* 0x0067d000010c7983 */ /* 0x001f280000300a00 */
[----:B------:R0:W-:Y:S04]  /*b4ca0*/  STL.64 [R1+0x29d8], R16 ;  /* 0x0029d81001007387 */ /* 0x0001e80000100a00 */
[----:B0-----:R-:W2:Y:S04]  /*b4cb0*/  LDL.LU.64 R16, [R1+0x67c8] ;  /* 0x0067c80001107983 */ /* 0x001ea80000300a00 */
[----:B------:R0:W-:Y:S04]  /*b4cc0*/  STL.64 [R1+0x67b8], R2 ;  /* 0x0067b80201007387 */ /* 0x0001e80000100a00 */
[----:B0-----:R1:W4:Y:S01]  /*b4cd0*/  LDL.64 R2, [R1+0x29d0] ;  /* 0x0029d00001027983 */ /* 0x0013220000100a00 */
[----:B---3--:R-:W-:-:S05]  /*b4ce0*/  IADD3 R4, P4, R28, R0, RZ ;  /* 0x000000001c047210 */ /* 0x008fca0007f9e0ff */
[----:B------:R0:W-:Y:S04]  /*b4cf0*/  STL [R1+0x29c8], R4 ;  /* 0x0029c80401007387 */ /* 0x0001e80000100800 */
[----:B0-----:R-:W4:Y:S02]  /*b4d00*/  LDL.LU.64 R4, [R1+0x67c0] ;  /* 0x0067c00001047983 */ /* 0x001f240000300a00 */
[----:B----4-:R-:W-:-:S05]  /*b4d10*/  IMAD.X R3, R26, 0x1, R4, P0 ;  /* 0x000000011a037824 */ /* 0x010fca00000e0604 */
[----:B------:R0:W-:Y:S04]  /*b4d20*/  STL [R1+0x29d4], R3 ;  /* 0x0029d40301007387 */ /* 0x0001e80000100800 */
[----:B0-----:R-:W3:Y:S01]  /*b4d30*/  LDL.LU.64 R2, [R1+0x67b8] ;  /* 0x0067b80001027983 */ /* 0x001ee20000300a00 */
[----:B------:R-:W-:Y:S02]  /*b4d40*/  SHF.R.S32.HI R25, RZ, 0x1f, R28 ;  /* 0x0000001fff197819 */ /* 0x000fe4000001141c */
[----:B---3--:R-:W-:-:S05]  /*b4d50*/  IADD3 R28, P0, R28, R2, RZ ;  /* 0x000000021c1c7210 */ /* 0x008fca0007f1e0ff */
[----:B------:R0:W-:Y:S04]  /*b4d60*/  STL [R1+0x29c0], R28 ;  /* 0x0029c01c01007387 */ /* 0x0001e80000100800 */
[----:B0-----:R-:W3:Y:S04]  /*b4d70*/  LDL.LU.64 R28, [R1+0x67b0] ;  /* 0x0067b000011c7983 */ /* 0x001ee80000300a00 */
[----:B------:R0:W-:Y:S04]  /*b4d80*/  STL.64 [R1+0x67a8], R4 ;  /* 0x0067a80401007387 */ /* 0x0001e80000100a00 */
[----:B0-----:R1:W4:Y:S04]  /*b4d90*/  LDL.64 R4, [R1+0x29c8] ;  /* 0x0029c80001047983 */ /* 0x0013280000100a00 */
[----:B---3--:R0:W-:Y:S04]  /*b4da0*/  STL.64 [R1+0x67a0], R28 ;  /* 0x0067a01c01007387 */ /* 0x0081e80000100a00 */
[----:B0-----:R1:W3:Y:S01]  /*b4db0*/  LDL.64 R28, [R1+0x29c0] ;  /* 0x0029c000011c7983 */ /* 0x0012e20000100a00 */
[----:B----4-:R-:W-:-:S03]  /*b4dc0*/  IMAD.X R5, R25, 0x1, R3, P4 ;  /* 0x0000000119057824 */ /* 0x010fc600020e0603 */
[----:B--2---:R-:W-:Y:S04]  /*b4dd0*/  STL.64 [R1+0x6798], R16 ;  /* 0x0067981001007387 */ /* 0x004fe80000100a00 */
        /* <DEDUP_REMOVED lines=8> */
[----:B--2---:R-:W-:-:S03]  /*b4e60*/  SHF.R.S32.HI R26, RZ, 0x1f, R19 ;  /* 0x0000001fff1a7819 */ /* 0x004fc60000011413 */
[----:B---3--:R0:W-:Y:S04]  /*b4e70*/  STL.64 [R1+0x6780], R28 ;  /* 0x0067801c01007387 */ /* 0x0081e80000100a00 */
        /* <DEDUP_REMOVED lines=60> */
[----:B------:R-:W-:Y:S04]  /*b5240*/  STL.64 [R1+0x6728], R8 ;  /* 0x0067280801007387 */ /* 0x000fe80000100a00 */
[----:B------:R0:W-:Y:S04]  /*b5250*/  STL [R1+0x298c], R5 ;  /* 0x00298c0501007387 */ /* 0x0001e80000100800 */
[----:B0-----:R-:W3:Y:S02]  /*b5260*/  LDL.LU.64 R4, [R1+0x6740] ;  /* 0x0067400001047983 */ /* 0x001ee40000300a00 */
[----:B---3--:R-:W-:-:S05]  /*b5270*/  IMAD.X R29, R25, 0x1, R4, P0 ;  /* 0x00000001191d7824 */ /* 0x008fca00000e0604 */
        /* <DEDUP_REMOVED lines=61> */
[----:B----4-:R-:W-:Y:S04]  /*b5650*/  STL.64 [R1+0x66c8], R16 ;  /* 0x0066c81001007387 */ /* 0x010fe80000100a00 */
        /* <DEDUP_REMOVED lines=49> */
[----:B0-----:R-:W3:Y:S04]  /*b5970*/  LDL.LU.64 R16, [R1+0x6690] ;  /* 0x0066900001107983 */ /* 0x001ee80000300a00 */
[----:B------:R0:W-:Y:S04]  /*b5980*/  STL.64 [R1+0x6680], R2 ;  /* 0x0066800201007387 */ /* 0x0001e80000100a00 */
[----:B0-----:R1:W4:Y:S01]  /*b5990*/  LDL.64 R2, [R1+0x2910] ;  /* 0x0029100001027983 */ /* 0x0013220000100a00 */
[----:B--2---:R-:W-:-:S05]  /*b59a0*/  IADD3 R4, P4, R28, R0, RZ ;  /* 0x000000001c047210 */ /* 0x004fca0007f9e0ff */
[----:B------:R0:W-:Y:S04]  /*b59b0*/  STL [R1+0x2908], R4 ;  /* 0x0029080401007387 */ /* 0x0001e80000100800 */
[----:B0-----:R-:W4:Y:S02]  /*b59c0*/  LDL.LU.64 R4, [R1+0x6688] ;  /* 0x0066880001047983 */ /* 0x001f240000300a00 */
[----:B----4-:R-:W-:-:S05]  /*b59d0*/  IMAD.X R3, R26, 0x1, R4, P0 ;  /* 0x000000011a037824 */ /* 0x010fca00000e0604 */
[----:B------:R0:W-:Y:S04]  /*b59e0*/  STL [R1+0x2914], R3 ;  /* 0x0029140301007387 */ /* 0x0001e80000100800 */
[----:B0-----:R-:W2:Y:S01]  /*b59f0*/  LDL.LU.64 R2, [R1+0x6680] ;  /* 0x0066800001027983 */ /* 0x001ea20000300a00 */
[----:B------:R-:W-:Y:S02]  /*b5a00*/  SHF.R.S32.HI R25, RZ, 0x1f, R28 ;  /* 0x0000001fff197819 */ /* 0x000fe4000001141c */
[----:B--2---:R-:W-:-:S05]  /*b5a10*/  IADD3 R28, P0, R28, R2, RZ ;  /* 0x000000021c1c7210 */ /* 0x004fca0007f1e0ff */
[----:B------:R0:W-:Y:S04]  /*b5a20*/  STL [R1+0x2900], R28 ;  /* 0x0029001c01007387 */ /* 0x0001e80000100800 */
[----:B0-----:R-:W2:Y:S04]  /*b5a30*/  LDL.LU.64 R28, [R1+0x6678] ;  /* 0x00667800011c7983 */ /* 0x001ea80000300a00 */
[----:B------:R0:W-:Y:S04]  /*b5a40*/  STL.64 [R1+0x6670], R4 ;  /* 0x0066700401007387 */ /* 0x0001e80000100a00 */
[----:B0-----:R1:W4:Y:S04]  /*b5a50*/  LDL.64 R4, [R1+0x2908] ;  /* 0x0029080001047983 */ /* 0x0013280000100a00 */
[----:B--2---:R0:W-:Y:S04]  /*b5a60*/  STL.64 [R1+0x6668], R28 ;  /* 0x0066681c01007387 */ /* 0x0041e80000100a00 */
[----:B0-----:R1:W2:Y:S01]  /*b5a70*/  LDL.64 R28, [R1+0x2900] ;  /* 0x00290000011c7983 */ /* 0x0012a20000100a00 */
[----:B----4-:R-:W-:-:S03]  /*b5a80*/  IMAD.X R5, R25, 0x1, R3, P4 ;  /* 0x0000000119057824 */ /* 0x010fc600020e0603 */
[----:B------:R0:W-:Y:S04]  /*b5a90*/  STL.64 [R1+0x6650], R18 ;  /* 0x0066501201007387 */ /* 0x0001e80000100a00 */
[----:B0-----:R-:W4:Y:S04]  /*b5aa0*/  LDL.LU R19, [R1+0x94] ;  /* 0x0000940001137983 */ /* 0x001f280000300800 */
[----:B------:R-:W-:Y:S04]  /*b5ab0*/  STL.64 [R1+0x6660], R8 ;  /* 0x0066600801007387 */ /* 0x000fe80000100a00 */
[----:B------:R0:W-:Y:S04]  /*b5ac0*/  STL [R1+0x290c], R5 ;  /* 0x00290c0501007387 */ /* 0x0001e80000100800 */
[----:B0-----:R-:W2:Y:S02]  /*b5ad0*/  LDL.LU.64 R4, [R1+0x6670] ;  /* 0x0066700001047983 */ /* 0x001ea40000300a00 */
[----:B--2---:R-:W-:-:S05]  /*b5ae0*/  IMAD.X R29, R25, 0x1, R4, P0 ;  /* 0x00000001191d7824 */ /* 0x004fca00000e0604 */
[----:B------:R0:W-:Y:S04]  /*b5af0*/  STL [R1+0x2904], R29 ;  /* 0x0029041d01007387 */ /* 0x0001e80000100800 */
[----:B0-----:R-:W2:Y:S04]  /*b5b00*/  LDL.LU.64 R28, [R1+0x6668] ;  /* 0x00666800011c7983 */ /* 0x001ea80000300a00 */
[----:B------:R-:W-:Y:S01]  /*b5b10*/  STL.64 [R1+0x6658], R4 ;  /* 0x0066580401007387 */ /* 0x000fe20000100a00 */
[----:B----4-:R-:W-:-:S03]  /*b5b20*/  SHF.R.S32.HI R26, RZ, 0x1f, R19 ;  /* 0x0000001fff1a7819 */ /* 0x010fc60000011413 */
[----:B--2---:R0:W-:Y:S04]  /*b5b30*/  STL.64 [R1+0x6648], R28 ;  /* 0x0066481c01007387 */ /* 0x0041e80000100a00 */
[----:B0-----:R-:W2:Y:S01]  /*b5b40*/  LDL.LU R28, [R1+0x98] ;  /* 0x00009800011c7983 */ /* 0x001ea20000300800 */
[----:B------:R-:W-:-:S05]  /*b5b50*/  IADD3 R8, P5, R19, R0, RZ ;  /* 0x0000000013087210 */ /* 0x000fca0007fbe0ff */
[----:B------:R-:W-:-:S05]  /*b5b60*/  IMAD.X R9, R26, 0x1, R3, P5 ;  /* 0x000000011a097824 */ /* 0x000fca00028e0603 */
[----:B------:R0:W-:Y:S04]  /*b5b70*/  STL.64 [R1+0x28f8], R8 ;  /* 0x0028f80801007387 */ /* 0x0001e80000100a00 */
[----:B0-----:R-:W4:Y:S01]  /*b5b80*/  LDL.LU.64 R8, [R1+0x6660] ;  /* 0x0066600001087983 */ /* 0x001f220000300a00 */
        /* <DEDUP_REMOVED lines=12> */
[----:B0-----:R1:W2:Y:S04]  /*b5c50*/  LDL.64 R4, [R1+0x28e8] ;  /* 0x0028e80001047983 */ /* 0x0012a80000100a00 */
[----:B---3--:R0:W-:Y:S04]  /*b5c60*/  STL.64 [R1+0x6620], R16 ;  /* 0x0066201001007387 */ /* 0x0081e80000100a00 */
[----:B0-----:R-:W3:Y:S04]  /*b5c70*/  LDL.LU R17, [R1+0x9c] ;  /* 0x00009c0001117983 */ /* 0x001ee80000300800 */
[----:B------:R0:W-:Y:S04]  /*b5c80*/  STL.64 [R1+0x6618], R14 ;  /* 0x0066180e01007387 */ /* 0x0001e80000100a00 */
[----:B0-----:R-:W4:Y:S01]  /*b5c90*/  LDL.LU R14, [R1+0xa0] ;  /* 0x0000a000010e7983 */ /* 0x001f220000300800 */
[----:B--2---:R-:W-:-:S03]  /*b5ca0*/  IMAD.X R5, R25, 0x1, R3, P4 ;  /* 0x0000000119057824 */ /* 0x004fc600020e0603 */
[----:B----4-:R-:W-:Y:S04]  /*b5cb0*/  STL.64 [R1+0x6630], R14 ;  /* 0x0066300e01007387 */ /* 0x010fe80000100a00 */
[----:B------:R-:W-:Y:S04]  /*b5cc0*/  STL.64 [R1+0x6628], R18 ;  /* 0x0066281201007387 */ /* 0x000fe80000100a00 */
[----:B------:R0:W-:Y:S04]  /*b5cd0*/  STL [R1+0x6638], R19 ;  /* 0x0066381301007387 */ /* 0x0001e80000100800 */
[----:B0-----:R1:W2:Y:S04]  /*b5ce0*/  LDL.64 R18, [R1+0x28e0] ;  /* 0x0028e00001127983 */ /* 0x0012a80000100a00 */
[----:B------:R0:W-:Y:S04]  /*b5cf0*/  STL [R1+0x28ec], R5 ;  /* 0x0028ec0501007387 */ /* 0x0001e80000100800 */
[----:B0-----:R-:W2:Y:S01]  /*b5d00*/  LDL.LU.64 R4, [R1+0x6640] ;  /* 0x0066400001047983 */ /* 0x001ea20000300a00 */
[----:B---3--:R-:W-:-:S02]  /*b5d10*/  SHF.R.S32.HI R26, RZ, 0x1f, R17 ;  /* 0x0000001fff1a7819 */ /* 0x008fc40000011411 */
[----:B------:R-:W-:-:S05]  /*b5d20*/  IADD3 R14, P5, R17, R0, RZ ;  /* 0x00000000110e7210 */ /* 0x000fca0007fbe0ff */
[----:B------:R-:W-:Y:S02]  /*b5d30*/  IMAD.X R15, R26, 0x1, R3, P5 ;  /* 0x000000011a0f7824 */ /* 0x000fe400028e0603 */
[----:B--2---:R-:W-:-:S05]  /*b5d40*/  IMAD.X R19, R25, 0x1, R4, P0 ;  /* 0x0000000119137824 */ /* 0x004fca00000e0604 */
[----:B------:R0:W-:Y:S04]  /*b5d50*/  STL [R1+0x28e4], R19 ;  /* 0x0028e41301007387 */ /* 0x0001e80000100800 */
[----:B0-----:R1:W2:Y:S04]  /*b5d60*/  LDL.LU R19, [R1+0x6638] ;  /* 0x0066380001137983 */ /* 0x0012a80000300800 */
[----:B------:R0:W-:Y:S04]  /*b5d70*/  STL.64 [R1+0x28d8], R14 ;  /* 0x0028d80e01007387 */ /* 0x0001e80000100a00 */
[----:B0-----:R-:W3:Y:S01]  /*b5d80*/  LDL.LU.64 R14, [R1+0x6630] ;  /* 0x00663000010e7983 */ /* 0x001ee20000300a00 */
[----:B------:R-:W-:-:S02]  /*b5d90*/  IADD3 R16, P0, R17, R2, RZ ;  /* 0x0000000211107210 */ /* 0x000fc40007f1e0ff */
[----:B---3--:R-:W-:-:S05]  /*b5da0*/  IADD3 R18, P4, R14, R0, RZ ;  /* 0x000000000e127210 */ /* 0x008fca0007f9e0ff */
[----:B------:R2:W-:Y:S04]  /*b5db0*/  STL [R1+0x28c8], R18 ;  /* 0x0028c81201007387 */ /* 0x0005e80000100800 */
[----:B--2---:R-:W2:Y:S01]  /*b5dc0*/  LDL.LU.64 R18, [R1+0x6628] ;  /* 0x0066280001127983 */ /* 0x004ea20000300a00 */
[----:B------:R-:W-:Y:S01]  /*b5dd0*/  IMAD.X R17, R26, 0x1, R4, P0 ;  /* 0x000000011a117824 */ /* 0x000fe200000e0604 */
[----:B------:R-:W-:Y:S02]  /*b5de0*/  SHF.R.S32.HI R25, RZ, 0x1f, R14 ;  /* 0x0000001fff197819 */ /* 0x000fe4000001140e */
[----:B------:R-:W-:Y:S02]  /*b5df0*/  IADD3 R14, P0, R14, R2, RZ ;  /* 0x000000020e0e7210 */ /* 0x000fe40007f1e0ff */
[----:B------:R0:W-:Y:S04]  /*b5e00*/  STL.64 [R1+0x28d0], R16 ;  /* 0x0028d01001007387 */ /* 0x0001e80000100a00 */
[----:B0-----:R-:W3:Y:S04]  /*b5e10*/  LDL.LU.64 R16, [R1+0x6620] ;  /* 0x0066200001107983 */ /* 0x001ee80000300a00 */
[----:B------:R0:W-:Y:S04]  /*b5e20*/  STL [R1+0x28c0], R14 ;  /* 0x0028c00e01007387 */ /* 0x0001e80000100800 */
[----:B0-----:R-:W4:Y:S04]  /*b5e30*/  LDL.LU.64 R14, [R1+0x6618] ;  /* 0x00661800010e7983 */ /* 0x001f280000300a00 */
[----:B--2---:R-:W-:Y:S04]  /*b5e40*/  STL.64 [R1+0x65f8], R18 ;  /* 0x0065f81201007387 */ /* 0x004fe80000100a00 */
[----:B------:R0:W-:Y:S04]  /*b5e50*/  STL.64 [R1+0x6600], R28 ;  /* 0x0066001c01007387 */ /* 0x0001e80000100a00 */
[----:B0-----:R-:W2:Y:S04]  /*b5e60*/  LDL.LU R28, [R1+0xa4] ;  /* 0x0000a400011c7983 */ /* 0x001ea80000300800 */
[----:B------:R0:W-:Y:S04]  /*b5e70*/  STL.64 [R1+0x6610], R4 ;  /* 0x0066100401007387 */ /* 0x0001e80000100a00 */
[----:B0-----:R1:W3:Y:S04]  /*b5e80*/  LDL.64 R4, [R1+0x28c8] ;  /* 0x0028c80001047983 */ /* 0x0012e80000100a00 */
[----:B------:R0:W-:Y:S04]  /*b5e90*/  STL.64 [R1+0x6608], R6 ;  /* 0x0066080601007387 */ /* 0x0001e80000100a00 */
[----:B0-----:R1:W2:Y:S04]  /*b5ea0*/  LDL.64 R6, [R1+0x28c0] ;  /* 0x0028c00001067983 */ /* 0x0012a80000100a00 */
[----:B----4-:R0:W-:Y:S04]  /*b5eb0*/  STL.64 [R1+0x65e0], R14 ;  /* 0x0065e00e01007387 */ /* 0x0101e80000100a00 */
[----:B0-----:R-:W4:Y:S01]  /*b5ec0*/  LDL.LU R14, [R1+0xa8] ;  /* 0x0000a800010e7983 */ /* 0x001f220000300800 */
[----:B---3--:R-:W-:-:S05]  /*b5ed0*/  IMAD.X R5, R25, 0x1, R3, P4 ;  /* 0x0000000119057824 */ /* 0x008fca00020e0603 */
[----:B------:R0:W-:Y:S04]  /*b5ee0*/  STL [R1+0x28cc], R5 ;  /* 0x0028cc0501007387 */ /* 0x0001e80000100800 */
[----:B0-----:R-:W3:Y:S01]  /*b5ef0*/  LDL.LU.64 R4, [R1+0x6610] ;  /* 0x0066100001047983 */ /* 0x001ee20000300a00 */
[----:B--2---:R-:W-:Y:S02]  /*b5f00*/  SHF.R.S32.HI R26, RZ, 0x1f, R28 ;  /* 0x0000001fff1a7819 */ /* 0x004fe4000001141c */
[----:B------:R-:W-:-:S05]  /*b5f10*/  IADD3 R18, P5, R28, R0, RZ ;  /* 0x000000001c127210 */ /* 0x000fca0007fbe0ff */
[----:B------:R-:W-:Y:S02]  /*b5f20*/  IMAD.X R19, R26, 0x1, R3, P5 ;  /* 0x000000011a137824 */ /* 0x000fe400028e0603 */
[----:B---3--:R-:W-:Y:S01]  /*b5f30*/  IMAD.X R7, R25, 0x1, R4, P0 ;  /* 0x0000000119077824 */ /* 0x008fe200000e0604 */
[----:B------:R-:W-:-:S04]  /*b5f40*/  IADD3 R28, P0, R28, R2, RZ ;  /* 0x000000021c1c7210 */ /* 0x000fc80007f1e0ff */
[----:B------:R0:W-:Y:S04]  /*b5f50*/  STL [R1+0x28c4], R7 ;  /* 0x0028c40701007387 */ /* 0x0001e80000100800 */
[----:B0-----:R-:W2:Y:S04]  /*b5f60*/  LDL.LU.64 R6, [R1+0x6608] ;  /* 0x0066080001067983 */ /* 0x001ea80000300a00 */
[----:B------:R0:W-:Y:S04]  /*b5f70*/  STL [R1+0x28b0], R28 ;  /* 0x0028b01c01007387 */ /* 0x0001e80000100800 */
[----:B0-----:R-:W3:Y:S04]  /*b5f80*/  LDL.LU.64 R28, [R1+0x6600] ;  /* 0x00660000011c7983 */ /* 0x001ee80000300a00 */
[----:B------:R0:W-:Y:S04]  /*b5f90*/  STL.64 [R1+0x28b8], R18 ;  /* 0x0028b81201007387 */ /* 0x0001e80000100a00 */
[----:B0-----:R-:W2:Y:S04]  /*b5fa0*/  LDL.LU.64 R18, [R1+0x65f8] ;  /* 0x0065f80001127983 */ /* 0x001ea80000300a00 */
[----:B------:R0:W-:Y:S04]  /*b5fb0*/  STL.64 [R1+0x65e8], R2 ;  /* 0x0065e80201007387 */ /* 0x0001e80000100a00 */
[----:B0-----:R-:W4:Y:S04]  /*b5fc0*/  LDL.64 R2, [R1+0x28b0] ;  /* 0x0028b00001027983 */ /* 0x001f280000100a00 */
[----:B----4-:R0:W-:Y:S02]  /*b5fd0*/  STL [R1+0x65f0], R2 ;  /* 0x0065f00201007387 */ /* 0x0101e40000100800 */
[----:B0-----:R-:W-:-:S05]  /*b5fe0*/  IADD3 R2, P4, R14, R0, RZ ;  /* 0x000000000e027210 */ /* 0x001fca0007f9e0ff */
[----:B------:R0:W-:Y:S04]  /*b5ff0*/  STL [R1+0x28a8], R2 ;  /* 0x0028a80201007387 */ /* 0x0001e80000100800 */
[----:B0-----:R1:W4:Y:S01]  /*b6000*/  LDL.LU R2, [R1+0x65f0] ;  /* 0x0065f00001027983 */ /* 0x0013220000300800 */
[----:B------:R-:W-:-:S05]  /*b6010*/  IMAD.X R3, R26, 0x1, R4, P0 ;  /* 0x000000011a037824 */ /* 0x000fca00000e0604 */
[----:B------:R4:W-:Y:S04]  /*b6020*/  STL [R1+0x28b4], R3 ;  /* 0x0028b40301007387 */ /* 0x0009e80000100800 */
[----:B----4-:R-:W4:Y:S01]  /*b6030*/  LDL.LU.64 R2, [R1+0x65e8] ;  /* 0x0065e80001027983 */ /* 0x010f220000300a00 */
[----:B------:R-:W-:Y:S02]  /*b6040*/  SHF.R.S32.HI R25, RZ, 0x1f, R14 ;  /* 0x0000001fff197819 */ /* 0x000fe4000001140e */
[----:B----4-:R-:W-:-:S05]  /*b6050*/  IADD3 R14, P0, R14, R2, RZ ;  /* 0x000000020e0e7210 */ /* 0x010fca0007f1e0ff */
[----:B------:R0:W-:Y:S04]  /*b6060*/  STL [R1+0x28a0], R14 ;  /* 0x0028a00e01007387 */ /* 0x0001e80000100800 */
[----:B0-----:R-:W4:Y:S04]  /*b6070*/  LDL.LU.64 R14, [R1+0x65e0] ;  /* 0x0065e000010e7983 */ /* 0x001f280000300a00 */
[----:B----4-:R0:W-:Y:S04]  /*b6080*/  STL.64 [R1+0x65d0], R14 ;  /* 0x0065d00e01007387 */ /* 0x0101e80000100a00 */
[----:B0-----:R-:W4:Y:S04]  /*b6090*/  LDL.64 R14, [R1+0x28a0] ;  /* 0x0028a000010e7983 */ /* 0x001f280000100a00 */
[----:B----4-:R0:W-:Y:S04]  /*b60a0*/  STL [R1+0x65d8], R14 ;  /* 0x0065d80e01007387 */ /* 0x0101e80000100800 */
[----:B0-----:R1:W4:Y:S04]  /*b60b0*/  LDL.64 R14, [R1+0x28a8] ;  /* 0x0028a800010e7983 */ /* 0x0013280000100a00 */
[----:B------:R-:W-:Y:S04]  /*b60c0*/  STL.64 [R1+0x65c8], R22 ;  /* 0x0065c81601007387 */ /* 0x000fe80000100a00 */
[----:B------:R0:W-:Y:S04]  /*b60d0*/  STL.64 [R1+0x65b8], R16 ;  /* 0x0065b81001007387 */ /* 0x0001e80000100a00 */
[----:B0-----:R-:W3:Y:S01]  /*b60e0*/  LDL.LU R17, [R1+0xac] ;  /* 0x0000ac0001117983 */ /* 0x001ee20000300800 */
[----:B----4-:R-:W-:-:S05]  /*b60f0*/  IMAD.X R15, R25, 0x1, R3, P4 ;  /* 0x00000001190f7824 */ /* 0x010fca00020e0603 */
[----:B------:R0:W-:Y:S04]  /*b6100*/  STL [R1+0x28ac], R15 ;  /* 0x0028ac0f01007387 */ /* 0x0001e80000100800 */
[----:B------:R1:W4:Y:S01]  /*b6110*/  LDL.LU R14, [R1+0x65d8] ;  /* 0x0065d800010e7983 */ /* 0x0003220000300800 */
[----:B0-----:R-:W-:-:S05]  /*b6120*/  IMAD.X R15, R25, 0x1, R4, P0 ;  /* 0x00000001190f7824 */ /* 0x001fca00000e0604 */
[----:B------:R4:W-:Y:S04]  /*b6130*/  STL [R1+0x28a4], R15 ;  /* 0x0028a40f01007387 */ /* 0x0009e80000100800 */
[----:B----4-:R-:W4:Y:S04]  /*b6140*/  LDL.LU.64 R14, [R1+0x65d0] ;  /* 0x0065d000010e7983 */ /* 0x010f280000300a00 */
[----:B------:R-:W-:Y:S01]  /*b6150*/  STL.64 [R1+0x65c0], R4 ;  /* 0x0065c00401007387 */ /* 0x000fe20000100a00 */
[----:B---3--:R-:W-:-:S03]  /*b6160*/  SHF.R.S32.HI R26, RZ, 0x1f, R17 ;  /* 0x0000001fff1a7819 */ /* 0x008fc60000011411 */
[----:B----4-:R0:W-:Y:S04]  /*b6170*/  STL.64 [R1+0x65b0], R14 ;  /* 0x0065b00e01007387 */ /* 0x0101e80000100a00 */
[----:B0-----:R-:W3:Y:S01]  /*b6180*/  LDL.LU R14, [R1+0xb0] ;  /* 0x0000b000010e7983 */ /* 0x001ee20000300800 */
[----:B------:R-:W-:-:S05]  /*b6190*/  IADD3 R22, P5, R17, R0, RZ ;  /* 0x0000000011167210 */ /* 0x000fca0007fbe0ff */
[----:B------:R-:W-:-:S05]  /*b61a0*/  IMAD.X R23, R26, 0x1, R3, P5 ;  /* 0x000000011a177824 */ /* 0x000fca00028e0603 */
[----:B------:R0:W-:Y:S04]  /*b61b0*/  STL.64 [R1+0x2898], R22 ;  /* 0x0028981601007387 */ /* 0x0001e80000100a00 */
[----:B0-----:R-:W4:Y:S01]  /*b61c0*/  LDL.LU.64 R22, [R1+0x65c8] ;  /* 0x0065c80001167983 */ /* 0x001f220000300a00 */
[----:B---3--:R-:W-:-:S05]  /*b61d0*/  IADD3 R4, P4, R14, R0, RZ ;  /* 0x000000000e047210 */ /* 0x008fca0007f9e0ff */
[----:B------:R0:W-:Y:S04]  /*b61e0*/  STL [R1+0x2888], R4 ;  /* 0x0028880401007387 */ /* 0x0001e80000100800 */
[----:B0-----:R-:W3:Y:S01]  /*b61f0*/  LDL.LU.64 R4, [R1+0x65c0] ;  /* 0x0065c00001047983 */ /* 0x001ee20000300a00 */
[----:B------:R-:W-:Y:S02]  /*b6200*/  IADD3 R16, P0, R17, R2, RZ ;  /* 0x0000000211107210 */ /* 0x000fe40007f1e0ff */
[----:B------:R-:W-:-:S03]  /*b6210*/  SHF.R.S32.HI R25, RZ, 0x1f, R14 ;  /* 0x0000001fff197819 */ /* 0x000fc6000001140e */
[----:B---3--:R-:W-:Y:S01]  /*b6220*/  IMAD.X R17, R26, 0x1, R4, P0 ;  /* 0x000000011a117824 */ /* 0x008fe200000e0604 */
[----:B------:R-:W-:-:S04]  /*b6230*/  IADD3 R14, P0, R14, R2, RZ ;  /* 0x000000020e0e7210 */ /* 0x000fc80007f1e0ff */
[----:B------:R0:W-:Y:S04]  /*b6240*/  STL.64 [R1+0x2890], R16 ;  /* 0x0028901001007387 */ /* 0x0001e80000100a00 */
[----:B0-----:R-:W3:Y:S04]  /*b6250*/  LDL.LU.64 R16, [R1+0x65b8] ;  /* 0x0065b80001107983 */ /* 0x001ee80000300a00 */
[----:B------:R0:W-:Y:S04]  /*b6260*/  STL [R1+0x2880], R14 ;  /* 0x0028800e01007387 */ /* 0x0001e80000100800 */
[----:B0-----:R-:W2:Y:S04]  /*b6270*/  LDL.LU.64 R14, [R1+0x65b0] ;  /* 0x0065b000010e7983 */ /* 0x001ea80000300a00 */
[----:B------:R0:W-:Y:S04]  /*b6280*/  STL.64 [R1+0x65a8], R4 ;  /* 0x0065a80401007387 */ /* 0x0001e80000100a00 */
[----:B0-----:R1:W2:Y:S04]  /*b6290*/  LDL.64 R4, [R1+0x2888] ;  /* 0x0028880001047983 */ /* 0x0012a80000100a00 */
[----:B------:R0:W-:Y:S04]  /*b62a0*/  STL [R1+0x6598], R11 ;  /* 0x0065980b01007387 */ /* 0x0001e80000100800 */
[----:B0-----:R-:W2:Y:S04]  /*b62b0*/  LDL.LU R11, [R1+0xb4] ;  /* 0x0000b400010b7983 */ /* 0x001ea80000300800 */
[----:B------:R0:W-:Y:S04]  /*b62c0*/  STL.64 [R1+0x65a0], R28 ;  /* 0x0065a01c01007387 */ /* 0x0001e80000100a00 */
[----:B0-----:R1:W2:Y:S04]  /*b62d0*/  LDL.64 R28, [R1+0x2880] ;  /* 0x00288000011c7983 */ /* 0x0012a80000100a00 */
[----:B----4-:R-:W-:Y:S04]  /*b62e0*/  STL.64 [R1+0x6590], R22 ;  /* 0x0065901601007387 */ /* 0x010fe80000100a00 */
[----:B---3--:R0:W-:Y:S04]  /*b62f0*/  STL.64 [R1+0x6578], R16 ;  /* 0x0065781001007387 */ /* 0x0081e80000100a00 */
[----:B0-----:R-:W3:Y:S01]  /*b6300*/  LDL.LU R16, [R1+0xe0] ;  /* 0x0000e00001107983 */ /* 0x001ee20000300800 */
[----:B--2---:R-:W-:-:S05]  /*b6310*/  IMAD.X R5, R25, 0x1, R3, P4 ;  /* 0x0000000119057824 */ /* 0x004fca00020e0603 */
[----:B------:R0:W-:Y:S04]  /*b6320*/  STL [R1+0x288c], R5 ;  /* 0x00288c0501007387 */ /* 0x0001e80000100800 */
[----:B0-----:R-:W2:Y:S01]  /*b6330*/  LDL.LU.64 R4, [R1+0x65a8] ;  /* 0x0065a80001047983 */ /* 0x001ea20000300a00 */
[----:B------:R-:W-:Y:S02]  /*b6340*/  SHF.R.S32.HI R26, RZ, 0x1f, R11 ;  /* 0x0000001fff1a7819 */ /* 0x000fe4000001140b */
        /* <DEDUP_REMOVED lines=21> */
[----:B------:R0:W-:Y:S04]  /*b64a0*/  STL.64 [R1+0x6570], R4 ;  /* 0x0065700401007387 */ /* 0x0001e80000100a00 */
[----:B0-----:R1:W2:Y:S04]  /*b64b0*/  LDL.64 R4, [R1+0x2868] ;  /* 0x0028680001047983 */ /* 0x0012a80000100a00 */
[----:B------:R0:W-:Y:S04]  /*b64c0*/  STL.64 [R1+0x6550], R8 ;  /* 0x0065500801007387 */ /* 0x0001e80000100a00 */
[----:B0-----:R-:W3:Y:S04]  /*b64d0*/  LDL.LU R9, [R1+0xe4] ;  /* 0x0000e40001097983 */ /* 0x001ee80000300800 */
[----:B------:R-:W-:Y:S04]  /*b64e0*/  STL.64 [R1+0x6558], R28 ;  /* 0x0065581c01007387 */ /* 0x000fe80000100a00 */
[----:B------:R-:W-:Y:S04]  /*b64f0*/  STL [R1+0x6560], R29 ;  /* 0x0065601d01007387 */ /* 0x000fe80000100800 */
[----:B----4-:R0:W-:Y:S04]  /*b6500*/  STL.64 [R1+0x6568], R22 ;  /* 0x0065681601007387 */ /* 0x0101e80000100a00 */
[----:B0-----:R1:W4:Y:S04]  /*b6510*/  LDL.64 R22, [R1+0x2860] ;  /* 0x0028600001167983 */ /* 0x0013280000100a00 */
[----:B------:R0:W-:Y:S04]  /*b6520*/  STL.64 [R1+0x6548], R6 ;  /* 0x0065480601007387 */ /* 0x0001e80000100a00 */
[----:B0-----:R-:W4:Y:S01]  /*b6530*/  LDL.LU R6, [R1+0xe8] ;  /* 0x0000e80001067983 */ /* 0x001f220000300800 */
[----:B--2---:R-:W-:-:S05]  /*b6540*/  IMAD.X R5, R25, 0x1, R3, P4 ;  /* 0x0000000119057824 */ /* 0x004fca00020e0603 */
[----:B------:R0:W-:Y:S04]  /*b6550*/  STL [R1+0x286c], R5 ;  /* 0x00286c0501007387 */ /* 0x0001e80000100800 */
[----:B0-----:R-:W4:Y:S01]  /*b6560*/  LDL.LU.64 R4, [R1+0x6570] ;  /* 0x0065700001047983 */ /* 0x001f220000300a00 */
[----:B---3--:R-:W-:Y:S02]  /*b6570*/  SHF.R.S32.HI R26, RZ, 0x1f, R9 ;  /* 0x0000001fff1a7819 */ /* 0x008fe40000011409 */
[----:B------:R-:W-:-:S05]  /*b6580*/  IADD3 R28, P5, R9, R0, RZ ;  /* 0x00000000091c7210 */ /* 0x000fca0007fbe0ff */
[----:B------:R-:W-:Y:S02]  /*b6590*/  IMAD.X R29, R26, 0x1, R3, P5 ;  /* 0x000000011a1d7824 */ /* 0x000fe400028e0603 */
[----:B----4-:R-:W-:-:S05]  /*b65a0*/  IMAD.X R23, R25, 0x1, R4, P0 ;  /* 0x0000000119177824 */ /* 0x010fca00000e0604 */
[----:B------:R0:W-:Y:S04]  /*b65b0*/  STL [R1+0x2864], R23 ;  /* 0x0028641701007387 */ /* 0x0001e80000100800 */
[----:B0-----:R-:W2:Y:S04]  /*b65c0*/  LDL.LU.64 R22, [R1+0x6568] ;  /* 0x0065680001167983 */ /* 0x001ea80000300a00 */
[----:B------:R0:W-:Y:S04]  /*b65d0*/  STL.64 [R1+0x2858], R28 ;  /* 0x0028581c01007387 */ /* 0x0001e80000100a00 */
[----:B0-----:R1:W3:Y:S01]  /*b65e0*/  LDL.LU R29, [R1+0x6560] ;  /* 0x00656000011d7983 */ /* 0x0012e20000300800 */
[----:B------:R-:W-:-:S02]  /*b65f0*/  IADD3 R8, P0, R9, R2, RZ ;  /* 0x0000000209087210 */ /* 0x000fc40007f1e0ff */
[----:B------:R-:W-:Y:S02]  /*b6600*/  IADD3 R28, P4, R6, R0, RZ ;  /* 0x00000000061c7210 */ /* 0x000fe40007f9e0ff */
[----:B------:R-:W-:Y:S01]  /*b6610*/  SHF.R.S32.HI R25, RZ, 0x1f, R6 ;  /* 0x0000001fff197819 */ /* 0x000fe20000011406 */
[----:B------:R-:W-:Y:S01]  /*b6620*/  IMAD.X R9, R26, 0x1, R4, P0 ;  /* 0x000000011a097824 */ /* 0x000fe200000e0604 */
[----:B------:R-:W-:Y:S01]  /*b6630*/  IADD3 R6, P0, R6, R2, RZ ;  /* 0x0000000206067210 */ /* 0x000fe20007f1e0ff */
[----:B------:R3:W-:Y:S04]  /*b6640*/  STL [R1+0x2848], R28 ;  /* 0x0028481c01007387 */ /* 0x0007e80000100800 */
[----:B---3--:R-:W3:Y:S04]  /*b6650*/  LDL.LU.64 R28, [R1+0x6558] ;  /* 0x00655800011c7983 */ /* 0x008ee80000300a00 */
[----:B------:R0:W-:Y:S04]  /*b6660*/  STL.64 [R1+0x2850], R8 ;  /* 0x0028500801007387 */ /* 0x0001e80000100a00 */
[----:B0-----:R-:W4:Y:S04]  /*b6670*/  LDL.LU.64 R8, [R1+0x6550] ;  /* 0x0065500001087983 */ /* 0x001f280000300a00 */
[----:B------:R0:W-:Y:S04]  /*b6680*/  STL [R1+0x2840], R6 ;  /* 0x0028400601007387 */ /* 0x0001e80000100800 */
[----:B0-----:R-:W2:Y:S04]  /*b6690*/  LDL.LU.64 R6, [R1+0x6548] ;  /* 0x0065480001067983 */ /* 0x001ea80000300a00 */
[----:B--2---:R0:W-:Y:S04]  /*b66a0*/  STL.64 [R1+0x6518], R6 ;  /* 0x0065180601007387 */ /* 0x0041e80000100a00 */
[----:B0-----:R-:W2:Y:S04]  /*b66b0*/  LDL.LU R6, [R1+0x100] ;  /* 0x0001000001067983 */ /* 0x001ea80000300800 */
[----:B--2---:R-:W-:Y:S04]  /*b66c0*/  STL.64 [R1+0x6530], R6 ;  /* 0x0065300601007387 */ /* 0x004fe80000100a00 */
[----:B------:R0:W-:Y:S04]  /*b66d0*/  STL.64 [R1+0x6540], R4 ;  /* 0x0065400401007387 */ /* 0x0001e80000100a00 */
[----:B0-----:R1:W2:Y:S04]  /*b66e0*/  LDL.64 R4, [R1+0x2848] ;  /* 0x0028480001047983 */ /* 0x0012a80000100a00 */
[----:B------:R0:W-:Y:S04]  /*b66f0*/  STL.64 [R1+0x6538], R14 ;  /* 0x0065380e01007387 */ /* 0x0001e80000100a00 */
[----:B0-----:R1:W4:Y:S04]  /*b6700*/  LDL.64 R14, [R1+0x2840] ;  /* 0x00284000010e7983 */ /* 0x0013280000100a00 */
[----:B---3--:R0:W-:Y:S04]  /*b6710*/  STL.64 [R1+0x6520], R28 ;  /* 0x0065201c01007387 */ /* 0x0081e80000100a00 */
[----:B0-----:R-:W3:Y:S04]  /*b6720*/  LDL.LU R29, [R1+0xec] ;  /* 0x0000ec00011d7983 */ /* 0x001ee80000300800 */
[----:B------:R-:W-:Y:S01]  /*b6730*/  STL.64 [R1+0x6528], R22 ;  /* 0x0065281601007387 */ /* 0x000fe20000100a00 */
        /* <DEDUP_REMOVED lines=10> */
[----:B0-----:R-:W3:Y:S01]  /*b67e0*/  LDL.LU.64 R6, [R1+0x6530] ;  /* 0x0065300001067983 */ /* 0x001ee20000300a00 */
[----:B------:R-:W-:-:S05]  /*b67f0*/  IADD3 R28, P0, R29, R2, RZ ;  /* 0x000000021d1c7210 */ /* 0x000fca0007f1e0ff */
[----:B------:R-:W-:Y:S01]  /*b6800*/  IMAD.X R29, R26, 0x1, R4, P0 ;  /* 0x000000011a1d7824 */ /* 0x000fe200000e0604 */
[C---:B---3--:R-:W-:Y:S02]  /*b6810*/  IADD3 R22, P4, R6.reuse, R0, RZ ;  /* 0x0000000006167210 */ /* 0x048fe40007f9e0ff */
[----:B------:R-:W-:Y:S02]  /*b6820*/  SHF.R.S32.HI R25, RZ, 0x1f, R6 ;  /* 0x0000001fff197819 */ /* 0x000fe40000011406 */
[----:B------:R-:W-:Y:S01]  /*b6830*/  IADD3 R6, P0, R6, R2, RZ ;  /* 0x0000000206067210 */ /* 0x000fe20007f1e0ff */
[----:B------:R0:W-:Y:S04]  /*b6840*/  STL [R1+0x2828], R22 ;  /* 0x0028281601007387 */ /* 0x0001e80000100800 */
[----:B0-----:R-:W3:Y:S04]  /*b6850*/  LDL.LU.64 R22, [R1+0x6528] ;  /* 0x0065280001167983 */ /* 0x001ee80000300a00 */
[----:B------:R0:W-:Y:S04]  /*b6860*/  STL.64 [R1+0x2830], R28 ;  /* 0x0028301c01007387 */ /* 0x0001e80000100a00 */
[----:B0-----:R-:W4:Y:S04]  /*b6870*/  LDL.LU.64 R28, [R1+0x6520] ;  /* 0x00652000011c7983 */ /* 0x001f280000300a00 */
[----:B------:R0:W-:Y:S04]  /*b6880*/  STL [R1+0x2820], R6 ;  /* 0x0028200601007387 */ /* 0x0001e80000100800 */
[----:B0-----:R-:W2:Y:S04]  /*b6890*/  LDL.LU.64 R6, [R1+0x6518] ;  /* 0x0065180001067983 */ /* 0x001ea80000300a00 */
[----:B--2---:R-:W-:Y:S04]  /*b68a0*/  STL.64 [R1+0x64f8], R6 ;  /* 0x0064f80601007387 */ /* 0x004fe80000100a00 */
[----:B------:R-:W-:Y:S04]  /*b68b0*/  STL [R1+0x6500], R7 ;  /* 0x0065000701007387 */ /* 0x000fe80000100800 */
[----:B------:R0:W-:Y:S04]  /*b68c0*/  STL.64 [R1+0x64f0], R8 ;  /* 0x0064f00801007387 */ /* 0x0001e80000100a00 */
[----:B0-----:R-:W2:Y:S04]  /*b68d0*/  LDL.LU R9, [R1+0x104] ;  /* 0x0001040001097983 */ /* 0x001ea80000300800 */
[----:B------:R0:W-:Y:S04]  /*b68e0*/  STL.64 [R1+0x6508], R16 ;  /* 0x0065081001007387 */ /* 0x0001e80000100a00 */
[----:B0-----:R-:W3:Y:S04]  /*b68f0*/  LDL.64 R16, [R1+0x2820] ;  /* 0x0028200001107983 */ /* 0x001ee80000100a00 */
[----:B---3--:R0:W-:Y:S04]  /*b6900*/  STL [R1+0x6510], R16 ;  /* 0x0065101001007387 */ /* 0x0081e80000100800 */
[----:B0-----:R1:W3:Y:S04]  /*b6910*/  LDL.64 R16, [R1+0x2828] ;  /* 0x0028280001107983 */ /* 0x0012e80000100a00 */
[----:B------:R0:W-:Y:S04]  /*b6920*/  STL.64 [R1+0x64e8], R12 ;  /* 0x0064e80c01007387 */ /* 0x0001e80000100a00 */
[----:B0-----:R-:W4:Y:S01]  /*b6930*/  LDL.LU R12, [R1+0x108] ;  /* 0x00010800010c7983 */ /* 0x001f220000300800 */
[----:B---3--:R-:W-:-:S05]  /*b6940*/  IMAD.X R17, R25, 0x1, R3, P4 ;  /* 0x0000000119117824 */ /* 0x008fca00020e0603 */
[----:B------:R0:W-:Y:S04]  /*b6950*/  STL [R1+0x282c], R17 ;  /* 0x00282c1101007387 */ /* 0x0001e80000100800 */
[----:B------:R1:W3:Y:S01]  /*b6960*/  LDL.LU R16, [R1+0x6510] ;  /* 0x0065100001107983 */ /* 0x0002e20000300800 */
[----:B--2---:R-:W-:Y:S02]  /*b6970*/  SHF.R.S32.HI R26, RZ, 0x1f, R9 ;  /* 0x0000001fff1a7819 */ /* 0x004fe40000011409 */
[----:B------:R-:W-:Y:S01]  /*b6980*/  IADD3 R6, P5, R9, R0, RZ ;  /* 0x0000000009067210 */ /* 0x000fe20007fbe0ff */
[----:B0-----:R-:W-:-:S04]  /*b6990*/  IMAD.X R17, R25, 0x1, R4, P0 ;  /* 0x0000000119117824 */ /* 0x001fc800000e0604 */
[----:B------:R-:W-:Y:S01]  /*b69a0*/  IMAD.X R7, R26, 0x1, R3, P5 ;  /* 0x000000011a077824 */ /* 0x000fe200028e0603 */
[----:B------:R3:W-:Y:S04]  /*b69b0*/  STL [R1+0x2824], R17 ;  /* 0x0028241101007387 */ /* 0x0007e80000100800 */
[----:B---3--:R-:W2:Y:S04]  /*b69c0*/  LDL.LU.64 R16, [R1+0x6508] ;  /* 0x0065080001107983 */ /* 0x008ea80000300a00 */
[----:B------:R0:W-:Y:S04]  /*b69d0*/  STL.64 [R1+0x2818], R6 ;  /* 0x0028180601007387 */ /* 0x0001e80000100a00 */
[----:B0-----:R1:W3:Y:S01]  /*b69e0*/  LDL.LU R7, [R1+0x6500] ;  /* 0x0065000001077983 */ /* 0x0012e20000300800 */
[----:B------:R-:W-:-:S02]  /*b69f0*/  IADD3 R8, P0, R9, R2, RZ ;  /* 0x0000000209087210 */ /* 0x000fc40007f1e0ff */
[----:B----4-:R-:W-:Y:S02]  /*b6a00*/  IADD3 R6, P4, R12, R0, RZ ;  /* 0x000000000c067210 */ /* 0x010fe40007f9e0ff */
        /* <DEDUP_REMOVED lines=10> */
[----:B0-----:R1:W2:Y:S04]  /*b6ab0*/  LDL.64 R12, [R1+0x2808] ;  /* 0x00280800010c7983 */ /* 0x0012a80000100a00 */
[----:B----4-:R0:W-:Y:S04]  /*b6ac0*/  STL [R1+0x64d0], R9 ;  /* 0x0064d00901007387 */ /* 0x0101e80000100800 */
[----:B0-----:R-:W4:Y:S04]  /*b6ad0*/  LDL.LU R9, [R1+0x10c] ;  /* 0x00010c0001097983 */ /* 0x001f280000300800 */
[----:B------:R0:W-:Y:S04]  /*b6ae0*/  STL.64 [R1+0x64d8], R22 ;  /* 0x0064d81601007387 */ /* 0x0001e80000100a00 */
[----:B0-----:R1:W4:Y:S04]  /*b6af0*/  LDL.64 R22, [R1+0x2800] ;  /* 0x0028000001167983 */ /* 0x0013280000100a00 */
[----:B---3--:R-:W-:Y:S01]  /*b6b00*/  STL.64 [R1+0x64c8], R6 ;  /* 0x0064c80601007387 */ /* 0x008fe20000100a00 */
[----:B--2---:R-:W-:-:S05]  /*b6b10*/  IMAD.X R13, R25, 0x1, R3, P4 ;  /* 0x00000001190d7824 */ /* 0x004fca00020e0603 */
[----:B------:R0:W-:Y:S04]  /*b6b20*/  STL [R1+0x280c], R13 ;  /* 0x00280c0d01007387 */ /* 0x0001e80000100800 */
[----:B0-----:R-:W2:Y:S01]  /*b6b30*/  LDL.LU.64 R12, [R1+0x64e0] ;  /* 0x0064e000010c7983 */ /* 0x001ea20000300a00 */
[----:B----4-:R-:W-:-:S05]  /*b6b40*/  IMAD.X R23, R25, 0x1, R4, P0 ;  /* 0x0000000119177824 */ /* 0x010fca00000e0604 */
[----:B------:R0:W-:Y:S04]  /*b6b50*/  STL [R1+0x2804], R23 ;  /* 0x0028041701007387 */ /* 0x0001e80000100800 */
[----:B0-----:R-:W3:Y:S04]  /*b6b60*/  LDL.LU.64 R22, [R1+0x64d8] ;  /* 0x0064d80001167983 */ /* 0x001ee80000300a00 */
[----:B------:R-:W-:Y:S01]  /*b6b70*/  STL.64 [R1+0x64c0], R4 ;  /* 0x0064c00401007387 */ /* 0x000fe20000100a00 */
[----:B------:R-:W-:-:S03]  /*b6b80*/  SHF.R.S32.HI R26, RZ, 0x1f, R9 ;  /* 0x0000001fff1a7819 */ /* 0x000fc60000011409 */
[----:B---3--:R0:W-:Y:S04]  /*b6b90*/  STL.64 [R1+0x64b0], R22 ;  /* 0x0064b01601007387 */ /* 0x0081e80000100a00 */
[----:B0-----:R-:W3:Y:S01]  /*b6ba0*/  LDL.LU R22, [R1+0x110] ;  /* 0x0001100001167983 */ /* 0x001ee20000300800 */
[----:B------:R-:W-:-:S03]  /*b6bb0*/  IADD3 R6, P5, R9, R0, RZ ;  /* 0x0000000009067210 */ /* 0x000fc60007fbe0ff */
[----:B------:R0:W-:Y:S02]  /*b6bc0*/  STL.64 [R1+0x64b8], R28 ;  /* 0x0064b81c01007387 */ /* 0x0001e40000100a00 */
[----:B------:R-:W-:Y:S01]  /*b6bd0*/  IMAD.X R7, R26, 0x1, R3, P5 ;  /* 0x000000011a077824 */ /* 0x000fe200028e0603 */
[----:B0-----:R-:W-:Y:S02]  /*b6be0*/  IADD3 R28, P0, R9, R2, RZ ;  /* 0x00000002091c7210 */ /* 0x001fe40007f1e0ff */
[----:B------:R-:W4:Y:S04]  /*b6bf0*/  LDL.LU R9, [R1+0x64d0] ;  /* 0x0064d00001097983 */ /* 0x000f280000300800 */
        /* <DEDUP_REMOVED lines=11> */
[----:B0-----:R-:W4:Y:S04]  /*b6cb0*/  LDL.LU.64 R22, [R1+0x64b0] ;  /* 0x0064b00001167983 */ /* 0x001f280000300a00 */
[----:B------:R0:W-:Y:S04]  /*b6cc0*/  STL.64 [R1+0x64a8], R4 ;  /* 0x0064a80401007387 */ /* 0x0001e80000100a00 */
[----:B0-----:R1:W3:Y:S04]  /*b6cd0*/  LDL.64 R4, [R1+0x27e8] ;  /* 0x0027e80001047983 */ /* 0x0012e80000100a00 */
[----:B--2---:R-:W-:Y:S04]  /*b6ce0*/  STL.64 [R1+0x6498], R12 ;  /* 0x0064980c01007387 */ /* 0x004fe80000100a00 */
[----:B------:R0:W-:Y:S04]  /*b6cf0*/  STL.64 [R1+0x64a0], R20 ;  /* 0x0064a01401007387 */ /* 0x0001e80000100a00 */
[----:B0-----:R1:W2:Y:S04]  /*b6d00*/  LDL.64 R20, [R1+0x27e0] ;  /* 0x0027e00001147983 */ /* 0x0012a80000100a00 */
[----:B------:R0:W-:Y:S04]  /*b6d10*/  STL.64 [R1+0x6480], R16 ;  /* 0x0064801001007387 */ /* 0x0001e80000100a00 */
[----:B0-----:R-:W4:Y:S04]  /*b6d20*/  LDL.LU R16, [R1+0x118] ;  /* 0x0001180001107983 */ /* 0x001f280000300800 */
[----:B------:R0:W-:Y:S04]  /*b6d30*/  STL.64 [R1+0x6488], R14 ;  /* 0x0064880e01007387 */ /* 0x0001e80000100a00 */
[----:B0-----:R-:W2:Y:S04]  /*b6d40*/  LDL.LU R15, [R1+0x114] ;  /* 0x00011400010f7983 */ /* 0x001ea80000300800 */
[----:B------:R-:W-:Y:S01]  /*b6d50*/  STL.64 [R1+0x6490], R10 ;  /* 0x0064900a01007387 */ /* 0x000fe20000100a00 */
[----:B---3--:R-:W-:-:S05]  /*b6d60*/  IMAD.X R5, R25, 0x1, R3, P4 ;  /* 0x0000000119057824 */ /* 0x008fca00020e0603 */
[----:B------:R0:W-:Y:S04]  /*b6d70*/  STL [R1+0x27ec], R5 ;  /* 0x0027ec0501007387 */ /* 0x0001e80000100800 */
[----:B0-----:R-:W3:Y:S01]  /*b6d80*/  LDL.LU.64 R4, [R1+0x64a8] ;  /* 0x0064a80001047983 */ /* 0x001ee20000300a00 */
[-C--:B----4-:R-:W-:Y:S02]  /*b6d90*/  IADD3 R10, P4, R16, R0.reuse, RZ ;  /* 0x00000000100a7210 */ /* 0x090fe40007f9e0ff */
[----:B--2---:R-:W-:Y:S02]  /*b6da0*/  SHF.R.S32.HI R26, RZ, 0x1f, R15 ;  /* 0x0000001fff1a7819 */ /* 0x004fe4000001140f */
[----:B------:R-:W-:-:S05]  /*b6db0*/  IADD3 R12, P5, R15, R0, RZ ;  /* 0x000000000f0c7210 */ /* 0x000fca0007fbe0ff */
[----:B------:R-:W-:Y:S02]  /*b6dc0*/  IMAD.X R13, R26, 0x1, R3, P5 ;  /* 0x000000011a0d7824 */ /* 0x000fe400028e0603 */
[----:B---3--:R-:W-:Y:S01]  /*b6dd0*/  IMAD.X R21, R25, 0x1, R4, P0 ;  /* 0x0000000119157824 */ /* 0x008fe200000e0604 */
[----:B------:R-:W-:-:S04]  /*b6de0*/  IADD3 R14, P0, R15, R2, RZ ;  /* 0x000000020f0e7210 */ /* 0x000fc80007f1e0ff */
[----:B------:R0:W-:Y:S01]  /*b6df0*/  STL [R1+0x27e4], R21 ;  /* 0x0027e41501007387 */ /* 0x0001e20000100800 */
[----:B------:R-:W-:-:S03]  /*b6e00*/  IMAD.X R15, R26, 0x1, R4, P0 ;  /* 0x000000011a0f7824 */ /* 0x000fc600000e0604 */
[----:B0-----:R-:W2:Y:S04]  /*b6e10*/  LDL.LU.64 R20, [R1+0x64a0] ;  /* 0x0064a00001147983 */ /* 0x001ea80000300a00 */
[----:B------:R0:W-:Y:S04]  /*b6e20*/  STL.64 [R1+0x27d8], R12 ;  /* 0x0027d80c01007387 */ /* 0x0001e80000100a00 */
[----:B0-----:R-:W3:Y:S04]  /*b6e30*/  LDL.LU.64 R12, [R1+0x6498] ;  /* 0x00649800010c7983 */ /* 0x001ee80000300a00 */
[----:B------:R0:W-:Y:S04]  /*b6e40*/  STL [R1+0x27c8], R10 ;  /* 0x0027c80a01007387 */ /* 0x0001e80000100800 */
[----:B0-----:R-:W4:Y:S04]  /*b6e50*/  LDL.LU.64 R10, [R1+0x6490] ;  /* 0x00649000010a7983 */ /* 0x001f280000300a00 */
[----:B------:R0:W-:Y:S04]  /*b6e60*/  STL.64 [R1+0x27d0], R14 ;  /* 0x0027d00e01007387 */ /* 0x0001e80000100a00 */
[----:B0-----:R-:W2:Y:S01]  /*b6e70*/  LDL.LU.64 R14, [R1+0x6488] ;  /* 0x00648800010e7983 */ /* 0x001ea20000300a00 */
[----:B------:R-:W-:-:S02]  /*b6e80*/  SHF.R.S32.HI R25, RZ, 0x1f, R16 ;  /* 0x0000001fff197819 */ /* 0x000fc40000011410 */
[----:B------:R-:W-:-:S05]  /*b6e90*/  IADD3 R16, P0, R16, R2, RZ ;  /* 0x0000000210107210 */ /* 0x000fca0007f1e0ff */
[----:B------:R0:W-:Y:S04]  /*b6ea0*/  STL [R1+0x27c0], R16 ;  /* 0x0027c01001007387 */ /* 0x0001e80000100800 */
[----:B0-----:R-:W3:Y:S04]  /*b6eb0*/  LDL.LU.64 R16, [R1+0x6480] ;  /* 0x0064800001107983 */ /* 0x001ee80000300a00 */
[----:B------:R0:W-:Y:S04]  /*b6ec0*/  STL.64 [R1+0x6478], R4 ;  /* 0x0064780401007387 */ /* 0x0001e80000100a00 */
[----:B0-----:R1:W4:Y:S04]  /*b6ed0*/  LDL.64 R4, [R1+0x27c8] ;  /* 0x0027c80001047983 */ /* 0x0013280000100a00 */
[----:B------:R0:W-:Y:S04]  /*b6ee0*/  STL.64 [R1+0x6470], R22 ;  /* 0x0064701601007387 */ /* 0x0001e80000100a00 */
[----:B0-----:R1:W3:Y:S04]  /*b6ef0*/  LDL.64 R22, [R1+0x27c0] ;  /* 0x0027c00001167983 */ /* 0x0012e80000100a00 */
[----:B------:R0:W-:Y:S04]  /*b6f00*/  STL.64 [R1+0x6458], R6 ;  /* 0x0064580601007387 */ /* 0x0001e80000100a00 */
[----:B0-----:R-:W3:Y:S04]  /*b6f10*/  LDL.LU R7, [R1+0x11c] ;  /* 0x00011c0001077983 */ /* 0x001ee80000300800 */
[----:B--2---:R0:W-:Y:S04]  /*b6f20*/  STL.64 [R1+0x6450], R14 ;  /* 0x0064500e01007387 */ /* 0x0041e80000100a00 */
[----:B0-----:R-:W2:Y:S01]  /*b6f30*/  LDL.LU R14, [R1+0x120] ;  /* 0x00012000010e7983 */ /* 0x001ea20000300800 */
[----:B----4-:R-:W-:-:S03]  /*b6f40*/  IMAD.X R5, R25, 0x1, R3, P4 ;  /* 0x0000000119057824 */ /* 0x010fc600020e0603 */
[----:B--2---:R-:W-:Y:S04]  /*b6f50*/  STL.64 [R1+0x6468], R14 ;  /* 0x0064680e01007387 */ /* 0x004fe80000100a00 */
[----:B---3--:R-:W-:Y:S04]  /*b6f60*/  STL.64 [R1+0x6460], R16 ;  /* 0x0064601001007387 */ /* 0x008fe80000100a00 */
[----:B------:R0:W-:Y:S04]  /*b6f70*/  STL [R1+0x27cc], R5 ;  /* 0x0027cc0501007387 */ /* 0x0001e80000100800 */
[----:B0-----:R-:W2:Y:S01]  /*b6f80*/  LDL.LU.64 R4, [R1+0x6478] ;  /* 0x0064780001047983 */ /* 0x001ea20000300a00 */
[----:B------:R-:W-:-:S02]  /*b6f90*/  SHF.R.S32.HI R26, RZ, 0x1f, R7 ;  /* 0x0000001fff1a7819 */ /* 0x000fc40000011407 */
[----:B------:R-:W-:-:S05]  /*b6fa0*/  IADD3 R14, P5, R7, R0, RZ ;  /* 0x00000000070e7210 */ /* 0x000fca0007fbe0ff */
[----:B------:R-:W-:Y:S02]  /*b6fb0*/  IMAD.X R15, R26, 0x1, R3, P5 ;  /* 0x000000011a0f7824 */ /* 0x000fe400028e0603 */
[----:B--2---:R-:W-:-:S05]  /*b6fc0*/  IMAD.X R23, R25, 0x1, R4, P0 ;  /* 0x0000000119177824 */ /* 0x004fca00000e0604 */
        /* <DEDUP_REMOVED lines=15> */
[----:B--2---:R0:W-:Y:S04]  /*b70c0*/  STL.64 [R1+0x6448], R14 ;  /* 0x0064480e01007387 */ /* 0x0041e80000100a00 */
[----:B0-----:R1:W2:Y:S04]  /*b70d0*/  LDL.64 R14, [R1+0x27a8] ;  /* 0x0027a800010e7983 */ /* 0x0012a80000100a00 */
[----:B------:R-:W-:Y:S04]  /*b70e0*/  STL.64 [R1+0x6438], R22 ;  /* 0x0064381601007387 */ /* 0x000fe80000100a00 */
[----:B------:R0:W-:Y:S04]  /*b70f0*/  STL.64 [R1+0x6440], R28 ;  /* 0x0064401c01007387 */ /* 0x0001e80000100a00 */
[----:B0-----:R1:W2:Y:S04]  /*b7100*/  LDL.64 R28, [R1+0x27a0] ;  /* 0x0027a000011c7983 */ /* 0x0012a80000100a00 */
[----:B---3--:R0:W-:Y:S04]  /*b7110*/  STL.64 [R1+0x6420], R16 ;  /* 0x0064201001007387 */ /* 0x0081e80000100a00 */
[----:B0-----:R-:W3:Y:S04]  /*b7120*/  LDL.LU R16, [R1+0x128] ;  /* 0x0001280001107983 */ /* 0x001ee80000300800 */
[----:B----4-:R0:W-:Y:S04]  /*b7130*/  STL.64 [R1+0x6428], R6 ;  /* 0x0064280601007387 */ /* 0x0101e80000100a00 */
[----:B0-----:R-:W4:Y:S01]  /*b7140*/  LDL.LU R7, [R1+0x124] ;  /* 0x0001240001077983 */ /* 0x001f220000300800 */
[----:B--2---:R-:W-:-:S05]  /*b7150*/  IMAD.X R15, R25, 0x1, R3, P4 ;  /* 0x00000001190f7824 */ /* 0x004fca00020e0603 */
[----:B------:R0:W-:Y:S04]  /*b7160*/  STL [R1+0x27ac], R15 ;  /* 0x0027ac0f01007387 */ /* 0x0001e80000100800 */
[----:B0-----:R-:W2:Y:S01]  /*b7170*/  LDL.LU.64 R14, [R1+0x6448] ;  /* 0x00644800010e7983 */ /* 0x001ea20000300a00 */
[----:B------:R-:W-:-:S03]  /*b7180*/  IMAD.X R29, R25, 0x1, R4, P0 ;  /* 0x00000001191d7824 */ /* 0x000fc600000e0604 */
[----:B------:R-:W-:Y:S04]  /*b7190*/  STL.64 [R1+0x6430], R10 ;  /* 0x0064300a01007387 */ /* 0x000fe80000100a00 */
[----:B------:R0:W-:Y:S04]  /*b71a0*/  STL [R1+0x27a4], R29 ;  /* 0x0027a41d01007387 */ /* 0x0001e80000100800 */
[----:B0-----:R-:W2:Y:S01]  /*b71b0*/  LDL.LU.64 R28, [R1+0x6440] ;  /* 0x00644000011c7983 */ /* 0x001ea20000300a00 */
[----:B---3--:R-:W-:Y:S02]  /*b71c0*/  IADD3 R10, P4, R16, R0, RZ ;  /* 0x00000000100a7210 */ /* 0x008fe40007f9e0ff */
[----:B------:R-:W-:-:S02]  /*b71d0*/  SHF.R.S32.HI R25, RZ, 0x1f, R16 ;  /* 0x0000001fff197819 */ /* 0x000fc40000011410 */
[----:B----4-:R-:W-:Y:S02]  /*b71e0*/  SHF.R.S32.HI R26, RZ, 0x1f, R7 ;  /* 0x0000001fff1a7819 */ /* 0x010fe40000011407 */
[C---:B------:R-:W-:Y:S02]  /*b71f0*/  IADD3 R22, P5, R7.reuse, R0, RZ ;  /* 0x0000000007167210 */ /* 0x040fe40007fbe0ff */
[----:B------:R-:W-:-:S03]  /*b7200*/  IADD3 R6, P0, R7, R2, RZ ;  /* 0x0000000207067210 */ /* 0x000fc60007f1e0ff */
[C-C-:B------:R-:W-:Y:S02]  /*b7210*/  IMAD.X R23, R26.reuse, 0x1, R3.reuse, P5 ;  /* 0x000000011a177824 */ /* 0x140fe400028e0603 */
[----:B------:R-:W-:Y:S01]  /*b7220*/  IMAD.X R7, R26, 0x1, R4, P0 ;  /* 0x000000011a077824 */ /* 0x000fe200000e0604 */
[----:B------:R-:W-:Y:S02]  /*b7230*/  IADD3 R16, P0, R16, R2, RZ ;  /* 0x0000000210107210 */ /* 0x000fe40007f1e0ff */
[----:B------:R0:W-:Y:S04]  /*b7240*/  STL.64 [R1+0x2798], R22 ;  /* 0x0027981601007387 */ /* 0x0001e80000100a00 */
[----:B0-----:R-:W3:Y:S04]  /*b7250*/  LDL.LU.64 R22, [R1+0x6438] ;  /* 0x0064380001167983 */ /* 0x001ee80000300a00 */
[----:B------:R0:W-:Y:S04]  /*b7260*/  STL [R1+0x2788], R10 ;  /* 0x0027880a01007387 */ /* 0x0001e80000100800 */
[----:B0-----:R-:W4:Y:S04]  /*b7270*/  LDL.LU.64 R10, [R1+0x6430] ;  /* 0x00643000010a7983 */ /* 0x001f280000300a00 */
[----:B------:R0:W-:Y:S04]  /*b7280*/  STL.64 [R1+0x2790], R6 ;  /* 0x0027900601007387 */ /* 0x0001e80000100a00 */
[----:B0-----:R-:W3:Y:S04]  /*b7290*/  LDL.LU.64 R6, [R1+0x6428] ;  /* 0x0064280001067983 */ /* 0x001ee80000300a00 */
[----:B------:R0:W-:Y:S04]  /*b72a0*/  STL [R1+0x2780], R16 ;  /* 0x0027801001007387 */ /* 0x0001e80000100800 */
[----:B0-----:R-:W2:Y:S04]  /*b72b0*/  LDL.LU.64 R16, [R1+0x6420] ;  /* 0x0064200001107983 */ /* 0x001ea80000300a00 */
[----:B--2---:R-:W-:Y:S04]  /*b72c0*/  STL.64 [R1+0x6408], R16 ;  /* 0x0064081001007387 */ /* 0x004fe80000100a00 */
[----:B------:R0:W-:Y:S04]  /*b72d0*/  STL.64 [R1+0x6410], R14 ;  /* 0x0064100e01007387 */ /* 0x0001e80000100a00 */
[----:B0-----:R-:W2:Y:S04]  /*b72e0*/  LDL.64 R14, [R1+0x2780] ;  /* 0x00278000010e7983 */ /* 0x001ea80000100a00 */
[----:B--2---:R0:W-:Y:S04]  /*b72f0*/  STL [R1+0x6418], R14 ;  /* 0x0064180e01007387 */ /* 0x0041e80000100800 */
[----:B0-----:R1:W2:Y:S04]  /*b7300*/  LDL.64 R14, [R1+0x2788] ;  /* 0x00278800010e7983 */ /* 0x0012a80000100a00 */
[----:B---3--:R0:W-:Y:S04]  /*b7310*/  STL.64 [R1+0x63f0], R6 ;  /* 0x0063f00601007387 */ /* 0x0081e80000100a00 */
[----:B0-----:R-:W3:Y:S04]  /*b7320*/  LDL.LU R6, [R1+0x130] ;  /* 0x0001300001067983 */ /* 0x001ee80000300800 */
[----:B------:R0:W-:Y:S04]  /*b7330*/  STL.64 [R1+0x63f8], R20 ;  /* 0x0063f81401007387 */ /* 0x0001e80000100a00 */
[----:B0-----:R-:W4:Y:S01]  /*b7340*/  LDL.LU R20, [R1+0x12c] ;  /* 0x00012c0001147983 */ /* 0x001f220000300800 */
[----:B--2---:R-:W-:-:S05]  /*b7350*/  IMAD.X R15, R25, 0x1, R3, P4 ;  /* 0x00000001190f7824 */ /* 0x004fca00020e0603 */
[----:B------:R0:W-:Y:S04]  /*b7360*/  STL [R1+0x278c], R15 ;  /* 0x00278c0f01007387 */ /* 0x0001e80000100800 */
[----:B------:R1:W2:Y:S01]  /*b7370*/  LDL.LU R14, [R1+0x6418] ;  /* 0x00641800010e7983 */ /* 0x0002a20000300800 */
[----:B0-----:R-:W-:-:S05]  /*b7380*/  IMAD.X R15, R25, 0x1, R4, P0 ;  /* 0x00000001190f7824 */ /* 0x001fca00000e0604 */
[----:B------:R2:W-:Y:S01]  /*b7390*/  STL [R1+0x2784], R15 ;  /* 0x0027840f01007387 */ /* 0x0005e20000100800 */
[----:B----4-:R-:W-:Y:S02]  /*b73a0*/  SHF.R.S32.HI R26, RZ, 0x1f, R20 ;  /* 0x0000001fff1a7819 */ /* 0x010fe40000011414 */
[C---:B------:R-:W-:Y:S02]  /*b73b0*/  IADD3 R16, P5, R20.reuse, R0, RZ ;  /* 0x0000000014107210 */ /* 0x040fe40007fbe0ff */
[----:B------:R-:W-:-:S03]  /*b73c0*/  IADD3 R20, P0, R20, R2, RZ ;  /* 0x0000000214147210 */ /* 0x000fc60007f1e0ff */
[----:B------:R-:W-:Y:S01]  /*b73d0*/  IMAD.X R17, R26, 0x1, R3, P5 ;  /* 0x000000011a117824 */ /* 0x000fe200028e0603 */
[----:B--2---:R-:W2:Y:S04]  /*b73e0*/  LDL.LU.64 R14, [R1+0x6410] ;  /* 0x00641000010e7983 */ /* 0x004ea80000300a00 */
[----:B------:R3:W-:Y:S04]  /*b73f0*/  STL [R1+0x6400], R20 ;  /* 0x0064001401007387 */ /* 0x0007e80000100800 */
[----:B------:R0:W-:Y:S01]  /*b7400*/  STL.64 [R1+0x2778], R16 ;  /* 0x0027781001007387 */ /* 0x0001e20000100a00 */
[----:B---3--:R-:W-:-:S03]  /*b7410*/  IADD3 R20, P4, R6, R0, RZ ;  /* 0x0000000006147210 */ /* 0x008fc60007f9e0ff */
[----:B0-----:R-:W3:Y:S04]  /*b7420*/  LDL.LU.64 R16, [R1+0x6408] ;  /* 0x0064080001107983 */ /* 0x001ee80000300a00 */
[----:B------:R0:W-:Y:S04]  /*b7430*/  STL [R1+0x2768], R20 ;  /* 0x0027681401007387 */ /* 0x0001e80000100800 */
[----:B0-----:R-:W4:Y:S01]  /*b7440*/  LDL.LU R20, [R1+0x6400] ;  /* 0x0064000001147983 */ /* 0x001f220000300800 */
[----:B------:R-:W-:Y:S01]  /*b7450*/  IMAD.X R21, R26, 0x1, R4, P0 ;  /* 0x000000011a157824 */ /* 0x000fe200000e0604 */
[----:B------:R-:W-:-:S02]  /*b7460*/  SHF.R.S32.HI R25, RZ, 0x1f, R6 ;  /* 0x0000001fff197819 */ /* 0x000fc40000011406 */
[----:B------:R-:W-:Y:S02]  /*b7470*/  IADD3 R6, P0, R6, R2, RZ ;  /* 0x0000000206067210 */ /* 0x000fe40007f1e0ff */
[----:B----4-:R0:W-:Y:S04]  /*b7480*/  STL.64 [R1+0x2770], R20 ;  /* 0x0027701401007387 */ /* 0x0101e80000100a00 */
[----:B0-----:R-:W4:Y:S04]  /*b7490*/  LDL.LU.64 R20, [R1+0x63f8] ;  /* 0x0063f80001147983 */ /* 0x001f280000300a00 */
[----:B------:R0:W-:Y:S04]  /*b74a0*/  STL [R1+0x2760], R6 ;  /* 0x0027600601007387 */ /* 0x0001e80000100800 */
[----:B0-----:R-:W2:Y:S04]  /*b74b0*/  LDL.LU.64 R6, [R1+0x63f0] ;  /* 0x0063f00001067983 */ /* 0x001ea80000300a00 */
[----:B--2---:R0:W-:Y:S04]  /*b74c0*/  STL.64 [R1+0x63e0], R6 ;  /* 0x0063e00601007387 */ /* 0x0041e80000100a00 */
[----:B0-----:R-:W2:Y:S04]  /*b74d0*/  LDL.64 R6, [R1+0x2760] ;  /* 0x0027600001067983 */ /* 0x001ea80000100a00 */
[----:B--2---:R0:W-:Y:S04]  /*b74e0*/  STL [R1+0x63e8], R6 ;  /* 0x0063e80601007387 */ /* 0x0041e80000100800 */
[----:B0-----:R1:W2:Y:S04]  /*b74f0*/  LDL.64 R6, [R1+0x2768] ;  /* 0x0027680001067983 */ /* 0x0012a80000100a00 */
[----:B---3--:R-:W-:Y:S04]  /*b7500*/  STL.64 [R1+0x63d8], R16 ;  /* 0x0063d81001007387 */ /* 0x008fe80000100a00 */
[----:B------:R0:W-:Y:S04]  /*b7510*/  STL.64 [R1+0x63c8], R10 ;  /* 0x0063c80a01007387 */ /* 0x0001e80000100a00 */
[----:B0-----:R-:W3:Y:S01]  /*b7520*/  LDL.LU R11, [R1+0x134] ;  /* 0x00013400010b7983 */ /* 0x001ee20000300800 */
[----:B--2---:R-:W-:-:S05]  /*b7530*/  IMAD.X R7, R25, 0x1, R3, P4 ;  /* 0x0000000119077824 */ /* 0x004fca00020e0603 */
[----:B------:R0:W-:Y:S04]  /*b7540*/  STL [R1+0x276c], R7 ;  /* 0x00276c0701007387 */ /* 0x0001e80000100800 */
[----:B------:R1:W2:Y:S01]  /*b7550*/  LDL.LU R6, [R1+0x63e8] ;  /* 0x0063e80001067983 */ /* 0x0002a20000300800 */
[----:B0-----:R-:W-:-:S05]  /*b7560*/  IMAD.X R7, R25, 0x1, R4, P0 ;  /* 0x0000000119077824 */ /* 0x001fca00000e0604 */
[----:B------:R2:W-:Y:S04]  /*b7570*/  STL [R1+0x2764], R7 ;  /* 0x0027640701007387 */ /* 0x0005e80000100800 */
[----:B--2---:R-:W2:Y:S04]  /*b7580*/  LDL.LU.64 R6, [R1+0x63e0] ;  /* 0x0063e00001067983 */ /* 0x004ea80000300a00 */
[----:B------:R-:W-:Y:S04]  /*b7590*/  STL.64 [R1+0x63d0], R4 ;  /* 0x0063d00401007387 */ /* 0x000fe80000100a00 */
[----:B----4-:R0:W-:Y:S04]  /*b75a0*/  STL.64 [R1+0x63c0], R20 ;  /* 0x0063c01401007387 */ /* 0x0101e80000100a00 */
[----:B0-----:R-:W4:Y:S01]  /*b75b0*/  LDL.LU R20, [R1+0x138] ;  /* 0x0001380001147983 */ /* 0x001f220000300800 */
[----:B---3--:R-:W-:-:S02]  /*b75c0*/  SHF.R.S32.HI R26, RZ, 0x1f, R11 ;  /* 0x0000001fff1a7819 */ /* 0x008fc4000001140b */
[----:B------:R-:W-:-:S05]  /*b75d0*/  IADD3 R16, P5, R11, R0, RZ ;  /* 0x000000000b107210 */ /* 0x000fca0007fbe0ff */
[----:B------:R-:W-:-:S05]  /*b75e0*/  IMAD.X R17, R26, 0x1, R3, P5 ;  /* 0x000000011a117824 */ /* 0x000fca00028e0603 */
[----:B------:R0:W-:Y:S04]  /*b75f0*/  STL.64 [R1+0x2758], R16 ;  /* 0x0027581001007387 */ /* 0x0001e80000100a00 */
[----:B0-----:R-:W3:Y:S01]  /*b7600*/  LDL.LU.64 R16, [R1+0x63d8] ;  /* 0x0063d80001107983 */ /* 0x001ee20000300a00 */
[----:B----4-:R-:W-:-:S05]  /*b7610*/  IADD3 R4, P4, R20, R0, RZ ;  /* 0x0000000014047210 */ /* 0x010fca0007f9e0ff */
[----:B------:R0:W-:Y:S04]  /*b7620*/  STL [R1+0x2748], R4 ;  /* 0x0027480401007387 */ /* 0x0001e80000100800 */
[----:B0-----:R-:W4:Y:S01]  /*b7630*/  LDL.LU.64 R4, [R1+0x63d0] ;  /* 0x0063d00001047983 */ /* 0x001f220000300a00 */
[----:B------:R-:W-:Y:S02]  /*b7640*/  IADD3 R10, P0, R11, R2, RZ ;  /* 0x000000020b0a7210 */ /* 0x000fe40007f1e0ff */
[----:B------:R-:W-:-:S03]  /*b7650*/  SHF.R.S32.HI R25, RZ, 0x1f, R20 ;  /* 0x0000001fff197819 */ /* 0x000fc60000011414 */
[----:B----4-:R-:W-:Y:S01]  /*b7660*/  IMAD.X R11, R26, 0x1, R4, P0 ;  /* 0x000000011a0b7824 */ /* 0x010fe200000e0604 */
[----:B------:R-:W-:-:S04]  /*b7670*/  IADD3 R20, P0, R20, R2, RZ ;  /* 0x0000000214147210 */ /* 0x000fc80007f1e0ff */
[----:B------:R0:W-:Y:S04]  /*b7680*/  STL.64 [R1+0x2750], R10 ;  /* 0x0027500a01007387 */ /* 0x0001e80000100a00 */
[----:B0-----:R-:W4:Y:S04]  /*b7690*/  LDL.LU.64 R10, [R1+0x63c8] ;  /* 0x0063c800010a7983 */ /* 0x001f280000300a00 */
[----:B------:R0:W-:Y:S04]  /*b76a0*/  STL [R1+0x2740], R20 ;  /* 0x0027401401007387 */ /* 0x0001e80000100800 */
[----:B0-----:R-:W3:Y:S04]  /*b76b0*/  LDL.LU.64 R20, [R1+0x63c0] ;  /* 0x0063c00001147983 */ /* 0x001ee80000300a00 */
[----:B------:R0:W-:Y:S04]  /*b76c0*/  STL.64 [R1+0x63b8], R4 ;  /* 0x0063b80401007387 */ /* 0x0001e80000100a00 */
[----:B0-----:R1:W3:Y:S04]  /*b76d0*/  LDL.64 R4, [R1+0x2748] ;  /* 0x0027480001047983 */ /* 0x0012e80000100a00 */
[----:B--2---:R0:W-:Y:S04]  /*b76e0*/  STL.64 [R1+0x63b0], R6 ;  /* 0x0063b00601007387 */ /* 0x0041e80000100a00 */
[----:B0-----:R1:W2:Y:S04]  /*b76f0*/  LDL.64 R6, [R1+0x2740] ;  /* 0x0027400001067983 */ /* 0x0012a80000100a00 */
[----:B------:R-:W-:Y:S04]  /*b7700*/  STL.64 [R1+0x63a8], R14 ;  /* 0x0063a80e01007387 */ /* 0x000fe80000100a00 */
[----:B------:R0:W-:Y:S04]  /*b7710*/  STL.64 [R1+0x6398], R18 ;  /* 0x0063981201007387 */ /* 0x0001e80000100a00 */
[----:B0-----:R-:W2:Y:S04]  /*b7720*/  LDL.LU R19, [R1+0x13c] ;  /* 0x00013c0001137983 */ /* 0x001ea80000300800 */
[----:B------:R0:W-:Y:S04]  /*b7730*/  STL.64 [R1+0x6390], R28 ;  /* 0x0063901c01007387 */ /* 0x0001e80000100a00 */
[----:B0-----:R-:W2:Y:S04]  /*b7740*/  LDL.LU R28, [R1+0x140] ;  /* 0x00014000011c7983 */ /* 0x001ea80000300800 */
[----:B----4-:R-:W-:Y:S01]  /*b7750*/  STL.64 [R1+0x63a0], R10 ;  /* 0x0063a00a01007387 */ /* 0x010fe20000100a00 */
[----:B---3--:R-:W-:-:S05]  /*b7760*/  IMAD.X R5, R25, 0x1, R3, P4 ;  /* 0x0000000119057824 */ /* 0x008fca00020e0603 */
[----:B------:R0:W-:Y:S04]  /*b7770*/  STL [R1+0x274c], R5 ;  /* 0x00274c0501007387 */ /* 0x0001e80000100800 */
[----:B0-----:R-:W3:Y:S01]  /*b7780*/  LDL.LU.64 R4, [R1+0x63b8] ;  /* 0x0063b80001047983 */ /* 0x001ee20000300a00 */
[----:B--2---:R-:W-:Y:S02]  /*b7790*/  SHF.R.S32.HI R26, RZ, 0x1f, R19 ;  /* 0x0000001fff1a7819 */ /* 0x004fe40000011413 */
[----:B------:R-:W-:-:S05]  /*b77a0*/  IADD3 R14, P5, R19, R0, RZ ;  /* 0x00000000130e7210 */ /* 0x000fca0007fbe0ff */
[--C-:B------:R-:W-:Y:S01]  /*b77b0*/  IMAD.X R15, R26, 0x1, R3.reuse, P5 ;  /* 0x000000011a0f7824 */ /* 0x100fe200028e0603 */
[----:B------:R-:W-:Y:S01]  /*b77c0*/  IADD3 R10, P4, R28, R0, RZ ;  /* 0x000000001c0a7210 */ /* 0x000fe20007f9e0ff */
[----:B---3--:R-:W-:Y:S01]  /*b77d0*/  IMAD.X R7, R25, 0x1, R4, P0 ;  /* 0x0000000119077824 */ /* 0x008fe200000e0604 */
[-C--:B------:R-:W-:Y:S02]  /*b77e0*/  IADD3 R18, P0, R19, R2.reuse, RZ ;  /* 0x0000000213127210 */ /* 0x080fe40007f1e0ff */
[----:B------:R-:W-:Y:S02]  /*b77f0*/  SHF.R.S32.HI R25, RZ, 0x1f, R28 ;  /* 0x0000001fff197819 */ /* 0x000fe4000001141c */
[----:B------:R0:W-:Y:S01]  /*b7800*/  STL [R1+0x2744], R7 ;  /* 0x0027440701007387 */ /* 0x0001e20000100800 */
[----:B------:R-:W-:Y:S01]  /*b7810*/  IMAD.X R19, R26, 0x1, R4, P0 ;  /* 0x000000011a137824 */ /* 0x000fe200000e0604 */
[----:B------:R-:W-:Y:S02]  /*b7820*/  IADD3 R28, P0, R28, R2, RZ ;  /* 0x000000021c1c7210 */ /* 0x000fe40007f1e0ff */
[----:B0-----:R-:W2:Y:S04]  /*b7830*/  LDL.LU.64 R6, [R1+0x63b0] ;  /* 0x0063b00001067983 */ /* 0x001ea80000300a00 */
[----:B------:R0:W-:Y:S04]  /*b7840*/  STL.64 [R1+0x2738], R14 ;  /* 0x0027380e01007387 */ /* 0x0001e80000100a00 */
[----:B0-----:R-:W3:Y:S04]  /*b7850*/  LDL.LU.64 R14, [R1+0x63a8] ;  /* 0x0063a800010e7983 */ /* 0x001ee80000300a00 */
[----:B------:R0:W-:Y:S04]  /*b7860*/  STL [R1+0x2728], R10 ;  /* 0x0027280a01007387 */ /* 0x0001e80000100800 */
[----:B0-----:R-:W4:Y:S04]  /*b7870*/  LDL.LU.64 R10, [R1+0x63a0] ;  /* 0x0063a000010a7983 */ /* 0x001f280000300a00 */
[----:B------:R0:W-:Y:S04]  /*b7880*/  STL.64 [R1+0x2730], R18 ;  /* 0x0027301201007387 */ /* 0x0001e80000100a00 */
[----:B0-----:R-:W4:Y:S04]  /*b7890*/  LDL.LU.64 R18, [R1+0x6398] ;  /* 0x0063980001127983 */ /* 0x001f280000300a00 */
[----:B------:R0:W-:Y:S04]  /*b78a0*/  STL [R1+0x2720], R28 ;  /* 0x0027201c01007387 */ /* 0x0001e80000100800 */
[----:B0-----:R-:W4:Y:S04]  /*b78b0*/  LDL.LU.64 R28, [R1+0x6390] ;  /* 0x00639000011c7983 */ /* 0x001f280000300a00 */
[----:B------:R0:W-:Y:S04]  /*b78c0*/  STL.64 [R1+0x6388], R4 ;  /* 0x0063880401007387 */ /* 0x0001e80000100a00 */
[----:B0-----:R1:W4:Y:S04]  /*b78d0*/  LDL.64 R4, [R1+0x2728] ;  /* 0x0027280001047983 */ /* 0x0013280000100a00 */
[----:B--2---:R-:W-:Y:S04]  /*b78e0*/  STL.64 [R1+0x6378], R6 ;  /* 0x0063780601007387 */ /* 0x004fe80000100a00 */
[----:B------:R0:W-:Y:S04]  /*b78f0*/  STL.64 [R1+0x6380], R16 ;  /* 0x0063801001007387 */ /* 0x0001e80000100a00 */
[----:B0-----:R1:W2:Y:S04]  /*b7900*/  LDL.64 R16, [R1+0x2720] ;  /* 0x0027200001107983 */ /* 0x0012a80000100a00 */
[----:B---3--:R0:W-:Y:S04]  /*b7910*/  STL.64 [R1+0x6368], R14 ;  /* 0x0063680e01007387 */ /* 0x0081e80000100a00 */
[----:B0-----:R-:W3:Y:S04]  /*b7920*/  LDL.LU R15, [R1+0x144] ;  /* 0x00014400010f7983 */ /* 0x001ee80000300800 */
[----:B------:R-:W-:Y:S04]  /*b7930*/  STL.64 [R1+0x6370], R22 ;  /* 0x0063701601007387 */ /* 0x000fe80000100a00 */
[----:B----4-:R0:W-:Y:S04]  /*b7940*/  STL.64 [R1+0x6360], R28 ;  /* 0x0063601c01007387 */ /* 0x0101e80000100a00 */
[----:B0-----:R-:W4:Y:S01]  /*b7950*/  LDL.LU R28, [R1+0x148] ;  /* 0x00014800011c7983 */ /* 0x001f220000300800 */
[----:B------:R-:W-:-:S05]  /*b7960*/  IMAD.X R5, R25, 0x1, R3, P4 ;  /* 0x0000000119057824 */ /* 0x000fca00020e0603 */
[----:B------:R0:W-:Y:S04]  /*b7970*/  STL [R1+0x272c], R5 ;  /* 0x00272c0501007387 */ /* 0x0001e80000100800 */
[----:B0-----:R-:W2:Y:S01]  /*b7980*/  LDL.LU.64 R4, [R1+0x6388] ;  /* 0x0063880001047983 */ /* 0x001ea20000300a00 */
[----:B---3--:R-:W-:Y:S02]  /*b7990*/  SHF.R.S32.HI R26, RZ, 0x1f, R15 ;  /* 0x0000001fff1a7819 */ /* 0x008fe4000001140f */
[----:B------:R-:W-:-:S05]  /*b79a0*/  IADD3 R6, P5, R15, R0, RZ ;  /* 0x000000000f067210 */ /* 0x000fca0007fbe0ff */
[--C-:B------:R-:W-:Y:S01]  /*b79b0*/  IMAD.X R7, R26, 0x1, R3.reuse, P5 ;  /* 0x000000011a077824 */ /* 0x100fe200028e0603 */
[----:B----4-:R-:W-:Y:S01]  /*b79c0*/  IADD3 R22, P4, R28, R0, RZ ;  /* 0x000000001c167210 */ /* 0x010fe20007f9e0ff */
[----:B--2---:R-:W-:Y:S01]  /*b79d0*/  IMAD.X R17, R25, 0x1, R4, P0 ;  /* 0x0000000119117824 */ /* 0x004fe200000e0604 */
        /* <DEDUP_REMOVED lines=20> */
[----:B0-----:R-:W3:Y:S04]  /*b7b20*/  LDL.LU R17, [R1+0x14c] ;  /* 0x00014c0001117983 */ /* 0x001ee80000300800 */
[----:B----4-:R0:W-:Y:S04]  /*b7b30*/  STL.64 [R1+0x6330], R14 ;  /* 0x0063300e01007387 */ /* 0x0101e80000100a00 */
[----:B0-----:R-:W4:Y:S01]  /*b7b40*/  LDL.LU R14, [R1+0x160] ;  /* 0x00016000010e7983 */ /* 0x001f220000300800 */
[----:B--2---:R-:W-:-:S05]  /*b7b50*/  IMAD.X R29, R25, 0x1, R3, P4 ;  /* 0x00000001191d7824 */ /* 0x004fca00020e0603 */
[----:B------:R0:W-:Y:S04]  /*b7b60*/  STL [R1+0x270c], R29 ;  /* 0x00270c1d01007387 */ /* 0x0001e80000100800 */
[----:B------:R1:W2:Y:S01]  /*b7b70*/  LDL.LU R28, [R1+0x6358] ;  /* 0x00635800011c7983 */ /* 0x0002a20000300800 */
[----:B0-----:R-:W-:Y:S01]  /*b7b80*/  IMAD.X R29, R25, 0x1, R4, P0 ;  /* 0x00000001191d7824 */ /* 0x001fe200000e0604 */
[----:B---3--:R-:W-:Y:S02]  /*b7b90*/  SHF.R.S32.HI R26, RZ, 0x1f, R17 ;  /* 0x0000001fff1a7819 */ /* 0x008fe40000011411 */
[C---:B------:R-:W-:Y:S02]  /*b7ba0*/  IADD3 R6, P5, R17.reuse, R0, RZ ;  /* 0x0000000011067210 */ /* 0x040fe40007fbe0ff */
[----:B------:R2:W-:Y:S01]  /*b7bb0*/  STL [R1+0x2704], R29 ;  /* 0x0027041d01007387 */ /* 0x0005e20000100800 */
[----:B------:R-:W-:-:S02]  /*b7bc0*/  IADD3 R16, P0, R17, R2, RZ ;  /* 0x0000000211107210 */ /* 0x000fc40007f1e0ff */
[----:B------:R-:W-:-:S03]  /*b7bd0*/  IMAD.X R7, R26, 0x1, R3, P5 ;  /* 0x000000011a077824 */ /* 0x000fc600028e0603 */
[----:B------:R-:W-:Y:S01]  /*b7be0*/  IMAD.X R17, R26, 0x1, R4, P0 ;  /* 0x000000011a117824 */ /* 0x000fe200000e0604 */
[----:B----4-:R-:W-:Y:S01]  /*b7bf0*/  SHF.R.S32.HI R25, RZ, 0x1f, R14 ;  /* 0x0000001fff197819 */ /* 0x010fe2000001140e */
[----:B--2---:R-:W2:Y:S04]  /*b7c00*/  LDL.LU.64 R28, [R1+0x6350] ;  /* 0x00635000011c7983 */ /* 0x004ea80000300a00 */
[----:B------:R0:W-:Y:S04]  /*b7c10*/  STL.64 [R1+0x6340], R22 ;  /* 0x0063401601007387 */ /* 0x0001e80000100a00 */
[----:B------:R3:W-:Y:S01]  /*b7c20*/  STL.64 [R1+0x26f8], R6 ;  /* 0x0026f80601007387 */ /* 0x0007e20000100a00 */
[----:B0-----:R-:W-:-:S02]  /*b7c30*/  IADD3 R22, P4, R14, R0, RZ ;  /* 0x000000000e167210 */ /* 0x001fc40007f9e0ff */
[----:B------:R-:W-:Y:S01]  /*b7c40*/  IADD3 R14, P0, R14, R2, RZ ;  /* 0x000000020e0e7210 */ /* 0x000fe20007f1e0ff */
[----:B---3--:R-:W3:Y:S04]  /*b7c50*/  LDL.LU.64 R6, [R1+0x6348] ;  /* 0x0063480001067983 */ /* 0x008ee80000300a00 */
[----:B------:R0:W-:Y:S04]  /*b7c60*/  STL [R1+0x26e8], R22 ;  /* 0x0026e81601007387 */ /* 0x0001e80000100800 */
[----:B0-----:R-:W4:Y:S04]  /*b7c70*/  LDL.LU.64 R22, [R1+0x6340] ;  /* 0x0063400001167983 */ /* 0x001f280000300a00 */
        /* <DEDUP_REMOVED lines=8> */
[----:B0-----:R1:W4:Y:S04]  /*b7d00*/  LDL.64 R20, [R1+0x26e0] ;  /* 0x0026e00001147983 */ /* 0x0013280000100a00 */
[----:B------:R0:W-:Y:S04]  /*b7d10*/  STL.64 [R1+0x6300], R6 ;  /* 0x0063000601007387 */ /* 0x0001e80000100a00 */
[----:B0-----:R-:W4:Y:S04]  /*b7d20*/  LDL.LU R6, [R1+0x168] ;  /* 0x0001680001067983 */ /* 0x001f280000300800 */
[----:B--2---:R0:W-:Y:S04]  /*b7d30*/  STL.64 [R1+0x6308], R16 ;  /* 0x0063081001007387 */ /* 0x0041e80000100a00 */
[----:B0-----:R-:W2:Y:S01]  /*b7d40*/  LDL.LU R17, [R1+0x164] ;  /* 0x0001640001117983 */ /* 0x001ea20000300800 */
[----:B---3--:R-:W-:-:S05]  /*b7d50*/  IMAD.X R15, R25, 0x1, R3, P4 ;  /* 0x00000001190f7824 */ /* 0x008fca00020e0603 */
[----:B------:R0:W-:Y:S04]  /*b7d60*/  STL [R1+0x26ec], R15 ;  /* 0x0026ec0f01007387 */ /* 0x0001e80000100800 */
[----:B0-----:R-:W3:Y:S01]  /*b7d70*/  LDL.LU.64 R14, [R1+0x6328] ;  /* 0x00632800010e7983 */ /* 0x001ee20000300a00 */
[----:B----4-:R-:W-:-:S03]  /*b7d80*/  IMAD.X R21, R25, 0x1, R4, P0 ;  /* 0x0000000119157824 */ /* 0x010fc600000e0604 */
[----:B------:R-:W-:Y:S04]  /*b7d90*/  STL.64 [R1+0x6310], R12 ;  /* 0x0063100c01007387 */ /* 0x000fe80000100a00 */
[----:B------:R0:W-:Y:S04]  /*b7da0*/  STL [R1+0x26e4], R21 ;  /* 0x0026e41501007387 */ /* 0x0001e80000100800 */
[----:B0-----:R-:W4:Y:S01]  /*b7db0*/  LDL.LU.64 R20, [R1+0x6320] ;  /* 0x0063200001147983 */ /* 0x001f220000300a00 */
[----:B------:R-:W-:Y:S02]  /*b7dc0*/  IADD3 R12, P4, R6, R0, RZ ;  /* 0x00000000060c7210 */ /* 0x000fe40007f9e0ff */
[----:B--2---:R-:W-:-:S02]  /*b7dd0*/  SHF.R.S32.HI R26, RZ, 0x1f, R17 ;  /* 0x0000001fff1a7819 */ /* 0x004fc40000011411 */
[C---:B------:R-:W-:Y:S02]  /*b7de0*/  IADD3 R18, P5, R17.reuse, R0, RZ ;  /* 0x0000000011127210 */ /* 0x040fe40007fbe0ff */
[----:B------:R-:W-:-:S03]  /*b7df0*/  IADD3 R16, P0, R17, R2, RZ ;  /* 0x0000000211107210 */ /* 0x000fc60007f1e0ff */
[C---:B------:R-:W-:Y:S02]  /*b7e00*/  IMAD.X R19, R26.reuse, 0x1, R3, P5 ;  /* 0x000000011a137824 */ /* 0x040fe400028e0603 */
[----:B------:R-:W-:-:S03]  /*b7e10*/  IMAD.X R17, R26, 0x1, R4, P0 ;  /* 0x000000011a117824 */ /* 0x000fc600000e0604 */
[----:B------:R0:W-:Y:S04]  /*b7e20*/  STL.64 [R1+0x26d8], R18 ;  /* 0x0026d81201007387 */ /* 0x0001e80000100a00 */
[----:B0-----:R-:W2:Y:S04]  /*b7e30*/  LDL.LU.64 R18, [R1+0x6318] ;  /* 0x0063180001127983 */ /* 0x001ea80000300a00 */
[----:B------:R0:W-:Y:S04]  /*b7e40*/  STL [R1+0x26c8], R12 ;  /* 0x0026c80c01007387 */ /* 0x0001e80000100800 */
[----:B0-----:R-:W4:Y:S04]  /*b7e50*/  LDL.LU.64 R12, [R1+0x6310] ;  /* 0x00631000010c7983 */ /* 0x001f280000300a00 */
[----:B------:R0:W-:Y:S04]  /*b7e60*/  STL.64 [R1+0x26d0], R16 ;  /* 0x0026d01001007387 */ /* 0x0001e80000100a00 */
[----:B0-----:R-:W3:Y:S01]  /*b7e70*/  LDL.LU.64 R16, [R1+0x6308] ;  /* 0x0063080001107983 */ /* 0x001ee20000300a00 */
[----:B------:R-:W-:-:S02]  /*b7e80*/  SHF.R.S32.HI R25, RZ, 0x1f, R6 ;  /* 0x0000001fff197819 */ /* 0x000fc40000011406 */
[----:B------:R-:W-:-:S05]  /*b7e90*/  IADD3 R6, P0, R6, R2, RZ ;  /* 0x0000000206067210 */ /* 0x000fca0007f1e0ff */
[----:B------:R0:W-:Y:S04]  /*b7ea0*/  STL [R1+0x26c0], R6 ;  /* 0x0026c00601007387 */ /* 0x0001e80000100800 */
[----:B0-----:R-:W4:Y:S04]  /*b7eb0*/  LDL.LU.64 R6, [R1+0x6300] ;  /* 0x0063000001067983 */ /* 0x001f280000300a00 */
[----:B---3--:R-:W-:Y:S04]  /*b7ec0*/  STL.64 [R1+0x62e8], R16 ;  /* 0x0062e81001007387 */ /* 0x008fe80000100a00 */
[----:B------:R0:W-:Y:S04]  /*b7ed0*/  STL.64 [R1+0x62f0], R14 ;  /* 0x0062f00e01007387 */ /* 0x0001e80000100a00 */
[----:B0-----:R-:W3:Y:S04]  /*b7ee0*/  LDL.64 R14, [R1+0x26c0] ;  /* 0x0026c000010e7983 */ /* 0x001ee80000100a00 */
[----:B---3--:R0:W-:Y:S04]  /*b7ef0*/  STL [R1+0x62f8], R14 ;  /* 0x0062f80e01007387 */ /* 0x0081e80000100800 */
[----:B0-----:R1:W3:Y:S04]  /*b7f00*/  LDL.64 R14, [R1+0x26c8] ;  /* 0x0026c800010e7983 */ /* 0x0012e80000100a00 */
[----:B--2---:R0:W-:Y:S04]  /*b7f10*/  STL.64 [R1+0x62d8], R18 ;  /* 0x0062d81201007387 */ /* 0x0041e80000100a00 */
[----:B0-----:R-:W2:Y:S04]  /*b7f20*/  LDL.LU R19, [R1+0x16c] ;  /* 0x00016c0001137983 */ /* 0x001ea80000300800 */
[----:B----4-:R-:W-:Y:S04]  /*b7f30*/  STL.64 [R1+0x62e0], R20 ;  /* 0x0062e01401007387 */ /* 0x010fe80000100a00 */
[----:B------:R0:W-:Y:S04]  /*b7f40*/  STL.64 [R1+0x62d0], R6 ;  /* 0x0062d00601007387 */ /* 0x0001e80000100a00 */
[----:B0-----:R-:W4:Y:S01]  /*b7f50*/  LDL.LU R6, [R1+0x170] ;  /* 0x0001700001067983 */ /* 0x001f220000300800 */
[----:B---3--:R-:W-:-:S05]  /*b7f60*/  IMAD.X R15, R25, 0x1, R3, P4 ;  /* 0x00000001190f7824 */ /* 0x008fca00020e0603 */
[----:B------:R0:W-:Y:S04]  /*b7f70*/  STL [R1+0x26cc], R15 ;  /* 0x0026cc0f01007387 */ /* 0x0001e80000100800 */
[----:B------:R1:W3:Y:S01]  /*b7f80*/  LDL.LU R14, [R1+0x62f8] ;  /* 0x0062f800010e7983 */ /* 0x0002e20000300800 */
[----:B--2---:R-:W-:Y:S02]  /*b7f90*/  SHF.R.S32.HI R26, RZ, 0x1f, R19 ;  /* 0x0000001fff1a7819 */ /* 0x004fe40000011413 */
[----:B------:R-:W-:Y:S01]  /*b7fa0*/  IADD3 R16, P5, R19, R0, RZ ;  /* 0x0000000013107210 */ /* 0x000fe20007fbe0ff */
[----:B0-----:R-:W-:Y:S01]  /*b7fb0*/  IMAD.X R15, R25, 0x1, R4, P0 ;  /* 0x00000001190f7824 */ /* 0x001fe200000e0604 */
[----:B------:R-:W-:-:S03]  /*b7fc0*/  IADD3 R18, P0, R19, R2, RZ ;  /* 0x0000000213127210 */ /* 0x000fc60007f1e0ff */
[C-C-:B------:R-:W-:Y:S01]  /*b7fd0*/  IMAD.X R17, R26.reuse, 0x1, R3.reuse, P5 ;  /* 0x000000011a117824 */ /* 0x140fe200028e0603 */
[----:B------:R3:W-:Y:S01]  /*b7fe0*/  STL [R1+0x26c4], R15 ;  /* 0x0026c40f01007387 */ /* 0x0007e20000100800 */
[----:B------:R-:W-:Y:S01]  /*b7ff0*/  IMAD.X R19, R26, 0x1, R4, P0 ;  /* 0x000000011a137824 */ /* 0x000fe200000e0604 */
[C---:B----4-:R-:W-:Y:S02]  /*b8000*/  IADD3 R20, P4, R6.reuse, R0, RZ ;  /* 0x0000000006147210 */ /* 0x050fe40007f9e0ff */
[----:B------:R-:W-:Y:S02]  /*b8010*/  SHF.R.S32.HI R25, RZ, 0x1f, R6 ;  /* 0x0000001fff197819 */ /* 0x000fe40000011406 */
[----:B------:R-:W-:Y:S01]  /*b8020*/  IADD3 R6, P0, R6, R2, RZ ;  /* 0x0000000206067210 */ /* 0x000fe20007f1e0ff */
[----:B---3--:R-:W2:Y:S04]  /*b8030*/  LDL.LU.64 R14, [R1+0x62f0] ;  /* 0x0062f000010e7983 */ /* 0x008ea80000300a00 */
        /* <DEDUP_REMOVED lines=12> */
[----:B------:R0:W-:Y:S04]  /*b8100*/  STL [R1+0x62b8], R15 ;  /* 0x0062b80f01007387 */ /* 0x0001e80000100800 */
[----:B0-----:R-:W3:Y:S04]  /*b8110*/  LDL.LU R15, [R1+0x174] ;  /* 0x00017400010f7983 */ /* 0x001ee80000300800 */
[----:B------:R-:W-:Y:S04]  /*b8120*/  STL.64 [R1+0x62b0], R10 ;  /* 0x0062b00a01007387 */ /* 0x000fe80000100a00 */
        /* <DEDUP_REMOVED lines=8> */
[----:B---3--:R-:W-:Y:S02]  /*b81b0*/  SHF.R.S32.HI R26, RZ, 0x1f, R15 ;  /* 0x0000001fff1a7819 */ /* 0x008fe4000001140f */
[----:B------:R-:W-:-:S05]  /*b81c0*/  IADD3 R10, P5, R15, R0, RZ ;  /* 0x000000000f0a7210 */ /* 0x000fca0007fbe0ff */
[----:B------:R-:W-:Y:S01]  /*b81d0*/  IMAD.X R11, R26, 0x1, R3, P5 ;  /* 0x000000011a0b7824 */ /* 0x000fe200028e0603 */
[----:B--2---:R0:W-:Y:S02]  /*b81e0*/  STL.64 [R1+0x62a0], R6 ;  /* 0x0062a00601007387 */ /* 0x0041e40000100a00 */
[----:B0-----:R-:W-:Y:S02]  /*b81f0*/  IADD3 R6, P0, R15, R2, RZ ;  /* 0x000000020f067210 */ /* 0x001fe40007f1e0ff */
[----:B------:R-:W2:Y:S04]  /*b8200*/  LDL.LU R15, [R1+0x62b8] ;  /* 0x0062b800010f7983 */ /* 0x000ea80000300800 */
[----:B------:R4:W-:Y:S04]  /*b8210*/  STL [R1+0x62a8], R6 ;  /* 0x0062a80601007387 */ /* 0x0009e80000100800 */
[----:B------:R0:W-:Y:S01]  /*b8220*/  STL.64 [R1+0x2698], R10 ;  /* 0x0026980a01007387 */ /* 0x0001e20000100a00 */
[----:B----4-:R-:W-:-:S03]  /*b8230*/  IADD3 R6, P4, R22, R0, RZ ;  /* 0x0000000016067210 */ /* 0x010fc60007f9e0ff */
        /* <DEDUP_REMOVED lines=11> */
[----:B0-----:R1:W2:Y:S04]  /*b82f0*/  LDL.64 R22, [R1+0x2688] ;  /* 0x0026880001167983 */ /* 0x0012a80000100a00 */
[----:B----4-:R-:W-:Y:S04]  /*b8300*/  STL.64 [R1+0x6280], R6 ;  /* 0x0062800601007387 */ /* 0x010fe80000100a00 */
[----:B------:R0:W-:Y:S04]  /*b8310*/  STL.64 [R1+0x6288], R16 ;  /* 0x0062881001007387 */ /* 0x0001e80000100a00 */
[----:B0-----:R1:W4:Y:S04]  /*b8320*/  LDL.64 R16, [R1+0x2680] ;  /* 0x0026800001107983 */ /* 0x0013280000100a00 */
[----:B------:R0:W-:Y:S04]  /*b8330*/  STL.64 [R1+0x6270], R12 ;  /* 0x0062700c01007387 */ /* 0x0001e80000100a00 */
[----:B0-----:R-:W3:Y:S01]  /*b8340*/  LDL.LU R13, [R1+0x17c] ;  /* 0x00017c00010d7983 */ /* 0x001ee20000300800 */
[----:B--2---:R-:W-:-:S05]  /*b8350*/  IMAD.X R23, R25, 0x1, R3, P4 ;  /* 0x0000000119177824 */ /* 0x004fca00020e0603 */
[----:B------:R0:W-:Y:S04]  /*b8360*/  STL [R1+0x268c], R23 ;  /* 0x00268c1701007387 */ /* 0x0001e80000100800 */
[----:B0-----:R-:W2:Y:S01]  /*b8370*/  LDL.LU.64 R22, [R1+0x6290] ;  /* 0x0062900001167983 */ /* 0x001ea20000300a00 */
[----:B----4-:R-:W-:-:S03]  /*b8380*/  IMAD.X R17, R25, 0x1, R4, P0 ;  /* 0x0000000119117824 */ /* 0x010fc600000e0604 */
[----:B--2---:R0:W-:Y:S04]  /*b8390*/  STL.64 [R1+0x6268], R22 ;  /* 0x0062681601007387 */ /* 0x0041e80000100a00 */
[----:B0-----:R-:W2:Y:S01]  /*b83a0*/  LDL.LU R22, [R1+0x180] ;  /* 0x0001800001167983 */ /* 0x001ea20000300800 */
[----:B---3--:R-:W-:Y:S02]  /*b83b0*/  SHF.R.S32.HI R26, RZ, 0x1f, R13 ;  /* 0x0000001fff1a7819 */ /* 0x008fe4000001140d */
[-C--:B------:R-:W-:Y:S01]  /*b83c0*/  IADD3 R6, P5, R13, R0.reuse, RZ ;  /* 0x000000000d067210 */ /* 0x080fe20007fbe0ff */
[----:B------:R0:W-:Y:S04]  /*b83d0*/  STL [R1+0x2684], R17 ;  /* 0x0026841101007387 */ /* 0x0001e80000100800 */
[----:B------:R-:W-:Y:S01]  /*b83e0*/  IMAD.X R7, R26, 0x1, R3, P5 ;  /* 0x000000011a077824 */ /* 0x000fe200028e0603 */
[----:B0-----:R-:W3:Y:S04]  /*b83f0*/  LDL.LU.64 R16, [R1+0x6288] ;  /* 0x0062880001107983 */ /* 0x001ee80000300a00 */
[----:B------:R-:W-:Y:S04]  /*b8400*/  STL.64 [R1+0x6278], R4 ;  /* 0x0062780401007387 */ /* 0x000fe80000100a00 */
        /* <DEDUP_REMOVED lines=15> */
[----:B---3--:R0:W-:Y:S04]  /*b8500*/  STL.64 [R1+0x6258], R22 ;  /* 0x0062581601007387 */ /* 0x0081e80000100a00 */
[----:B0-----:R1:W3:Y:S04]  /*b8510*/  LDL.64 R22, [R1+0x2660] ;  /* 0x0026600001167983 */ /* 0x0012e80000100a00 */
[----:B----4-:R-:W-:Y:S01]  /*b8520*/  STL.64 [R1+0x6250], R6 ;  /* 0x0062500601007387 */ /* 0x010fe20000100a00 */
[----:B--2---:R-:W-:-:S03]  /*b8530*/  IMAD.X R5, R25, 0x1, R3, P4 ;  /* 0x0000000119057824 */ /* 0x004fc600020e0603 */
[----:B------:R0:W-:Y:S04]  /*b8540*/  STL.64 [R1+0x6240], R8 ;  /* 0x0062400801007387 */ /* 0x0001e80000100a00 */
[----:B0-----:R-:W2:Y:S04]  /*b8550*/  LDL.LU R9, [R1+0x188] ;  /* 0x0001880001097983 */ /* 0x001ea80000300800 */
[----:B------:R0:W-:Y:S04]  /*b8560*/  STL.64 [R1+0x6238], R18 ;  /* 0x0062381201007387 */ /* 0x0001e80000100a00 */
[----:B0-----:R-:W4:Y:S04]  /*b8570*/  LDL.LU R18, [R1+0x18c] ;  /* 0x00018c0001127983 */ /* 0x001f280000300800 */
[----:B------:R-:W-:Y:S04]  /*b8580*/  STL.64 [R1+0x6248], R12 ;  /* 0x0062480c01007387 */ /* 0x000fe80000100a00 */
[----:B------:R0:W-:Y:S04]  /*b8590*/  STL [R1+0x266c], R5 ;  /* 0x00266c0501007387 */ /* 0x0001e80000100800 */
[----:B0-----:R-:W3:Y:S01]  /*b85a0*/  LDL.LU.64 R4, [R1+0x6260] ;  /* 0x0062600001047983 */ /* 0x001ee20000300a00 */
[----:B--2---:R-:W-:-:S02]  /*b85b0*/  SHF.R.S32.HI R26, RZ, 0x1f, R9 ;  /* 0x0000001fff1a7819 */ /* 0x004fc40000011409 */
[----:B------:R-:W-:-:S05]  /*b85c0*/  IADD3 R6, P5, R9, R0, RZ ;  /* 0x0000000009067210 */ /* 0x000fca0007fbe0ff */
[--C-:B------:R-:W-:Y:S01]  /*b85d0*/  IMAD.X R7, R26, 0x1, R3.reuse, P5 ;  /* 0x000000011a077824 */ /* 0x100fe200028e0603 */
[----:B----4-:R-:W-:Y:S01]  /*b85e0*/  IADD3 R12, P4, R18, R0, RZ ;  /* 0x00000000120c7210 */ /* 0x010fe20007f9e0ff */
        /* <DEDUP_REMOVED lines=17> */
[----:B--2---:R0:W-:Y:S04]  /*b8700*/  STL.64 [R1+0x6228], R22 ;  /* 0x0062281601007387 */ /* 0x0041e80000100a00 */
[----:B0-----:R1:W2:Y:S04]  /*b8710*/  LDL.64 R22, [R1+0x2640] ;  /* 0x0026400001167983 */ /* 0x0012a80000100a00 */
[----:B---3--:R-:W-:Y:S04]  /*b8720*/  STL.64 [R1+0x6220], R6 ;  /* 0x0062200601007387 */ /* 0x008fe80000100a00 */
[----:B------:R0:W-:Y:S04]  /*b8730*/  STL.64 [R1+0x6210], R14 ;  /* 0x0062100e01007387 */ /* 0x0001e80000100a00 */
[----:B0-----:R-:W3:Y:S04]  /*b8740*/  LDL.LU R15, [R1+0x1a0] ;  /* 0x0001a000010f7983 */ /* 0x001ee80000300800 */
[----:B------:R-:W-:Y:S01]  /*b8750*/  STL.64 [R1+0x6218], R10 ;  /* 0x0062180a01007387 */ /* 0x000fe20000100a00 */
[----:B----4-:R-:W-:-:S05]  /*b8760*/  IMAD.X R5, R25, 0x1, R3, P4 ;  /* 0x0000000119057824 */ /* 0x010fca00020e0603 */
        /* <DEDUP_REMOVED lines=132> */
[----:B------:R-:W-:Y:S04]  /*b8fb0*/  STL.64 [R1+0x6150], R14 ;  /* 0x0061500e01007387 */ /* 0x000fe80000100a00 */
[----:B--2---:R0:W-:Y:S04]  /*b8fc0*/  STL.64 [R1+0x6140], R28 ;  /* 0x0061401c01007387 */ /* 0x0041e80000100a00 */
        /* <DEDUP_REMOVED lines=165> */
[----:B------:R0:W-:Y:S04]  /*b9a20*/  STL.64 [R1+0x6038], R12 ;  /* 0x0060380c01007387 */ /* 0x0001e80000100a00 */
[----:B0-----:R-:W2:Y:S01]  /*b9a30*/  LDL.LU R12, [R1+0x33c] ;  /* 0x00033c00010c7983 */ /* 0x001ea20000300800 */
[----:B---3--:R-:W-:-:S03]  /*b9a40*/  IMAD.X R5, R25, 0x1, R3, P4 ;  /* 0x0000000119057824 */ /* 0x008fc600020e0603 */
[----:B--2---:R-:W-:Y:S04]  /*b9a50*/  STL.64 [R1+0x6050], R12 ;  /* 0x0060500c01007387 */ /* 0x004fe80000100a00 */
[----:B------:R0:W-:Y:S04]  /*b9a60*/  STL.64 [R1+0x6040], R28 ;  /* 0x0060401c01007387 */ /* 0x0001e80000100a00 */
[----:B0-----:R-:W2:Y:S04]  /*b9a70*/  LDL.LU R29, [R1+0x338] ;  /* 0x00033800011d7983 */ /* 0x001ea80000300800 */
[----:B------:R-:W-:Y:S04]  /*b9a80*/  STL.64 [R1+0x6048], R6 ;  /* 0x0060480601007387 */ /* 0x000fe80000100a00 */
[----:B------:R0:W-:Y:S04]  /*b9a90*/  STL [R1+0x2524], R5 ;  /* 0x0025240501007387 */ /* 0x0001e80000100800 */
[----:B0-----:R-:W4:Y:S01]  /*b9aa0*/  LDL.LU.64 R4, [R1+0x6060] ;  /* 0x0060600001047983 */ /* 0x001f220000300a00 */
[----:B--2---:R-:W-:-:S02]  /*b9ab0*/  SHF.R.S32.HI R26, RZ, 0x1f, R29 ;  /* 0x0000001fff1a7819 */ /* 0x004fc4000001141d */
        /* <DEDUP_REMOVED lines=9> */
[----:B---3--:R-:W-:-:S05]  /*b9b50*/  IADD3 R6, P4, R12, R0, RZ ;  /* 0x000000000c067210 */ /* 0x008fca0007f9e0ff */
[----:B------:R0:W-:Y:S04]  /*b9b60*/  STL [R1+0x2500], R6 ;  /* 0x0025000601007387 */ /* 0x0001e80000100800 */
[----:B0-----:R-:W3:Y:S04]  /*b9b70*/  LDL.LU.64 R6, [R1+0x6048] ;  /* 0x0060480001067983 */ /* 0x001ee80000300a00 */
[----:B------:R0:W-:Y:S04]  /*b9b80*/  STL.64 [R1+0x2508], R28 ;  /* 0x0025081c01007387 */ /* 0x0001e80000100a00 */
[----:B0-----:R-:W4:Y:S01]  /*b9b90*/  LDL.LU.64 R28, [R1+0x6040] ;  /* 0x00604000011c7983 */ /* 0x001f220000300a00 */
[----:B------:R-:W-:-:S02]  /*b9ba0*/  SHF.R.S32.HI R25, RZ, 0x1f, R12 ;  /* 0x0000001fff197819 */ /* 0x000fc4000001140c */
[----:B------:R-:W-:-:S05]  /*b9bb0*/  IADD3 R12, P0, R12, R2, RZ ;  /* 0x000000020c0c7210 */ /* 0x000fca0007f1e0ff */
[----:B------:R0:W-:Y:S04]  /*b9bc0*/  STL [R1+0x24f8], R12 ;  /* 0x0024f80c01007387 */ /* 0x0001e80000100800 */
[----:B0-----:R-:W2:Y:S04]  /*b9bd0*/  LDL.LU.64 R12, [R1+0x6038] ;  /* 0x00603800010c7983 */ /* 0x001ea80000300a00 */
[----:B----4-:R0:W-:Y:S04]  /*b9be0*/  STL.64 [R1+0x6030], R28 ;  /* 0x0060301c01007387 */ /* 0x0101e80000100a00 */
[----:B0-----:R1:W4:Y:S04]  /*b9bf0*/  LDL.64 R28, [R1+0x2500] ;  /* 0x00250000011c7983 */ /* 0x0013280000100a00 */
[----:B------:R0:W-:Y:S04]  /*b9c00*/  STL.64 [R1+0x6010], R14 ;  /* 0x0060100e01007387 */ /* 0x0001e80000100a00 */
[----:B0-----:R-:W3:Y:S04]  /*b9c10*/  LDL.LU R14, [R1+0x354] ;  /* 0x00035400010e7983 */ /* 0x001ee80000300800 */
[----:B---3--:R-:W-:Y:S04]  /*b9c20*/  STL.64 [R1+0x6028], R14 ;  /* 0x0060280e01007387 */ /* 0x008fe80000100a00 */
[----:B------:R0:W-:Y:S04]  /*b9c30*/  STL.64 [R1+0x6020], R8 ;  /* 0x0060200801007387 */ /* 0x0001e80000100a00 */
[----:B0-----:R-:W3:Y:S04]  /*b9c40*/  LDL.LU R8, [R1+0x350] ;  /* 0x0003500001087983 */ /* 0x001ee80000300800 */
[----:B------:R0:W-:Y:S04]  /*b9c50*/  STL.64 [R1+0x6018], R20 ;  /* 0x0060181401007387 */ /* 0x0001e80000100a00 */
[----:B0-----:R1:W2:Y:S01]  /*b9c60*/  LDL.64 R20, [R1+0x24f8] ;  /* 0x0024f80001147983 */ /* 0x0012a20000100a00 */
[----:B----4-:R-:W-:-:S05]  /*b9c70*/  IMAD.X R29, R25, 0x1, R3, P4 ;  /* 0x00000001191d7824 */ /* 0x010fca00020e0603 */
[----:B------:R0:W-:Y:S04]  /*b9c80*/  STL [R1+0x2504], R29 ;  /* 0x0025041d01007387 */ /* 0x0001e80000100800 */
[----:B0-----:R-:W4:Y:S01]  /*b9c90*/  LDL.LU.64 R28, [R1+0x6030] ;  /* 0x00603000011c7983 */ /* 0x001f220000300a00 */
[----:B---3--:R-:W-:Y:S02]  /*b9ca0*/  SHF.R.S32.HI R26, RZ, 0x1f, R8 ;  /* 0x0000001fff1a7819 */ /* 0x008fe40000011408 */
[----:B------:R-:W-:-:S05]  /*b9cb0*/  IADD3 R14, P5, R8, R0, RZ ;  /* 0x00000000080e7210 */ /* 0x000fca0007fbe0ff */
[----:B------:R-:W-:Y:S02]  /*b9cc0*/  IMAD.X R15, R26, 0x1, R3, P5 ;  /* 0x000000011a0f7824 */ /* 0x000fe400028e0603 */
[----:B--2---:R-:W-:-:S05]  /*b9cd0*/  IMAD.X R21, R25, 0x1, R4, P0 ;  /* 0x0000000119157824 */ /* 0x004fca00000e0604 */
[----:B------:R-:W-:Y:S04]  /*b9ce0*/  STL [R1+0x24fc], R21 ;  /* 0x0024fc1501007387 */ /* 0x000fe80000100800 */
[----:B------:R0:W-:Y:S04]  /*b9cf0*/  STL.64 [R1+0x24f0], R14 ;  /* 0x0024f00e01007387 */ /* 0x0001e80000100a00 */
[----:B0-----:R-:W2:Y:S01]  /*b9d00*/  LDL.LU.64 R14, [R1+0x6028] ;  /* 0x00602800010e7983 */ /* 0x001ea20000300a00 */
[----:B------:R-:W-:-:S05]  /*b9d10*/  IADD3 R20, P0, R8, R2, RZ ;  /* 0x0000000208147210 */ /* 0x000fca0007f1e0ff */
[----:B------:R-:W-:Y:S01]  /*b9d20*/  IMAD.X R21, R26, 0x1, R4, P0 ;  /* 0x000000011a157824 */ /* 0x000fe200000e0604 */
[----:B--2---:R-:W-:-:S05]  /*b9d30*/  IADD3 R8, P4, R14, R0, RZ ;  /* 0x000000000e087210 */ /* 0x004fca0007f9e0ff */
[----:B------:R0:W-:Y:S04]  /*b9d40*/  STL [R1+0x24e0], R8 ;  /* 0x0024e00801007387 */ /* 0x0001e80000100800 */
[----:B0-----:R-:W2:Y:S01]  /*b9d50*/  LDL.LU.64 R8, [R1+0x6020] ;  /* 0x0060200001087983 */ /* 0x001ea20000300a00 */
[----:B------:R-:W-:Y:S02]  /*b9d60*/  SHF.R.S32.HI R25, RZ, 0x1f, R14 ;  /* 0x0000001fff197819 */ /* 0x000fe4000001140e */
[----:B------:R-:W-:Y:S01]  /*b9d70*/  IADD3 R14, P0, R14, R2, RZ ;  /* 0x000000020e0e7210 */ /* 0x000fe20007f1e0ff */
[----:B------:R0:W-:Y:S04]  /*b9d80*/  STL.64 [R1+0x24e8], R20 ;  /* 0x0024e81401007387 */ /* 0x0001e80000100a00 */
[----:B0-----:R-:W3:Y:S04]  /*b9d90*/  LDL.LU.64 R20, [R1+0x6018] ;  /* 0x0060180001147983 */ /* 0x001ee80000300a00 */
[----:B------:R0:W-:Y:S04]  /*b9da0*/  STL [R1+0x24d8], R14 ;  /* 0x0024d80e01007387 */ /* 0x0001e80000100800 */
[----:B0-----:R-:W3:Y:S04]  /*b9db0*/  LDL.LU.64 R14, [R1+0x6010] ;  /* 0x00601000010e7983 */ /* 0x001ee80000300a00 */
[----:B------:R0:W-:Y:S04]  /*b9dc0*/  STL.64 [R1+0x6008], R12 ;  /* 0x0060080c01007387 */ /* 0x0001e80000100a00 */
[----:B0-----:R1:W3:Y:S04]  /*b9dd0*/  LDL.64 R12, [R1+0x24e0] ;  /* 0x0024e000010c7983 */ /* 0x0012e80000100a00 */
[----:B----4-:R0:W-:Y:S04]  /*b9de0*/  STL.64 [R1+0x6000], R28 ;  /* 0x0060001c01007387 */ /* 0x0101e80000100a00 */
[----:B0-----:R1:W4:Y:S04]  /*b9df0*/  LDL.64 R28, [R1+0x24d8] ;  /* 0x0024d800011c7983 */ /* 0x0013280000100a00 */
[----:B------:R0:W-:Y:S04]  /*b9e00*/  STL.64 [R1+0x5fe8], R22 ;  /* 0x005fe81601007387 */ /* 0x0001e80000100a00 */
[----:B0-----:R-:W4:Y:S04]  /*b9e10*/  LDL.LU R23, [R1+0x358] ;  /* 0x0003580001177983 */ /* 0x001f280000300800 */
[----:B--2---:R0:W-:Y:S04]  /*b9e20*/  STL.64 [R1+0x5fe0], R8 ;  /* 0x005fe00801007387 */ /* 0x0041e80000100a00 */
[----:B0-----:R-:W2:Y:S01]  /*b9e30*/  LDL.LU R8, [R1+0x35c] ;  /* 0x00035c0001087983 */ /* 0x001ea20000300800 */
[----:B---3--:R-:W-:-:S02]  /*b9e40*/  IMAD.X R13, R25, 0x1, R3, P4 ;  /* 0x00000001190d7824 */ /* 0x008fc400020e0603 */
[----:B----4-:R-:W-:Y:S01]  /*b9e50*/  IMAD.X R29, R25, 0x1, R4, P0 ;  /* 0x00000001191d7824 */ /* 0x010fe200000e0604 */
[----:B------:R-:W-:Y:S01]  /*b9e60*/  SHF.R.S32.HI R26, RZ, 0x1f, R23 ;  /* 0x0000001fff1a7819 */ /* 0x000fe20000011417 */
[----:B--2---:R0:W-:Y:S04]  /*b9e70*/  STL.64 [R1+0x5ff8], R8 ;  /* 0x005ff80801007387 */ /* 0x0041e80000100a00 */
[----:B------:R-:W-:Y:S01]  /*b9e80*/  STL.64 [R1+0x5ff0], R14 ;  /* 0x005ff00e01007387 */ /* 0x000fe20000100a00 */
[----:B0-----:R-:W-:-:S03]  /*b9e90*/  IADD3 R8, P5, R23, R0, RZ ;  /* 0x0000000017087210 */ /* 0x001fc60007fbe0ff */
[----:B------:R0:W-:Y:S02]  /*b9ea0*/  STL [R1+0x24e4], R13 ;  /* 0x0024e40d01007387 */ /* 0x0001e40000100800 */
[----:B------:R-:W-:Y:S02]  /*b9eb0*/  IMAD.X R9, R26, 0x1, R3, P5 ;  /* 0x000000011a097824 */ /* 0x000fe400028e0603 */
[----:B0-----:R-:W2:Y:S04]  /*b9ec0*/  LDL.LU.64 R12, [R1+0x6008] ;  /* 0x00600800010c7983 */ /* 0x001ea80000300a00 */
[----:B------:R0:W-:Y:S04]  /*b9ed0*/  STL [R1+0x24dc], R29 ;  /* 0x0024dc1d01007387 */ /* 0x0001e80000100800 */
[----:B0-----:R-:W3:Y:S04]  /*b9ee0*/  LDL.LU.64 R28, [R1+0x6000] ;  /* 0x00600000011c7983 */ /* 0x001ee80000300a00 */
[----:B------:R0:W-:Y:S04]  /*b9ef0*/  STL.64 [R1+0x24d0], R8 ;  /* 0x0024d00801007387 */ /* 0x0001e80000100a00 */
[----:B0-----:R-:W4:Y:S01]  /*b9f00*/  LDL.LU.64 R8, [R1+0x5ff8] ;  /* 0x005ff80001087983 */ /* 0x001f220000300a00 */
[----:B------:R-:W-:-:S05]  /*b9f10*/  IADD3 R22, P0, R23, R2, RZ ;  /* 0x0000000217167210 */ /* 0x000fca0007f1e0ff */
[----:B------:R-:W-:Y:S01]  /*b9f20*/  IMAD.X R23, R26, 0x1, R4, P0 ;  /* 0x000000011a177824 */ /* 0x000fe200000e0604 */
[----:B----4-:R-:W-:-:S05]  /*b9f30*/  IADD3 R14, P4, R8, R0, RZ ;  /* 0x00000000080e7210 */ /* 0x010fca0007f9e0ff */
[----:B------:R0:W-:Y:S04]  /*b9f40*/  STL [R1+0x24c0], R14 ;  /* 0x0024c00e01007387 */ /* 0x0001e80000100800 */
[----:B0-----:R-:W4:Y:S04]  /*b9f50*/  LDL.LU.64 R14, [R1+0x5ff0] ;  /* 0x005ff000010e7983 */ /* 0x001f280000300a00 */
[----:B------:R0:W-:Y:S04]  /*b9f60*/  STL.64 [R1+0x24c8], R22 ;  /* 0x0024c81601007387 */ /* 0x0001e80000100a00 */
[----:B0-----:R-:W3:Y:S01]  /*b9f70*/  LDL.LU.64 R22, [R1+0x5fe8] ;  /* 0x005fe80001167983 */ /* 0x001ee20000300a00 */
[----:B------:R-:W-:-:S02]  /*b9f80*/  SHF.R.S32.HI R25, RZ, 0x1f, R8 ;  /* 0x0000001fff197819 */ /* 0x000fc40000011408 */
[----:B------:R-:W-:-:S05]  /*b9f90*/  IADD3 R8, P0, R8, R2, RZ ;  /* 0x0000000208087210 */ /* 0x000fca0007f1e0ff */
[----:B------:R0:W-:Y:S04]  /*b9fa0*/  STL [R1+0x24b8], R8 ;  /* 0x0024b80801007387 */ /* 0x0001e80000100800 */
[----:B0-----:R-:W3:Y:S04]  /*b9fb0*/  LDL.LU.64 R8, [R1+0x5fe0] ;  /* 0x005fe00001087983 */ /* 0x001ee80000300a00 */
[----:B----4-:R-:W-:Y:S04]  /*b9fc0*/  STL.64 [R1+0x5fd0], R14 ;  /* 0x005fd00e01007387 */ /* 0x010fe80000100a00 */
[----:B------:R0:W-:Y:S04]  /*b9fd0*/  STL.64 [R1+0x5fc8], R18 ;  /* 0x005fc81201007387 */ /* 0x0001e80000100a00 */
[----:B0-----:R-:W4:Y:S04]  /*b9fe0*/  LDL.LU R18, [R1+0x380] ;  /* 0x0003800001127983 */ /* 0x001f280000300800 */
[----:B--2---:R0:W-:Y:S04]  /*b9ff0*/  STL.64 [R1+0x5fd8], R12 ;  /* 0x005fd80c01007387 */ /* 0x0041e80000100a00 */
[----:B0-----:R1:W2:Y:S04]  /*ba000*/  LDL.64 R12, [R1+0x24c0] ;  /* 0x0024c000010c7983 */ /* 0x0012a80000100a00 */
[----:B------:R0:W-:Y:S04]  /*ba010*/  STL.64 [R1+0x5fc0], R6 ;  /* 0x005fc00601007387 */ /* 0x0001e80000100a00 */
[----:B0-----:R1:W2:Y:S04]  /*ba020*/  LDL.64 R6, [R1+0x24b8] ;  /* 0x0024b80001067983 */ /* 0x0012a80000100a00 */
[----:B---3--:R0:W-:Y:S04]  /*ba030*/  STL.64 [R1+0x5fb8], R22 ;  /* 0x005fb81601007387 */ /* 0x0081e80000100a00 */
[----:B0-----:R-:W3:Y:S01]  /*ba040*/  LDL.LU R22, [R1+0x384] ;  /* 0x0003840001167983 */ /* 0x001ee20000300800 */
[----:B----4-:R-:W-:-:S02]  /*ba050*/  SHF.R.S32.HI R26, RZ, 0x1f, R18 ;  /* 0x0000001fff1a7819 */ /* 0x010fc40000011412 */
[----:B------:R-:W-:-:S05]  /*ba060*/  IADD3 R14, P5, R18, R0, RZ ;  /* 0x00000000120e7210 */ /* 0x000fca0007fbe0ff */
[--C-:B------:R-:W-:Y:S02]  /*ba070*/  IMAD.X R15, R26, 0x1, R3.reuse, P5 ;  /* 0x000000011a0f7824 */ /* 0x100fe400028e0603 */
[----:B--2---:R-:W-:-:S05]  /*ba080*/  IMAD.X R13, R25, 0x1, R3, P4 ;  /* 0x00000001190d7824 */ /* 0x004fca00020e0603 */
[----:B------:R0:W-:Y:S04]  /*ba090*/  STL [R1+0x24c4], R13 ;  /* 0x0024c40d01007387 */ /* 0x0001e80000100800 */
[----:B0-----:R-:W2:Y:S01]  /*ba0a0*/  LDL.LU.64 R12, [R1+0x5fd8] ;  /* 0x005fd800010c7983 */ /* 0x001ea20000300a00 */
[----:B------:R-:W-:Y:S01]  /*ba0b0*/  IMAD.X R7, R25, 0x1, R4, P0 ;  /* 0x0000000119077824 */ /* 0x000fe200000e0604 */
[----:B------:R-:W-:-:S04]  /*ba0c0*/  IADD3 R6, P0, R18, R2, RZ ;  /* 0x0000000212067210 */ /* 0x000fc80007f1e0ff */
[----:B------:R0:W-:Y:S04]  /*ba0d0*/  STL [R1+0x24bc], R7 ;  /* 0x0024bc0701007387 */ /* 0x0001e80000100800 */
[----:B------:R4:W-:Y:S01]  /*ba0e0*/  STL.64 [R1+0x24b0], R14 ;  /* 0x0024b00e01007387 */ /* 0x0009e20000100a00 */
[----:B---3--:R-:W-:Y:S01]  /*ba0f0*/  IADD3 R18, P4, R22, R0, RZ ;  /* 0x0000000016127210 */ /* 0x008fe20007f9e0ff */
[----:B0-----:R-:W-:Y:S01]  /*ba100*/  IMAD.X R7, R26, 0x1, R4, P0 ;  /* 0x000000011a077824 */ /* 0x001fe200000e0604 */
[----:B------:R-:W-:Y:S02]  /*ba110*/  SHF.R.S32.HI R25, RZ, 0x1f, R22 ;  /* 0x0000001fff197819 */ /* 0x000fe40000011416 */
[----:B------:R-:W-:Y:S01]  /*ba120*/  IADD3 R22, P0, R22, R2, RZ ;  /* 0x0000000216167210 */ /* 0x000fe20007f1e0ff */
[----:B----4-:R-:W3:Y:S04]  /*ba130*/  LDL.LU.64 R14, [R1+0x5fd0] ;  /* 0x005fd000010e7983 */ /* 0x010ee80000300a00 */
[----:B------:R0:W-:Y:S04]  /*ba140*/  STL [R1+0x24a0], R18 ;  /* 0x0024a01201007387 */ /* 0x0001e80000100800 */
[----:B0-----:R-:W4:Y:S04]  /*ba150*/  LDL.LU.64 R18, [R1+0x5fc8] ;  /* 0x005fc80001127983 */ /* 0x001f280000300a00 */
[----:B------:R0:W-:Y:S04]  /*ba160*/  STL.64 [R1+0x24a8], R6 ;  /* 0x0024a80601007387 */ /* 0x0001e80000100a00 */
[----:B0-----:R-:W3:Y:S04]  /*ba170*/  LDL.LU.64 R6, [R1+0x5fc0] ;  /* 0x005fc00001067983 */ /* 0x001ee80000300a00 */
[----:B------:R0:W-:Y:S04]  /*ba180*/  STL [R1+0x2498], R22 ;  /* 0x0024981601007387 */ /* 0x0001e80000100800 */
[----:B0-----:R-:W2:Y:S04]  /*ba190*/  LDL.LU.64 R22, [R1+0x5fb8] ;  /* 0x005fb80001167983 */ /* 0x001ea80000300a00 */
[----:B--2---:R0:W-:Y:S04]  /*ba1a0*/  STL.64 [R1+0x5fa8], R22 ;  /* 0x005fa81601007387 */ /* 0x0041e80000100a00 */
[----:B0-----:R-:W2:Y:S04]  /*ba1b0*/  LDL.64 R22, [R1+0x2498] ;  /* 0x0024980001167983 */ /* 0x001ea80000100a00 */
[----:B--2---:R0:W-:Y:S04]  /*ba1c0*/  STL [R1+0x5fb0], R22 ;  /* 0x005fb01601007387 */ /* 0x0041e80000100800 */
[----:B0-----:R1:W2:Y:S04]  /*ba1d0*/  LDL.64 R22, [R1+0x24a0] ;  /* 0x0024a00001167983 */ /* 0x0012a80000100a00 */
[----:B------:R0:W-:Y:S04]  /*ba1e0*/  STL [R1+0x5fa0], R27 ;  /* 0x005fa01b01007387 */ /* 0x0001e80000100800 */
[----:B0-----:R-:W4:Y:S04]  /*ba1f0*/  LDL.LU R27, [R1+0x388] ;  /* 0x00038800011b7983 */ /* 0x001f280000300800 */
[----:B------:R-:W-:Y:S01]  /*ba200*/  STL.64 [R1+0x5f98], R12 ;  /* 0x005f980c01007387 */ /* 0x000fe20000100a00 */
[----:B--2---:R-:W-:-:S05]  /*ba210*/  IMAD.X R23, R25, 0x1, R3, P4 ;  /* 0x0000000119177824 */ /* 0x004fca00020e0603 */
[----:B------:R-:W-:Y:S04]  /*ba220*/  STL [R1+0x24a4], R23 ;  /* 0x0024a41701007387 */ /* 0x000fe80000100800 */
[----:B------:R1:W2:Y:S04]  /*ba230*/  LDL.LU R22, [R1+0x5fb0] ;  /* 0x005fb00001167983 */ /* 0x0002a80000300800 */
[----:B---3--:R0:W-:Y:S04]  /*ba240*/  STL.64 [R1+0x5f80], R6 ;  /* 0x005f800601007387 */ /* 0x0081e80000100a00 */
[----:B0-----:R-:W3:Y:S01]  /*ba250*/  LDL.LU R6, [R1+0x38c] ;  /* 0x00038c0001067983 */ /* 0x001ee20000300800 */
[----:B------:R-:W-:Y:S01]  /*ba260*/  IMAD.X R23, R25, 0x1, R4, P0 ;  /* 0x0000000119177824 */ /* 0x000fe200000e0604 */
[----:B----4-:R-:W-:-:S02]  /*ba270*/  SHF.R.S32.HI R26, RZ, 0x1f, R27 ;  /* 0x0000001fff1a7819 */ /* 0x010fc4000001141b */
[-C--:B------:R-:W-:Y:S02]  /*ba280*/  IADD3 R12, P5, R27, R0.reuse, RZ ;  /* 0x000000001b0c7210 */ /* 0x080fe40007fbe0ff */
[----:B------:R2:W-:Y:S03]  /*ba290*/  STL [R1+0x249c], R23 ;  /* 0x00249c1701007387 */ /* 0x0005e60000100800 */
[----:B------:R-:W-:Y:S01]  /*ba2a0*/  IMAD.X R13, R26, 0x1, R3, P5 ;  /* 0x000000011a0d7824 */ /* 0x000fe200028e0603 */
[----:B--2---:R-:W2:Y:S04]  /*ba2b0*/  LDL.LU.64 R22, [R1+0x5fa8] ;  /* 0x005fa80001167983 */ /* 0x004ea80000300a00 */
        /* <DEDUP_REMOVED lines=19> */
[----:B0-----:R1:W2:Y:S04]  /*ba3f0*/  LDL.64 R22, [R1+0x2478] ;  /* 0x0024780001167983 */ /* 0x0012a80000100a00 */
[----:B----4-:R0:W-:Y:S04]  /*ba400*/  STL.64 [R1+0x5f58], R12 ;  /* 0x005f580c01007387 */ /* 0x0101e80000100a00 */
[----:B0-----:R-:W4:Y:S04]  /*ba410*/  LDL.LU R13, [R1+0x3a0] ;  /* 0x0003a000010d7983 */ /* 0x001f280000300800 */
[----:B------:R-:W-:Y:S04]  /*ba420*/  STL.64 [R1+0x5f60], R28 ;  /* 0x005f601c01007387 */ /* 0x000fe80000100a00 */
[----:B------:R-:W-:Y:S04]  /*ba430*/  STL [R1+0x5f68], R29 ;  /* 0x005f681d01007387 */ /* 0x000fe80000100800 */
        /* <DEDUP_REMOVED lines=12> */
[----:B0-----:R1:W4:Y:S01]  /*ba500*/  LDL.LU R29, [R1+0x5f68] ;  /* 0x005f6800011d7983 */ /* 0x0013220000300800 */
[----:B------:R-:W-:-:S02]  /*ba510*/  IADD3 R12, P0, R13, R2, RZ ;  /* 0x000000020d0c7210 */ /* 0x000fc40007f1e0ff */
[----:B---3--:R-:W-:Y:S02]  /*ba520*/  IADD3 R28, P4, R6, R0, RZ ;  /* 0x00000000061c7210 */ /* 0x008fe40007f9e0ff */
[----:B------:R-:W-:Y:S01]  /*ba530*/  SHF.R.S32.HI R25, RZ, 0x1f, R6 ;  /* 0x0000001fff197819 */ /* 0x000fe20000011406 */
[----:B------:R-:W-:Y:S01]  /*ba540*/  IMAD.X R13, R26, 0x1, R4, P0 ;  /* 0x000000011a0d7824 */ /* 0x000fe200000e0604 */
[----:B------:R-:W-:Y:S01]  /*ba550*/  IADD3 R6, P0, R6, R2, RZ ;  /* 0x0000000206067210 */ /* 0x000fe20007f1e0ff */
[----:B------:R4:W-:Y:S04]  /*ba560*/  STL [R1+0x2460], R28 ;  /* 0x0024601c01007387 */ /* 0x0009e80000100800 */
[----:B----4-:R-:W3:Y:S04]  /*ba570*/  LDL.LU.64 R28, [R1+0x5f60] ;  /* 0x005f6000011c7983 */ /* 0x010ee80000300a00 */
[----:B------:R0:W-:Y:S04]  /*ba580*/  STL.64 [R1+0x2468], R12 ;  /* 0x0024680c01007387 */ /* 0x0001e80000100a00 */
[----:B0-----:R-:W4:Y:S04]  /*ba590*/  LDL.LU.64 R12, [R1+0x5f58] ;  /* 0x005f5800010c7983 */ /* 0x001f280000300a00 */
[----:B------:R0:W-:Y:S04]  /*ba5a0*/  STL [R1+0x2458], R6 ;  /* 0x0024580601007387 */ /* 0x0001e80000100800 */
[----:B0-----:R-:W4:Y:S04]  /*ba5b0*/  LDL.LU.64 R6, [R1+0x5f50] ;  /* 0x005f500001067983 */ /* 0x001f280000300a00 */
[----:B------:R0:W-:Y:S04]  /*ba5c0*/  STL.64 [R1+0x5f48], R4 ;  /* 0x005f480401007387 */ /* 0x0001e80000100a00 */
[----:B0-----:R1:W3:Y:S04]  /*ba5d0*/  LDL.64 R4, [R1+0x2460] ;  /* 0x0024600001047983 */ /* 0x0012e80000100a00 */
[----:B--2---:R-:W-:Y:S04]  /*ba5e0*/  STL.64 [R1+0x5f30], R22 ;  /* 0x005f301601007387 */ /* 0x004fe80000100a00 */
[----:B------:R0:W-:Y:S04]  /*ba5f0*/  STL.64 [R1+0x5f38], R8 ;  /* 0x005f380801007387 */ /* 0x0001e80000100a00 */
[----:B0-----:R-:W2:Y:S04]  /*ba600*/  LDL.LU R8, [R1+0x3a8] ;  /* 0x0003a80001087983 */ /* 0x001ea80000300800 */
[----:B------:R0:W-:Y:S04]  /*ba610*/  STL.64 [R1+0x5f40], R14 ;  /* 0x005f400e01007387 */ /* 0x0001e80000100a00 */
[----:B0-----:R1:W4:Y:S04]  /*ba620*/  LDL.64 R14, [R1+0x2458] ;  /* 0x00245800010e7983 */ /* 0x0013280000100a00 */
[----:B------:R0:W-:Y:S04]  /*ba630*/  STL.64 [R1+0x5f18], R16 ;  /* 0x005f181001007387 */ /* 0x0001e80000100a00 */
[----:B0-----:R-:W4:Y:S01]  /*ba640*/  LDL.LU R16, [R1+0x3ac] ;  /* 0x0003ac0001107983 */ /* 0x001f220000300800 */
[----:B---3--:R-:W-:-:S05]  /*ba650*/  IMAD.X R5, R25, 0x1, R3, P4 ;  /* 0x0000000119057824 */ /* 0x008fca00020e0603 */
[----:B------:R0:W-:Y:S04]  /*ba660*/  STL [R1+0x2464], R5 ;  /* 0x0024640501007387 */ /* 0x0001e80000100800 */
[----:B0-----:R-:W4:Y:S01]  /*ba670*/  LDL.LU.64 R4, [R1+0x5f48] ;  /* 0x005f480001047983 */ /* 0x001f220000300a00 */
[----:B--2---:R-:W-:Y:S02]  /*ba680*/  SHF.R.S32.HI R26, RZ, 0x1f, R8 ;  /* 0x0000001fff1a7819 */ /* 0x004fe40000011408 */
[----:B------:R-:W-:-:S05]  /*ba690*/  IADD3 R22, P5, R8, R0, RZ ;  /* 0x0000000008167210 */ /* 0x000fca0007fbe0ff */
[----:B------:R-:W-:Y:S02]  /*ba6a0*/  IMAD.X R23, R26, 0x1, R3, P5 ;  /* 0x000000011a177824 */ /* 0x000fe400028e0603 */
[----:B----4-:R-:W-:Y:S01]  /*ba6b0*/  IMAD.X R15, R25, 0x1, R4, P0 ;  /* 0x00000001190f7824 */ /* 0x010fe200000e0604 */
[----:B------:R-:W-:-:S04]  /*ba6c0*/  IADD3 R8, P0, R8, R2, RZ ;  /* 0x0000000208087210 */ /* 0x000fc80007f1e0ff */
[----:B------:R0:W-:Y:S04]  /*ba6d0*/  STL [R1+0x245c], R15 ;  /* 0x00245c0f01007387 */ /* 0x0001e80000100800 */
[----:B0-----:R-:W2:Y:S04]  /*ba6e0*/  LDL.LU.64 R14, [R1+0x5f40] ;  /* 0x005f4000010e7983 */ /* 0x001ea80000300a00 */
[----:B------:R0:W-:Y:S04]  /*ba6f0*/  STL [R1+0x2448], R8 ;  /* 0x0024480801007387 */ /* 0x0001e80000100800 */
[----:B0-----:R-:W3:Y:S04]  /*ba700*/  LDL.LU.64 R8, [R1+0x5f38] ;  /* 0x005f380001087983 */ /* 0x001ee80000300a00 */
[----:B------:R0:W-:Y:S04]  /*ba710*/  STL.64 [R1+0x2450], R22 ;  /* 0x0024501601007387 */ /* 0x0001e80000100a00 */
[----:B0-----:R-:W4:Y:S04]  /*ba720*/  LDL.LU.64 R22, [R1+0x5f30] ;  /* 0x005f300001167983 */ /* 0x001f280000300a00 */
[----:B------:R0:W-:Y:S04]  /*ba730*/  STL.64 [R1+0x5f28], R26 ;  /* 0x005f281a01007387 */ /* 0x0001e80000100a00 */
[----:B------:R1:W-:Y:S01]  /*ba740*/  STL.64 [R1+0x5f20], R2 ;  /* 0x005f200201007387 */ /* 0x0003e20000100a00 */
[----:B0-----:R-:W-:-:S03]  /*ba750*/  IADD3 R26, P4, R16, R0, RZ ;  /* 0x00000000101a7210 */ /* 0x001fc60007f9e0ff */
[----:B-1----:R0:W2:Y:S04]  /*ba760*/  LDL.64 R2, [R1+0x2448] ;  /* 0x0024480001027983 */ /* 0x0020a80000100a00 */
[----:B------:R1:W-:Y:S04]  /*ba770*/  STL [R1+0x2440], R26 ;  /* 0x0024401a01007387 */ /* 0x0003e80000100800 */
[----:B-1----:R-:W2:Y:S02]  /*ba780*/  LDL.LU.64 R26, [R1+0x5f28] ;  /* 0x005f2800011a7983 */ /* 0x002ea40000300a00 */
[----:B--2---:R-:W-:-:S05]  /*ba790*/  IMAD.X R3, R26, 0x1, R4, P0 ;  /* 0x000000011a037824 */ /* 0x004fca00000e0604 */
[----:B------:R1:W-:Y:S04]  /*ba7a0*/  STL [R1+0x244c], R3 ;  /* 0x00244c0301007387 */ /* 0x0003e80000100800 */
[----:B-1----:R-:W2:Y:S01]  /*ba7b0*/  LDL.LU.64 R2, [R1+0x5f20] ;  /* 0x005f200001027983 */ /* 0x002ea20000300a00 */
[----:B------:R-:W-:Y:S02]  /*ba7c0*/  SHF.R.S32.HI R25, RZ, 0x1f, R16 ;  /* 0x0000001fff197819 */ /* 0x000fe40000011410 */
[----:B--2---:R-:W-:-:S05]  /*ba7d0*/  IADD3 R16, P0, R16, R2, RZ ;  /* 0x0000000210107210 */ /* 0x004fca0007f1e0ff */
[----:B------:R1:W-:Y:S04]  /*ba7e0*/  STL [R1+0x2438], R16 ;  /* 0x0024381001007387 */ /* 0x0003e80000100800 */
[----:B-1----:R-:W2:Y:S04]  /*ba7f0*/  LDL.LU.64 R16, [R1+0x5f18] ;  /* 0x005f180001107983 */ /* 0x002ea80000300a00 */
[----:B--2---:R1:W-:Y:S04]  /*ba800*/  STL.64 [R1+0x5f08], R16 ;  /* 0x005f081001007387 */ /* 0x0043e80000100a00 */
[----:B-1----:R-:W2:Y:S04]  /*ba810*/  LDL.64 R16, [R1+0x2438] ;  /* 0x0024380001107983 */ /* 0x002ea80000100a00 */
[----:B--2---:R1:W-:Y:S04]  /*ba820*/  STL [R1+0x5f10], R16 ;  /* 0x005f101001007387 */ /* 0x0043e80000100800 */
[----:B-1----:R0:W2:Y:S04]  /*ba830*/  LDL.64 R16, [R1+0x2440] ;  /* 0x0024400001107983 */ /* 0x0020a80000100a00 */
[----:B----4-:R-:W-:Y:S04]  /*ba840*/  STL.64 [R1+0x5f00], R22 ;  /* 0x005f001601007387 */ /* 0x010fe80000100a00 */
[----:B---3--:R1:W-:Y:S04]  /*ba850*/  STL.64 [R1+0x5ef0], R8 ;  /* 0x005ef00801007387 */ /* 0x0083e80000100a00 */
[----:B-1----:R-:W3:Y:S01]  /*ba860*/  LDL.LU R9, [R1+0x3d0] ;  /* 0x0003d00001097983 */ /* 0x002ee20000300800 */
[----:B--2---:R-:W-:-:S05]  /*ba870*/  IMAD.X R17, R25, 0x1, R3, P4 ;  /* 0x0000000119117824 */ /* 0x004fca00020e0603 */
[----:B------:R1:W-:Y:S04]  /*ba880*/  STL [R1+0x2444], R17 ;  /* 0x0024441101007387 */ /* 0x0003e80000100800 */
[----:B------:R0:W2:Y:S01]  /*ba890*/  LDL.LU R16, [R1+0x5f10] ;  /* 0x005f100001107983 */ /* 0x0000a20000300800 */
[----:B-1----:R-:W-:-:S05]  /*ba8a0*/  IMAD.X R17, R25, 0x1, R4, P0 ;  /* 0x0000000119117824 */ /* 0x002fca00000e0604 */
[----:B------:R2:W-:Y:S04]  /*ba8b0*/  STL [R1+0x243c], R17 ;  /* 0x00243c1101007387 */ /* 0x0005e80000100800 */
[----:B--2---:R-:W2:Y:S04]  /*ba8c0*/  LDL.LU.64 R16, [R1+0x5f08] ;  /* 0x005f080001107983 */ /* 0x004ea80000300a00 */
[----:B------:R-:W-:Y:S01]  /*ba8d0*/  STL.64 [R1+0x5ef8], R4 ;  /* 0x005ef80401007387 */ /* 0x000fe20000100a00 */
[----:B---3--:R-:W-:-:S03]  /*ba8e0*/  SHF.R.S32.HI R26, RZ, 0x1f, R9 ;  /* 0x0000001fff1a7819 */ /* 0x008fc60000011409 */
[----:B--2---:R1:W-:Y:S04]  /*ba8f0*/  STL.64 [R1+0x5ee8], R16 ;  /* 0x005ee81001007387 */ /* 0x0043e80000100a00 */
[----:B-1----:R-:W2:Y:S01]  /*ba900*/  LDL.LU R16, [R1+0x3d4] ;  /* 0x0003d40001107983 */ /* 0x002ea20000300800 */
[----:B------:R-:W-:-:S05]  /*ba910*/  IADD3 R22, P5, R9, R0, RZ ;  /* 0x0000000009167210 */ /* 0x000fca0007fbe0ff */
[----:B------:R-:W-:-:S05]  /*ba920*/  IMAD.X R23, R26, 0x1, R3, P5 ;  /* 0x000000011a177824 */ /* 0x000fca00028e0603 */
[----:B------:R1:W-:Y:S04]  /*ba930*/  STL.64 [R1+0x2430], R22 ;  /* 0x0024301601007387 */ /* 0x0003e80000100a00 */
[----:B-1----:R-:W3:Y:S01]  /*ba940*/  LDL.LU.64 R22, [R1+0x5f00] ;  /* 0x005f000001167983 */ /* 0x002ee20000300a00 */
[----:B--2---:R-:W-:-:S05]  /*ba950*/  IADD3 R4, P4, R16, R0, RZ ;  /* 0x0000000010047210 */ /* 0x004fca0007f9e0ff */
[----:B------:R1:W-:Y:S04]  /*ba960*/  STL [R1+0x2420], R4 ;  /* 0x0024200401007387 */ /* 0x0003e80000100800 */
[----:B-1----:R-:W2:Y:S01]  /*ba970*/  LDL.LU.64 R4, [R1+0x5ef8] ;  /* 0x005ef80001047983 */ /* 0x002ea20000300a00 */
[----:B------:R-:W-:Y:S02]  /*ba980*/  IADD3 R8, P0, R9, R2, RZ ;  /* 0x0000000209087210 */ /* 0x000fe40007f1e0ff */
[----:B------:R-:W-:-:S03]  /*ba990*/  SHF.R.S32.HI R25, RZ, 0x1f, R16 ;  /* 0x0000001fff197819 */ /* 0x000fc60000011410 */
[----:B--2---:R-:W-:Y:S01]  /*ba9a0*/  IMAD.X R9, R26, 0x1, R4, P0 ;  /* 0x000000011a097824 */ /* 0x004fe200000e0604 */
[----:B------:R-:W-:-:S04]  /*ba9b0*/  IADD3 R16, P0, R16, R2, RZ ;  /* 0x0000000210107210 */ /* 0x000fc80007f1e0ff */
[----:B------:R1:W-:Y:S04]  /*ba9c0*/  STL.64 [R1+0x2428], R8 ;  /* 0x0024280801007387 */ /* 0x0003e80000100a00 */
[----:B-1----:R-:W2:Y:S04]  /*ba9d0*/  LDL.LU.64 R8, [R1+0x5ef0] ;  /* 0x005ef00001087983 */ /* 0x002ea80000300a00 */
[----:B------:R1:W-:Y:S04]  /*ba9e0*/  STL [R1+0x2418], R16 ;  /* 0x0024181001007387 */ /* 0x0003e80000100800 */
[----:B-1----:R-:W4:Y:S04]  /*ba9f0*/  LDL.LU.64 R16, [R1+0x5ee8] ;  /* 0x005ee80001107983 */ /* 0x002f280000300a00 */
[----:B------:R1:W-:Y:S04]  /*baa00*/  STL.64 [R1+0x5ee0], R4 ;  /* 0x005ee00401007387 */ /* 0x0003e80000100a00 */
[----:B-1----:R0:W3:Y:S04]  /*baa10*/  LDL.64 R4, [R1+0x2420] ;  /* 0x0024200001047983 */ /* 0x0020e80000100a00 */
[----:B----4-:R1:W-:Y:S04]  /*baa20*/  STL.64 [R1+0x5ed8], R16 ;  /* 0x005ed81001007387 */ /* 0x0103e80000100a00 */
[----:B-1----:R0:W4:Y:S01]  /*baa30*/  LDL.64 R16, [R1+0x2418] ;  /* 0x0024180001107983 */ /* 0x0021220000100a00 */
[----:B---3--:R-:W-:-:S03]  /*baa40*/  IMAD.X R5, R25, 0x1, R3, P4 ;  /* 0x0000000119057824 */ /* 0x008fc600020e0603 */
[----:B------:R-:W-:Y:S04]  /*baa50*/  STL.64 [R1+0x5ec8], R10 ;  /* 0x005ec80a01007387 */ /* 0x000fe80000100a00 */
[----:B------:R1:W-:Y:S04]  /*baa60*/  STL [R1+0x5ed0], R28 ;  /* 0x005ed01c01007387 */ /* 0x0003e80000100800 */
[----:B-1----:R-:W3:Y:S04]  /*baa70*/  LDL.LU R28, [R1+0x3d8] ;  /* 0x0003d800011c7983 */ /* 0x002ee80000300800 */
[----:B------:R1:W-:Y:S04]  /*baa80*/  STL [R1+0x2424], R5 ;  /* 0x0024240501007387 */ /* 0x0003e80000100800 */
[----:B-1----:R-:W4:Y:S02]  /*baa90*/  LDL.LU.64 R4, [R1+0x5ee0] ;  /* 0x005ee00001047983 */ /* 0x002f240000300a00 */
[----:B----4-:R-:W-:-:S05]  /*baaa0*/  IMAD.X R17, R25, 0x1, R4, P0 ;  /* 0x0000000119117824 */ /* 0x010fca00000e0604 */
[----:B------:R1:W-:Y:S04]  /*baab0*/  STL [R1+0x241c], R17 ;  /* 0x00241c1101007387 */ /* 0x0003e80000100800 */
[----:B-1----:R-:W4:Y:S04]  /*baac0*/  LDL.LU.64 R16, [R1+0x5ed8] ;  /* 0x005ed80001107983 */ /* 0x002f280000300a00 */
[----:B------:R-:W-:Y:S04]  /*baad0*/  STL.64 [R1+0x5ec0], R4 ;  /* 0x005ec00401007387 */ /* 0x000fe80000100a00 */
[----:B--2---:R-:W-:Y:S04]  /*baae0*/  STL.64 [R1+0x5eb8], R8 ;  /* 0x005eb80801007387 */ /* 0x004fe80000100a00 */
[----:B----4-:R1:W-:Y:S04]  /*baaf0*/  STL.64 [R1+0x5eb0], R16 ;  /* 0x005eb01001007387 */ /* 0x0103e80000100a00 */
[----:B-1----:R-:W2:Y:S01]  /*bab00*/  LDL.LU R16, [R1+0x3dc] ;  /* 0x0003dc0001107983 */ /* 0x002ea20000300800 */
[----:B---3--:R-:W-:-:S02]  /*bab10*/  SHF.R.S32.HI R26, RZ, 0x1f, R28 ;  /* 0x0000001fff1a7819 */ /* 0x008fc4000001141c */
[C---:B------:R-:W-:Y:S02]  /*bab20*/  IADD3 R10, P5, R28.reuse, R0, RZ ;  /* 0x000000001c0a7210 */ /* 0x040fe40007fbe0ff */
[----:B------:R-:W-:Y:S02]  /*bab30*/  IADD3 R8, P0, R28, R2, RZ ;  /* 0x000000021c087210 */ /* 0x000fe40007f1e0ff */
[----:B------:R-:W3:Y:S01]  /*bab40*/  LDL.LU R28, [R1+0x5ed0] ;  /* 0x005ed000011c7983 */ /* 0x000ee20000300800 */
[----:B------:R-:W-:-:S05]  /*bab50*/  IMAD.X R11, R26, 0x1, R3, P5 ;  /* 0x000000011a0b7824 */ /* 0x000fca00028e0603 */
[----:B------:R1:W-:Y:S04]  /*bab60*/  STL.64 [R1+0x2410], R10 ;  /* 0x0024100a01007387 */ /* 0x0003e80000100a00 */
[----:B-1----:R-:W4:Y:S01]  /*bab70*/  LDL.LU.64 R10, [R1+0x5ec8] ;  /* 0x005ec800010a7983 */ /* 0x002f220000300a00 */
[----:B--2---:R-:W-:-:S05]  /*bab80*/  IADD3 R4, P4, R16, R0, RZ ;  /* 0x0000000010047210 */ /* 0x004fca0007f9e0ff */
[----:B------:R1:W-:Y:S04]  /*bab90*/  STL [R1+0x2400], R4 ;  /* 0x0024000401007387 */ /* 0x0003e80000100800 */
[----:B-1----:R-:W2:Y:S01]  /*baba0*/  LDL.LU.64 R4, [R1+0x5ec0] ;  /* 0x005ec00001047983 */ /* 0x002ea20000300a00 */
[----:B------:R-:W-:Y:S01]  /*babb0*/  SHF.R.S32.HI R25, RZ, 0x1f, R16 ;  /* 0x0000001fff197819 */ /* 0x000fe20000011410 */
[----:B--2---:R-:W-:Y:S01]  /*babc0*/  IMAD.X R9, R26, 0x1, R4, P0 ;  /* 0x000000011a097824 */ /* 0x004fe200000e0604 */
[----:B------:R-:W-:-:S04]  /*babd0*/  IADD3 R16, P0, R16, R2, RZ ;  /* 0x0000000210107210 */ /* 0x000fc80007f1e0ff */
[----:B------:R1:W-:Y:S04]  /*babe0*/  STL.64 [R1+0x2408], R8 ;  /* 0x0024080801007387 */ /* 0x0003e80000100a00 */
[----:B-1----:R-:W2:Y:S04]  /*babf0*/  LDL.LU.64 R8, [R1+0x5eb8] ;  /* 0x005eb80001087983 */ /* 0x002ea80000300a00 */
[----:B------:R1:W-:Y:S04]  /*bac00*/  STL [R1+0x23f8], R16 ;  /* 0x0023f81001007387 */ /* 0x0003e80000100800 */
[----:B-1----:R-:W3:Y:S04]  /*bac10*/  LDL.LU.64 R16, [R1+0x5eb0] ;  /* 0x005eb00001107983 */ /* 0x002ee80000300a00 */
[----:B------:R1:W-:Y:S04]  /*bac20*/  STL.64 [R1+0x5ea8], R4 ;  /* 0x005ea80401007387 */ /* 0x0003e80000100a00 */
[----:B-1----:R0:W4:Y:S04]  /*bac30*/  LDL.64 R4, [R1+0x2400] ;  /* 0x0024000001047983 */ /* 0x0021280000100a00 */
[----:B------:R-:W-:Y:S04]  /*bac40*/  STL.64 [R1+0x5e90], R22 ;  /* 0x005e901601007387 */ /* 0x000fe80000100a00 */
[----:B------:R1:W-:Y:S04]  /*bac50*/  STL.64 [R1+0x5ea0], R14 ;  /* 0x005ea00e01007387 */ /* 0x0003e80000100a00 */
[----:B-1----:R0:W2:Y:S04]  /*bac60*/  LDL.64 R14, [R1+0x23f8] ;  /* 0x0023f800010e7983 */ /* 0x0020a80000100a00 */
[----:B------:R1:W-:Y:S04]  /*bac70*/  STL.64 [R1+0x5e98], R12 ;  /* 0x005e980c01007387 */ /* 0x0003e80000100a00 */
[----:B-1----:R-:W2:Y:S01]  /*bac80*/  LDL.LU R12, [R1+0x3f0] ;  /* 0x0003f000010c7983 */ /* 0x002ea20000300800 */
[----:B----4-:R-:W-:-:S05]  /*bac90*/  IMAD.X R5, R25, 0x1, R3, P4 ;  /* 0x0000000119057824 */ /* 0x010fca00020e0603 */
[----:B------:R1:W-:Y:S04]  /*baca0*/  STL [R1+0x2404], R5 ;  /* 0x0024040501007387 */ /* 0x0003e80000100800 */
[----:B-1----:R-:W4:Y:S04]  /*bacb0*/  LDL.LU.64 R4, [R1+0x5ea8] ;  /* 0x005ea80001047983 */ /* 0x002f280000300a00 */
[----:B---3--:R1:W-:Y:S04]  /*bacc0*/  STL.64 [R1+0x5e80], R16 ;  /* 0x005e801001007387 */ /* 0x0083e80000100a00 */
[----:B-1----:R-:W3:Y:S01]  /*bacd0*/  LDL.LU R16, [R1+0x3f4] ;  /* 0x0003f40001107983 */ /* 0x002ee20000300800 */
[----:B--2---:R-:W-:-:S02]  /*bace0*/  SHF.R.S32.HI R26, RZ, 0x1f, R12 ;  /* 0x0000001fff1a7819 */ /* 0x004fc4000001140c */
[----:B------:R-:W-:-:S05]  /*bacf0*/  IADD3 R22, P5, R12, R0, RZ ;  /* 0x000000000c167210 */ /* 0x000fca0007fbe0ff */
[----:B------:R-:W-:Y:S02]  /*bad00*/  IMAD.X R23, R26, 0x1, R3, P5 ;  /* 0x000000011a177824 */ /* 0x000fe400028e0603 */
[----:B----4-:R-:W-:Y:S01]  /*bad10*/  IMAD.X R15, R25, 0x1, R4, P0 ;  /* 0x00000001190f7824 */ /* 0x010fe200000e0604 */
[----:B------:R-:W-:-:S04]  /*bad20*/  IADD3 R12, P0, R12, R2, RZ ;  /* 0x000000020c0c7210 */ /* 0x000fc80007f1e0ff */
[----:B------:R1:W-:Y:S04]  /*bad30*/  STL [R1+0x23fc], R15 ;  /* 0x0023fc0f01007387 */ /* 0x0003e80000100800 */
[----:B-1----:R-:W2:Y:S04]  /*bad40*/  LDL.LU.64 R14, [R1+0x5ea0] ;  /* 0x005ea000010e7983 */ /* 0x002ea80000300a00 */
[----:B------:R1:W-:Y:S04]  /*bad50*/  STL [R1+0x23e8], R12 ;  /* 0x0023e80c01007387 */ /* 0x0003e80000100800 */
[----:B-1----:R-:W4:Y:S04]  /*bad60*/  LDL.LU.64 R12, [R1+0x5e98] ;  /* 0x005e9800010c7983 */ /* 0x002f280000300a00 */
[----:B------:R1:W-:Y:S04]  /*bad70*/  STL.64 [R1+0x23f0], R22 ;  /* 0x0023f01601007387 */ /* 0x0003e80000100a00 */
[----:B-1----:R-:W3:Y:S04]  /*bad80*/  LDL.LU.64 R22, [R1+0x5e90] ;  /* 0x005e900001167983 */ /* 0x002ee80000300a00 */
[----:B------:R1:W-:Y:S04]  /*bad90*/  STL.64 [R1+0x5e88], R2 ;  /* 0x005e880201007387 */ /* 0x0003e80000100a00 */
[----:B-1----:R0:W2:Y:S04]  /*bada0*/  LDL.64 R2, [R1+0x23e8] ;  /* 0x0023e80001027983 */ /* 0x0020a80000100a00 */
[----:B---3--:R-:W-:Y:S01]  /*badb0*/  STL.64 [R1+0x5e78], R22 ;  /* 0x005e781601007387 */ /* 0x008fe20000100a00 */
[----:B--2---:R-:W-:-:S05]  /*badc0*/  IMAD.X R3, R26, 0x1, R4, P0 ;  /* 0x000000011a037824 */ /* 0x004fca00000e0604 */
[----:B------:R1:W-:Y:S04]  /*badd0*/  STL [R1+0x23ec], R3 ;  /* 0x0023ec0301007387 */ /* 0x0003e80000100800 */
[----:B-1----:R-:W2:Y:S01]  /*bade0*/  LDL.LU.64 R2, [R1+0x5e88] ;  /* 0x005e880001027983 */ /* 0x002ea20000300a00 */
[----:B------:R-:W-:Y:S02]  /*badf0*/  SHF.R.S32.HI R25, RZ, 0x1f, R16 ;  /* 0x0000001fff197819 */ /* 0x000fe40000011410 */
[C---:B------:R-:W-:Y:S02]  /*bae00*/  IADD3 R22, P4, R16.reuse, R0, RZ ;  /* 0x0000000010167210 */ /* 0x040fe40007f9e0ff */
[----:B--2---:R-:W-:-:S05]  /*bae10*/  IADD3 R16, P0, R16, R2, RZ ;  /* 0x0000000210107210 */ /* 0x004fca0007f1e0ff */
[----:B------:R1:W-:Y:S04]  /*bae20*/  STL [R1+0x23d8], R16 ;  /* 0x0023d81001007387 */ /* 0x0003e80000100800 */
[----:B-1----:R-:W2:Y:S04]  /*bae30*/  LDL.LU.64 R16, [R1+0x5e80] ;  /* 0x005e800001107983 */ /* 0x002ea80000300a00 */
[----:B--2---:R-:W-:Y:S04]  /*bae40*/  STL.64 [R1+0x5e60], R16 ;  /* 0x005e601001007387 */ /* 0x004fe80000100a00 */
[----:B------:R1:W-:Y:S04]  /*bae50*/  STL.64 [R1+0x5e68], R18 ;  /* 0x005e681201007387 */ /* 0x0003e80000100a00 */
[----:B-1----:R-:W2:Y:S04]  /*bae60*/  LDL.LU R18, [R1+0x3f8] ;  /* 0x0003f80001127983 */ /* 0x002ea80000300800 */
[----:B------:R1:W-:Y:S04]  /*bae70*/  STL.64 [R1+0x5e70], R14 ;  /* 0x005e700e01007387 */ /* 0x0003e80000100a00 */
[----:B-1----:R0:W3:Y:S01]  /*bae80*/  LDL.64 R14, [R1+0x23d8] ;  /* 0x0023d800010e7983 */ /* 0x0020e20000100a00 */
[----:B------:R-:W-:-:S05]  /*bae90*/  IMAD.X R23, R25, 0x1, R3, P4 ;  /* 0x0000000119177824 */ /* 0x000fca00020e0603 */
[----:B------:R1:W-:Y:S04]  /*baea0*/  STL.64 [R1+0x23e0], R22 ;  /* 0x0023e01601007387 */ /* 0x0003e80000100a00 */
[----:B-1----:R-:W4:Y:S01]  /*baeb0*/  LDL.LU.64 R22, [R1+0x5e78] ;  /* 0x005e780001167983 */ /* 0x002f220000300a00 */
[----:B--2---:R-:W-:Y:S02]  /*baec0*/  SHF.R.S32.HI R26, RZ, 0x1f, R18 ;  /* 0x0000001fff1a7819 */ /* 0x004fe40000011412 */
[----:B------:R-:W-:-:S05]  /*baed0*/  IADD3 R16, P5, R18, R0, RZ ;  /* 0x0000000012107210 */ /* 0x000fca0007fbe0ff */
[----:B------:R-:W-:Y:S02]  /*baee0*/  IMAD.X R17, R26, 0x1, R3, P5 ;  /* 0x000000011a117824 */ /* 0x000fe400028e0603 */
[----:B---3--:R-:W-:Y:S01]  /*baef0*/  IMAD.X R15, R25, 0x1, R4, P0 ;  /* 0x00000001190f7824 */ /* 0x008fe200000e0604 */
[----:B------:R-:W-:-:S04]  /*baf00*/  IADD3 R18, P0, R18, R2, RZ ;  /* 0x0000000212127210 */ /* 0x000fc80007f1e0ff */
[----:B------:R1:W-:Y:S04]  /*baf10*/  STL [R1+0x23dc], R15 ;  /* 0x0023dc0f01007387 */ /* 0x0003e80000100800 */
[----:B-1----:R-:W2:Y:S04]  /*baf20*/  LDL.LU.64 R14, [R1+0x5e70] ;  /* 0x005e7000010e7983 */ /* 0x002ea80000300a00 */
[----:B------:R1:W-:Y:S04]  /*baf30*/  STL [R1+0x23c8], R18 ;  /* 0x0023c81201007387 */ /* 0x0003e80000100800 */
[----:B-1----:R-:W3:Y:S04]  /*baf40*/  LDL.LU.64 R18, [R1+0x5e68] ;  /* 0x005e680001127983 */ /* 0x002ee80000300a00 */
[----:B------:R1:W-:Y:S04]  /*baf50*/  STL.64 [R1+0x23d0], R16 ;  /* 0x0023d01001007387 */ /* 0x0003e80000100a00 */
[----:B-1----:R-:W3:Y:S04]  /*baf60*/  LDL.LU.64 R16, [R1+0x5e60] ;  /* 0x005e600001107983 */ /* 0x002ee80000300a00 */
[----:B------:R1:W-:Y:S04]  /*baf70*/  STL.64 [R1+0x5e58], R2 ;  /* 0x005e580201007387 */ /* 0x0003e80000100a00 */
[----:B-1----:R0:W3:Y:S04]  /*baf80*/  LDL.64 R2, [R1+0x23c8] ;  /* 0x0023c80001027983 */ /* 0x0020e80000100a00 */
[----:B----4-:R-:W-:Y:S04]  /*baf90*/  STL.64 [R1+0x5e50], R12 ;  /* 0x005e500c01007387 */ /* 0x010fe80000100a00 */
[----:B--2---:R1:W-:Y:S04]  /*bafa0*/  STL.64 [R1+0x5e40], R14 ;  /* 0x005e400e01007387 */ /* 0x0043e80000100a00 */
[----:B-1----:R-:W2:Y:S04]  /*bafb0*/  LDL.LU R14, [R1+0x420] ;  /* 0x00042000010e7983 */ /* 0x002ea80000300800 */
[----:B------:R1:W-:Y:S04]  /*bafc0*/  STL.64 [R1+0x5e48], R22 ;  /* 0x005e481601007387 */ /* 0x0003e80000100a00 */
[----:B-1----:R-:W4:Y:S01]  /*bafd0*/  LDL.LU R23, [R1+0x3fc] ;  /* 0x0003fc0001177983 */ /* 0x002f220000300800 */
[----:B---3--:R-:W-:-:S05]  /*bafe0*/  IMAD.X R3, R26, 0x1, R4, P0 ;  /* 0x000000011a037824 */ /* 0x008fca00000e0604 */
[----:B------:R1:W-:Y:S04]  /*baff0*/  STL [R1+0x23cc], R3 ;  /* 0x0023cc0301007387 */ /* 0x0003e80000100800 */
[----:B-1----:R-:W3:Y:S04]  /*bb000*/  LDL.LU.64 R2, [R1+0x5e58] ;  /* 0x005e580001027983 */ /* 0x002ee80000300a00 */
[----:B------:R1:W-:Y:S01]  /*bb010*/  STL.64 [R1+0x5e38], R16 ;  /* 0x005e381001007387 */ /* 0x0003e20000100a00 */
[----:B--2---:R-:W-:Y:S02]  /*bb020*/  SHF.R.S32.HI R26, RZ, 0x1f, R14 ;  /* 0x0000001fff1a7819 */ /* 0x004fe4000001140e */
[----:B-1----:R-:W-:-:S02]  /*bb030*/  IADD3 R16, P5, R14, R0, RZ ;  /* 0x000000000e107210 */ /* 0x002fc40007fbe0ff */
[----:B----4-:R-:W-:Y:S02]  /*bb040*/  SHF.R.S32.HI R25, RZ, 0x1f, R23 ;  /* 0x0000001fff197819 */ /* 0x010fe40000011417 */
[C---:B------:R-:W-:Y:S02]  /*bb050*/  IADD3 R12, P4, R23.reuse, R0, RZ ;  /* 0x00000000170c7210 */ /* 0x040fe40007f9e0ff */
[----:B---3--:R-:W-:-:S03]  /*bb060*/  IADD3 R22, P0, R23, R2, RZ ;  /* 0x0000000217167210 */ /* 0x008fc60007f1e0ff */
[C-C-:B------:R-:W-:Y:S02]  /*bb070*/  IMAD.X R13, R25.reuse, 0x1, R3.reuse, P4 ;  /* 0x00000001190d7824 */ /* 0x140fe400020e0603 */
[----:B------:R-:W-:Y:S01]  /*bb080*/  IMAD.X R23, R25, 0x1, R4, P0 ;  /* 0x0000000119177824 */ /* 0x000fe200000e0604 */
[----:B------:R-:W-:Y:S02]  /*bb090*/  IADD3 R14, P0, R14, R2, RZ ;  /* 0x000000020e0e7210 */ /* 0x000fe40007f1e0ff */
[----:B------:R1:W-:Y:S04]  /*bb0a0*/  STL.64 [R1+0x23c0], R12 ;  /* 0x0023c00c01007387 */ /* 0x0003e80000100a00 */
[----:B-1----:R-:W2:Y:S04]  /*bb0b0*/  LDL.LU.64 R12, [R1+0x5e50] ;  /* 0x005e5000010c7983 */ /* 0x002ea80000300a00 */
[----:B------:R1:W-:Y:S04]  /*bb0c0*/  STL.64 [R1+0x23b8], R22 ;  /* 0x0023b81601007387 */ /* 0x0003e80000100a00 */
[----:B-1----:R-:W3:Y:S04]  /*bb0d0*/  LDL.LU.64 R22, [R1+0x5e48] ;  /* 0x005e480001167983 */ /* 0x002ee80000300a00 */
[----:B------:R1:W-:Y:S04]  /*bb0e0*/  STL [R1+0x23a8], R14 ;  /* 0x0023a80e01007387 */ /* 0x0003e80000100800 */
[----:B-1----:R-:W4:Y:S01]  /*bb0f0*/  LDL.LU.64 R14, [R1+0x5e40] ;  /* 0x005e4000010e7983 */ /* 0x002f220000300a00 */
[----:B------:R-:W-:-:S03]  /*bb100*/  IMAD.X R17, R26, 0x1, R3, P5 ;  /* 0x000000011a117824 */ /* 0x000fc600028e0603 */
[----:B----4-:R1:W-:Y:S04]  /*bb110*/  STL.64 [R1+0x5e28], R14 ;  /* 0x005e280e01007387 */ /* 0x0103e80000100a00 */
[----:B-1----:R-:W4:Y:S04]  /*bb120*/  LDL.LU R14, [R1+0x424] ;  /* 0x00042400010e7983 */ /* 0x002f280000300800 */
[----:B------:R1:W-:Y:S04]  /*bb130*/  STL.64 [R1+0x23b0], R16 ;  /* 0x0023b01001007387 */ /* 0x0003e80000100a00 */
[----:B-1----:R-:W2:Y:S04]  /*bb140*/  LDL.LU.64 R16, [R1+0x5e38] ;  /* 0x005e380001107983 */ /* 0x002ea80000300a00 */
[----:B------:R1:W-:Y:S04]  /*bb150*/  STL.64 [R1+0x5e30], R2 ;  /* 0x005e300201007387 */ /* 0x0003e80000100a00 */
[----:B-1----:R0:W3:Y:S04]  /*bb160*/  LDL.64 R2, [R1+0x23a8] ;  /* 0x0023a80001027983 */ /* 0x0020e80000100a00 */
[----:B--2---:R-:W-:Y:S04]  /*bb170*/  STL.64 [R1+0x5e18], R16 ;  /* 0x005e181001007387 */ /* 0x004fe80000100a00 */
[----:B------:R1:W-:Y:S01]  /*bb180*/  STL.64 [R1+0x5e20], R12 ;  /* 0x005e200c01007387 */ /* 0x0003e20000100a00 */
[----:B---3--:R-:W-:-:S03]  /*bb190*/  IMAD.X R3, R26, 0x1, R4, P0 ;  /* 0x000000011a037824 */ /* 0x008fc600000e0604 */
[----:B-1----:R-:W2:Y:S04]  /*bb1a0*/  LDL R12, [R1+0x428] ;  /* 0x00042800010c7983 */ /* 0x002ea80000100800 */
[----:B------:R1:W-:Y:S04]  /*bb1b0*/  STL [R1+0x23ac], R3 ;  /* 0x0023ac0301007387 */ /* 0x0003e80000100800 */
[----:B-1----:R-:W3:Y:S01]  /*bb1c0*/  LDL.LU.64 R2, [R1+0x5e30] ;  /* 0x005e300001027983 */ /* 0x002ee20000300a00 */
[----:B----4-:R-:W-:Y:S02]  /*bb1d0*/  SHF.R.S32.HI R25, RZ, 0x1f, R14 ;  /* 0x0000001fff197819 */ /* 0x010fe4000001140e */
[----:B------:R-:W-:-:S02]  /*bb1e0*/  IADD3 R16, P4, R14, R0, RZ ;  /* 0x000000000e107210 */ /* 0x000fc40007f9e0ff */
[----:B---3--:R-:W-:-:S05]  /*bb1f0*/  IADD3 R14, P0, R14, R2, RZ ;  /* 0x000000020e0e7210 */ /* 0x008fca0007f1e0ff */
[----:B------:R1:W-:Y:S04]  /*bb200*/  STL [R1+0x2398], R14 ;  /* 0x0023980e01007387 */ /* 0x0003e80000100800 */
[----:B-1----:R-:W3:Y:S01]  /*bb210*/  LDL.LU.64 R14, [R1+0x5e28] ;  /* 0x005e2800010e7983 */ /* 0x002ee20000300a00 */
[----:B--2---:R-:W-:Y:S02]  /*bb220*/  SHF.R.S32.HI R26, RZ, 0x1f, R12 ;  /* 0x0000001fff1a7819 */ /* 0x004fe4000001140c */
[----:B------:R-:W-:Y:S01]  /*bb230*/  IADD3 R12, P5, R12, R0, RZ ;  /* 0x000000000c0c7210 */ /* 0x000fe20007fbe0ff */
[C---:B------:R-:W-:Y:S01]  /*bb240*/  IMAD.X R17, R25.reuse, 0x1, R3, P4 ;  /* 0x0000000119117824 */ /* 0x040fe200020e0603 */
[----:B---3--:R1:W-:Y:S04]  /*bb250*/  STL.64 [R1+0x5e10], R14 ;  /* 0x005e100e01007387 */ /* 0x0083e80000100a00 */
[----:B-1----:R0:W2:Y:S04]  /*bb260*/  LDL.64 R14, [R1+0x2398] ;  /* 0x00239800010e7983 */ /* 0x0020a80000100a00 */
[----:B------:R1:W-:Y:S04]  /*bb270*/  STL [R1+0x2390], R12 ;  /* 0x0023900c01007387 */ /* 0x0003e80000100800 */
[----:B-1----:R-:W3:Y:S04]  /*bb280*/  LDL.LU.64 R12, [R1+0x5e20] ;  /* 0x005e2000010c7983 */ /* 0x002ee80000300a00 */
[----:B------:R1:W-:Y:S04]  /*bb290*/  STL.64 [R1+0x23a0], R16 ;  /* 0x0023a01001007387 */ /* 0x0003e80000100a00 */
[----:B-1----:R-:W4:Y:S04]  /*bb2a0*/  LDL.LU.64 R16, [R1+0x5e18] ;  /* 0x005e180001107983 */ /* 0x002f280000300a00 */
[----:B------:R1:W-:Y:S04]  /*bb2b0*/  STL.64 [R1+0x5e00], R18 ;  /* 0x005e001201007387 */ /* 0x0003e80000100a00 */
[----:B-1----:R-:W3:Y:S01]  /*bb2c0*/  LDL.LU R18, [R1+0x428] ;  /* 0x0004280001127983 */ /* 0x002ee20000300800 */
[----:B--2---:R-:W-:-:S05]  /*bb2d0*/  IMAD.X R15, R25, 0x1, R4, P0 ;  /* 0x00000001190f7824 */ /* 0x004fca00000e0604 */
[----:B------:R1:W-:Y:S04]  /*bb2e0*/  STL [R1+0x239c], R15 ;  /* 0x00239c0f01007387 */ /* 0x0003e80000100800 */
[----:B-1----:R-:W2:Y:S01]  /*bb2f0*/  LDL.LU.64 R14, [R1+0x5e10] ;  /* 0x005e1000010e7983 */ /* 0x002ea20000300a00 */
[----:B---3--:R-:W-:-:S05]  /*bb300*/  IADD3 R18, P0, R18, R2, RZ ;  /* 0x0000000212127210 */ /* 0x008fca0007f1e0ff */
[----:B------:R-:W-:Y:S04]  /*bb310*/  STL [R1+0x5e08], R18 ;  /* 0x005e081201007387 */ /* 0x000fe80000100800 */
[----:B------:R1:W-:Y:S04]  /*bb320*/  STL [R1+0x5e0c], R19 ;  /* 0x005e0c1301007387 */ /* 0x0003e80000100800 */
[----:B-1----:R0:W3:Y:S04]  /*bb330*/  LDL.64 R18, [R1+0x2390] ;  /* 0x0023900001127983 */ /* 0x0020e80000100a00 */
[----:B--2---:R1:W-:Y:S04]  /*bb340*/  STL.64 [R1+0x5df8], R14 ;  /* 0x005df80e01007387 */ /* 0x0043e80000100a00 */
[----:B-1----:R-:W2:Y:S01]  /*bb350*/  LDL R14, [R1+0x42c] ;  /* 0x00042c00010e7983 */ /* 0x002ea20000100800 */
[----:B---3--:R-:W-:-:S05]  /*bb360*/  IMAD.X R19, R26, 0x1, R3, P5 ;  /* 0x000000011a137824 */ /* 0x008fca00028e0603 */
[----:B------:R1:W-:Y:S04]  /*bb370*/  STL [R1+0x2394], R19 ;  /* 0x0023941301007387 */ /* 0x0003e80000100800 */
[----:B-1----:R0:W3:Y:S01]  /*bb380*/  LDL.LU R19, [R1+0x5e0c] ;  /* 0x005e0c0001137983 */ /* 0x0020e20000300800 */
[----:B--2---:R-:W-:-:S05]  /*bb390*/  IADD3 R18, P4, R14, R0, RZ ;  /* 0x000000000e127210 */ /* 0x004fca0007f9e0ff */
[----:B------:R1:W-:Y:S04]  /*bb3a0*/  STL [R1+0x2380], R18 ;  /* 0x0023801201007387 */ /* 0x0003e80000100800 */
[----:B-1----:R-:W2:Y:S01]  /*bb3b0*/  LDL.LU R18, [R1+0x5e08] ;  /* 0x005e080001127983 */ /* 0x002ea20000300800 */
[----:B---3--:R-:W-:-:S05]  /*bb3c0*/  IMAD.X R19, R26, 0x1, R4, P0 ;  /* 0x000000011a137824 */ /* 0x008fca00000e0604 */
[----:B--2---:R1:W-:Y:S04]  /*bb3d0*/  STL.64 [R1+0x2388], R18 ;  /* 0x0023881201007387 */ /* 0x0043e80000100a00 */
[----:B-1----:R-:W2:Y:S01]  /*bb3e0*/  LDL.LU.64 R18, [R1+0x5e00] ;  /* 0x005e000001127983 */ /* 0x002ea20000300a00 */
[----:B------:R-:W-:Y:S02]  /*bb3f0*/  SHF.R.S32.HI R25, RZ, 0x1f, R14 ;  /* 0x0000001fff197819 */ /* 0x000fe4000001140e */
[----:B------:R-:W-:Y:S01]  /*bb400*/  IADD3 R14, P0, R14, R2, RZ ;  /* 0x000000020e0e7210 */ /* 0x000fe20007f1e0ff */
[----:B--2---:R1:W-:Y:S04]  /*bb410*/  STL.64 [R1+0x5de8], R18 ;  /* 0x005de81201007387 */ /* 0x0043e80000100a00 */
[----:B-1----:R-:W2:Y:S04]  /*bb420*/  LDL.64 R18, [R1+0x2380] ;  /* 0x0023800001127983 */ /* 0x002ea80000100a00 */
[----:B--2---:R-:W-:Y:S04]  /*bb430*/  STL [R1+0x5df0], R18 ;  /* 0x005df01201007387 */ /* 0x004fe80000100800 */
[----:B------:R1:W-:Y:S04]  /*bb440*/  STL [R1+0x2378], R14 ;  /* 0x0023780e01007387 */ /* 0x0003e80000100800 */
[----:B-1----:R-:W2:Y:S04]  /*bb450*/  LDL.LU.64 R14, [R1+0x5df8] ;  /* 0x005df800010e7983 */ /* 0x002ea80000300a00 */
[----:B------:R1:W-:Y:S04]  /*bb460*/  STL.64 [R1+0x5dd8], R22 ;  /* 0x005dd81601007387 */ /* 0x0003e80000100a00 */
[----:B-1----:R-:W3:Y:S02]  /*bb470*/  LDL.LU R22, [R1+0x440] ;  /* 0x0004400001167983 */ /* 0x002ee40000300800 */
[----:B---3--:R-:W-:-:S02]  /*bb480*/  SHF.R.S32.HI R26, RZ, 0x1f, R22 ;  /* 0x0000001fff1a7819 */ /* 0x008fc40000011416 */
[----:B------:R-:W-:-:S03]  /*bb490*/  IADD3 R18, P5, R22, R0, RZ ;  /* 0x0000000016127210 */ /* 0x000fc60007fbe0ff */
[----:B------:R1:W-:Y:S04]  /*bb4a0*/  STL.64 [R1+0x5de0], R26 ;  /* 0x005de01a01007387 */ /* 0x0003e80000100a00 */
[----:B-1----:R0:W3:Y:S04]  /*bb4b0*/  LDL.64 R26, [R1+0x2378] ;  /* 0x00237800011a7983 */ /* 0x0020e80000100a00 */
[----:B------:R1:W-:Y:S04]  /*bb4c0*/  STL [R1+0x2370], R18 ;  /* 0x0023701201007387 */ /* 0x0003e80000100800 */
[----:B-1----:R0:W4:Y:S01]  /*bb4d0*/  LDL.LU R18, [R1+0x5df0] ;  /* 0x005df00001127983 */ /* 0x0021220000300800 */
[----:B------:R-:W-:-:S05]  /*bb4e0*/  IMAD.X R19, R25, 0x1, R3, P4 ;  /* 0x0000000119137824 */ /* 0x000fca00020e0603 */
[----:B------:R4:W-:Y:S04]  /*bb4f0*/  STL [R1+0x2384], R19 ;  /* 0x0023841301007387 */ /* 0x0009e80000100800 */
[----:B----4-:R-:W4:Y:S01]  /*bb500*/  LDL.LU.64 R18, [R1+0x5de8] ;  /* 0x005de80001127983 */ /* 0x010f220000300a00 */
[----:B---3--:R-:W-:Y:S01]  /*bb510*/  IMAD.X R27, R25, 0x1, R4, P0 ;  /* 0x00000001191b7824 */ /* 0x008fe200000e0604 */
[----:B------:R-:W-:Y:S02]  /*bb520*/  IADD3 R22, P0, R22, R2, RZ ;  /* 0x0000000216167210 */ /* 0x000fe40007f1e0ff */
[----:B----4-:R1:W-:Y:S04]  /*bb530*/  STL.64 [R1+0x5dd0], R18 ;  /* 0x005dd01201007387 */ /* 0x0103e80000100a00 */
[----:B-1----:R0:W3:Y:S04]  /*bb540*/  LDL.64 R18, [R1+0x2370] ;  /* 0x0023700001127983 */ /* 0x0020e80000100a00 */
[----:B------:R1:W-:Y:S04]  /*bb550*/  STL [R1+0x237c], R27 ;  /* 0x00237c1b01007387 */ /* 0x0003e80000100800 */
[----:B-1----:R-:W3:Y:S04]  /*bb560*/  LDL.LU.64 R26, [R1+0x5de0] ;  /* 0x005de000011a7983 */ /* 0x002ee80000300a00 */
[----:B------:R-:W-:Y:S04]  /*bb570*/  STL.64 [R1+0x5dc8], R4 ;  /* 0x005dc80401007387 */ /* 0x000fe80000100a00 */
[----:B------:R1:W-:Y:S04]  /*bb580*/  STL [R1+0x2368], R22 ;  /* 0x0023681601007387 */ /* 0x0003e80000100800 */
[----:B-1----:R-:W4:Y:S04]  /*bb590*/  LDL.LU.64 R22, [R1+0x5dd8] ;  /* 0x005dd80001167983 */ /* 0x002f280000300a00 */
[----:B----4-:R1:W-:Y:S04]  /*bb5a0*/  STL.64 [R1+0x5db8], R22 ;  /* 0x005db81601007387 */ /* 0x0103e80000100a00 */
[----:B-1----:R-:W4:Y:S01]  /*bb5b0*/  LDL R22, [R1+0x444] ;  /* 0x0004440001167983 */ /* 0x002f220000100800 */
[----:B---3--:R-:W-:-:S05]  /*bb5c0*/  IMAD.X R19, R26, 0x1, R3, P5 ;  /* 0x000000011a137824 */ /* 0x008fca00028e0603 */
[----:B------:R1:W-:Y:S04]  /*bb5d0*/  STL [R1+0x2374], R19 ;  /* 0x0023741301007387 */ /* 0x0003e80000100800 */
[----:B-1----:R-:W3:Y:S04]  /*bb5e0*/  LDL.LU.64 R18, [R1+0x5dd0] ;  /* 0x005dd00001127983 */ /* 0x002ee80000300a00 */
[----:B------:R1:W-:Y:S04]  /*bb5f0*/  STL.64 [R1+0x5dc0], R2 ;  /* 0x005dc00201007387 */ /* 0x0003e80000100a00 */
[----:B-1----:R0:W2:Y:S01]  /*bb600*/  LDL.64 R2, [R1+0x2368] ;  /* 0x0023680001027983 */ /* 0x0020a20000100a00 */
[----:B----4-:R-:W-:-:S05]  /*bb610*/  IADD3 R4, P4, R22, R0, RZ ;  /* 0x0000000016047210 */ /* 0x010fca0007f9e0ff */
        /* <DEDUP_REMOVED lines=9> */
[----:B------:R-:W-:Y:S04]  /*bb6b0*/  STL.64 [R1+0x5db0], R2 ;  /* 0x005db00201007387 */ /* 0x000fe80000100a00 */
[----:B------:R1:W-:Y:S04]  /*bb6c0*/  STL.64 [R1+0x5da8], R4 ;  /* 0x005da80401007387 */ /* 0x0003e80000100a00 */
[----:B-1----:R0:W4:Y:S04]  /*bb6d0*/  LDL.64 R4, [R1+0x2360] ;  /* 0x0023600001047983 */ /* 0x0021280000100a00 */
[----:B--2---:R1:W-:Y:S04]  /*bb6e0*/  STL.64 [R1+0x5da0], R22 ;  /* 0x005da01601007387 */ /* 0x0043e80000100a00 */
[----:B-1----:R0:W2:Y:S04]  /*bb6f0*/  LDL.64 R22, [R1+0x2358] ;  /* 0x0023580001167983 */ /* 0x0020a80000100a00 */
[----:B---3--:R1:W-:Y:S04]  /*bb700*/  STL [R1+0x5d9c], R18 ;  /* 0x005d9c1201007387 */ /* 0x0083e80000100800 */
[----:B-1----:R-:W3:Y:S02]  /*bb710*/  LDL.LU R18, [R1+0x448] ;  /* 0x0004480001127983 */ /* 0x002ee40000300800 */
[----:B---3--:R-:W-:-:S05]  /*bb720*/  IADD3 R2, P5, R18, R0, RZ ;  /* 0x0000000012027210 */ /* 0x008fca0007fbe0ff */
[----:B------:R1:W-:Y:S04]  /*bb730*/  STL [R1+0x2350], R2 ;  /* 0x0023500201007387 */ /* 0x0003e80000100800 */
[----:B-1----:R-:W4:Y:S02]  /*bb740*/  LDL.LU.64 R2, [R1+0x5db0] ;  /* 0x005db00001027983 */ /* 0x002f240000300a00 */
[----:B----4-:R-:W-:-:S05]  /*bb750*/  IMAD.X R5, R25, 0x1, R3, P4 ;  /* 0x0000000119057824 */ /* 0x010fca00020e0603 */
[----:B------:R1:W-:Y:S04]  /*bb760*/  STL [R1+0x2364], R5 ;  /* 0x0023640501007387 */ /* 0x0003e80000100800 */
[----:B-1----:R-:W2:Y:S02]  /*bb770*/  LDL.LU.64 R4, [R1+0x5da8] ;  /* 0x005da80001047983 */ /* 0x002ea40000300a00 */
[----:B--2---:R-:W-:-:S05]  /*bb780*/  IMAD.X R23, R25, 0x1, R4, P0 ;  /* 0x0000000119177824 */ /* 0x004fca00000e0604 */
[----:B------:R1:W-:Y:S04]  /*bb790*/  STL [R1+0x235c], R23 ;  /* 0x00235c1701007387 */ /* 0x0003e80000100800 */
[----:B-1----:R-:W2:Y:S04]  /*bb7a0*/  LDL.LU.64 R22, [R1+0x5da0] ;  /* 0x005da00001167983 */ /* 0x002ea80000300a00 */
[----:B------:R-:W-:Y:S04]  /*bb7b0*/  STL.64 [R1+0x5d90], R4 ;  /* 0x005d900401007387 */ /* 0x000fe80000100a00 */
[----:B------:R1:W-:Y:S04]  /*bb7c0*/  STL [R1+0x5d98], R5 ;  /* 0x005d980501007387 */ /* 0x0003e80000100800 */
[----:B-1----:R0:W3:Y:S01]  /*bb7d0*/  LDL.64 R4, [R1+0x2350] ;  /* 0x0023500001047983 */ /* 0x0020e20000100a00 */
[----:B------:R-:W-:-:S03]  /*bb7e0*/  SHF.R.S32.HI R26, RZ, 0x1f, R18 ;  /* 0x0000001fff1a7819 */ /* 0x000fc60000011412 */
[----:B--2---:R1:W-:Y:S04]  /*bb7f0*/  STL.64 [R1+0x5d80], R22 ;  /* 0x005d801601007387 */ /* 0x0043e80000100a00 */
[----:B-1----:R-:W2:Y:S01]  /*bb800*/  LDL.LU R22, [R1+0x44c] ;  /* 0x00044c0001167983 */ /* 0x002ea20000300800 */
[----:B---3--:R-:W-:-:S03]  /*bb810*/  IMAD.X R5, R26, 0x1, R3, P5 ;  /* 0x000000011a057824 */ /* 0x008fc600028e0603 */
[----:B------:R1:W-:Y:S02]  /*bb820*/  STL.64 [R1+0x5d88], R14 ;  /* 0x005d880e01007387 */ /* 0x0003e40000100a00 */
[----:B-1----:R-:W-:Y:S02]  /*bb830*/  IADD3 R14, P0, R18, R2, RZ ;  /* 0x00000002120e7210 */ /* 0x002fe40007f1e0ff */
[----:B------:R-:W3:Y:S04]  /*bb840*/  LDL.LU R18, [R1+0x5d9c] ;  /* 0x005d9c0001127983 */ /* 0x000ee80000300800 */
[----:B------:R1:W-:Y:S04]  /*bb850*/  STL [R1+0x2354], R5 ;  /* 0x0023540501007387 */ /* 0x0003e80000100800 */
[----:B-1----:R0:W4:Y:S01]  /*bb860*/  LDL.LU R5, [R1+0x5d98] ;  /* 0x005d980001057983 */ /* 0x0021220000300800 */
[----:B--2---:R-:W-:-:S05]  /*bb870*/  IADD3 R4, P4, R22, R0, RZ ;  /* 0x0000000016047210 */ /* 0x004fca0007f9e0ff */
[----:B------:R4:W-:Y:S04]  /*bb880*/  STL [R1+0x2340], R4 ;  /* 0x0023400401007387 */ /* 0x0009e80000100800 */
[----:B----4-:R-:W2:Y:S01]  /*bb890*/  LDL.LU.64 R4, [R1+0x5d90] ;  /* 0x005d900001047983 */ /* 0x010ea20000300a00 */
[----:B------:R-:W-:Y:S01]  /*bb8a0*/  SHF.R.S32.HI R25, RZ, 0x1f, R22 ;  /* 0x0000001fff197819 */ /* 0x000fe20000011416 */
[----:B--2---:R-:W-:Y:S01]  /*bb8b0*/  IMAD.X R15, R26, 0x1, R4, P0 ;  /* 0x000000011a0f7824 */ /* 0x004fe200000e0604 */
[----:B------:R-:W-:-:S04]  /*bb8c0*/  IADD3 R22, P0, R22, R2, RZ ;  /* 0x0000000216167210 */ /* 0x000fc80007f1e0ff */
[----:B------:R1:W-:Y:S04]  /*bb8d0*/  STL.64 [R1+0x2348], R14 ;  /* 0x0023480e01007387 */ /* 0x0003e80000100a00 */
[----:B-1----:R-:W2:Y:S04]  /*bb8e0*/  LDL.LU.64 R14, [R1+0x5d88] ;  /* 0x005d8800010e7983 */ /* 0x002ea80000300a00 */
[----:B------:R1:W-:Y:S04]  /*bb8f0*/  STL [R1+0x2338], R22 ;  /* 0x0023381601007387 */ /* 0x0003e80000100800 */
[----:B-1----:R-:W4:Y:S04]  /*bb900*/  LDL.LU.64 R22, [R1+0x5d80] ;  /* 0x005d800001167983 */ /* 0x002f280000300a00 */
[----:B------:R1:W-:Y:S04]  /*bb910*/  STL.64 [R1+0x5d78], R4 ;  /* 0x005d780401007387 */ /* 0x0003e80000100a00 */
[----:B-1----:R0:W2:Y:S04]  /*bb920*/  LDL.64 R4, [R1+0x2340] ;  /* 0x0023400001047983 */ /* 0x0020a80000100a00 */
[----:B---3--:R-:W-:Y:S04]  /*bb930*/  STL.64 [R1+0x5d60], R18 ;  /* 0x005d601201007387 */ /* 0x008fe80000100a00 */
[----:B------:R1:W-:Y:S04]  /*bb940*/  STL [R1+0x5d6c], R12 ;  /* 0x005d6c0c01007387 */ /* 0x0003e80000100800 */
[----:B-1----:R-:W3:Y:S01]  /*bb950*/  LDL.LU R12, [R1+0x470] ;  /* 0x00047000010c7983 */ /* 0x002ee20000300800 */
[----:B--2---:R-:W-:Y:S01]  /*bb960*/  IMAD.X R5, R25, 0x1, R3, P4 ;  /* 0x0000000119057824 */ /* 0x004fe200020e0603 */
[----:B---3--:R-:W-:-:S05]  /*bb970*/  IADD3 R18, P5, R12, R0, RZ ;  /* 0x000000000c127210 */ /* 0x008fca0007fbe0ff */
[----:B------:R-:W-:Y:S04]  /*bb980*/  STL [R1+0x5d68], R18 ;  /* 0x005d681201007387 */ /* 0x000fe80000100800 */
[----:B------:R1:W-:Y:S04]  /*bb990*/  STL [R1+0x5d70], R19 ;  /* 0x005d701301007387 */ /* 0x0003e80000100800 */
[----:B-1----:R0:W2:Y:S04]  /*bb9a0*/  LDL.64 R18, [R1+0x2338] ;  /* 0x0023380001127983 */ /* 0x0020a80000100a00 */
[----:B------:R1:W-:Y:S04]  /*bb9b0*/  STL [R1+0x2344], R5 ;  /* 0x0023440501007387 */ /* 0x0003e80000100800 */
[----:B-1----:R-:W2:Y:S01]  /*bb9c0*/  LDL.LU.64 R4, [R1+0x5d78] ;  /* 0x005d780001047983 */ /* 0x002ea20000300a00 */
[----:B------:R-:W-:Y:S01]  /*bb9d0*/  SHF.R.S32.HI R26, RZ, 0x1f, R12 ;  /* 0x0000001fff1a7819 */ /* 0x000fe2000001140c */
[----:B--2---:R-:W-:Y:S01]  /*bb9e0*/  IMAD.X R19, R25, 0x1, R4, P0 ;  /* 0x0000000119137824 */ /* 0x004fe200000e0604 */
[----:B------:R-:W-:-:S04]  /*bb9f0*/  IADD3 R18, P0, R12, R2, RZ ;  /* 0x000000020c127210 */ /* 0x000fc80007f1e0ff */
[----:B------:R1:W-:Y:S04]  /*bba00*/  STL [R1+0x233c], R19 ;  /* 0x00233c1301007387 */ /* 0x0003e80000100800 */
[----:B-1----:R0:W2:Y:S04]  /*bba10*/  LDL.LU R19, [R1+0x5d70] ;  /* 0x005d700001137983 */ /* 0x0020a80000300800 */
[----:B------:R-:W3:Y:S04]  /*bba20*/  LDL.LU R12, [R1+0x5d6c] ;  /* 0x005d6c00010c7983 */ /* 0x000ee80000300800 */
[----:B------:R1:W-:Y:S04]  /*bba30*/  STL [R1+0x2328], R18 ;  /* 0x0023281201007387 */ /* 0x0003e80000100800 */
[----:B-1----:R-:W4:Y:S01]  /*bba40*/  LDL.LU R18, [R1+0x5d68] ;  /* 0x005d680001127983 */ /* 0x002f220000300800 */
[----:B--2---:R-:W-:-:S05]  /*bba50*/  IMAD.X R19, R26, 0x1, R3, P5 ;  /* 0x000000011a137824 */ /* 0x004fca00028e0603 */
[----:B----4-:R1:W-:Y:S04]  /*bba60*/  STL.64 [R1+0x2330], R18 ;  /* 0x0023301201007387 */ /* 0x0103e80000100a00 */
[----:B-1----:R-:W2:Y:S04]  /*bba70*/  LDL.LU.64 R18, [R1+0x5d60] ;  /* 0x005d600001127983 */ /* 0x002ea80000300a00 */
[----:B------:R1:W-:Y:S04]  /*bba80*/  STL.64 [R1+0x5d50], R2 ;  /* 0x005d500201007387 */ /* 0x0003e80000100a00 */
[----:B-1----:R-:W4:Y:S04]  /*bba90*/  LDL.64 R2, [R1+0x2328] ;  /* 0x0023280001027983 */ /* 0x002f280000100a00 */
[----:B----4-:R-:W-:Y:S04]  /*bbaa0*/  STL [R1+0x5d58], R2 ;  /* 0x005d580201007387 */ /* 0x010fe80000100800 */
[----:B--2---:R1:W-:Y:S04]  /*bbab0*/  STL.64 [R1+0x5d48], R18 ;  /* 0x005d481201007387 */ /* 0x0043e80000100a00 */
[----:B-1----:R-:W2:Y:S02]  /*bbac0*/  LDL.LU R18, [R1+0x474] ;  /* 0x0004740001127983 */ /* 0x002ea40000300800 */
[----:B--2---:R-:W-:-:S05]  /*bbad0*/  IADD3 R2, P4, R18, R0, RZ ;  /* 0x0000000012027210 */ /* 0x004fca0007f9e0ff */
[----:B------:R1:W-:Y:S04]  /*bbae0*/  STL [R1+0x2320], R2 ;  /* 0x0023200201007387 */ /* 0x0003e80000100800 */
[----:B-1----:R0:W2:Y:S01]  /*bbaf0*/  LDL.LU R2, [R1+0x5d58] ;  /* 0x005d580001027983 */ /* 0x0020a20000300800 */
[----:B------:R-:W-:-:S05]  /*bbb00*/  IMAD.X R3, R26, 0x1, R4, P0 ;  /* 0x000000011a037824 */ /* 0x000fca00000e0604 */
[----:B------:R2:W-:Y:S04]  /*bbb10*/  STL [R1+0x232c], R3 ;  /* 0x00232c0301007387 */ /* 0x0005e80000100800 */
[----:B--2---:R-:W2:Y:S04]  /*bbb20*/  LDL.LU.64 R2, [R1+0x5d50] ;  /* 0x005d500001027983 */ /* 0x004ea80000300a00 */
[----:B------:R1:W-:Y:S04]  /*bbb30*/  STL.64 [R1+0x5d38], R4 ;  /* 0x005d380401007387 */ /* 0x0003e80000100a00 */
[----:B-1----:R-:W4:Y:S01]  /*bbb40*/  LDL.64 R4, [R1+0x2320] ;  /* 0x0023200001047983 */ /* 0x002f220000100a00 */
[----:B------:R-:W-:-:S02]  /*bbb50*/  SHF.R.S32.HI R25, RZ, 0x1f, R18 ;  /* 0x0000001fff197819 */ /* 0x000fc40000011412 */
[----:B--2---:R-:W-:Y:S01]  /*bbb60*/  IADD3 R18, P0, R18, R2, RZ ;  /* 0x0000000212127210 */ /* 0x004fe20007f1e0ff */
[----:B----4-:R1:W-:Y:S04]  /*bbb70*/  STL [R1+0x5d40], R4 ;  /* 0x005d400401007387 */ /* 0x0103e80000100800 */
[----:B-1----:R-:W2:Y:S04]  /*bbb80*/  LDL R4, [R1+0x478] ;  /* 0x0004780001047983 */ /* 0x002ea80000100800 */
[----:B------:R1:W-:Y:S04]  /*bbb90*/  STL [R1+0x2318], R18 ;  /* 0x0023181201007387 */ /* 0x0003e80000100800 */
[----:B-1----:R-:W4:Y:S01]  /*bbba0*/  LDL.LU.64 R18, [R1+0x5d48] ;  /* 0x005d480001127983 */ /* 0x002f220000300a00 */
[----:B--2---:R-:W-:-:S02]  /*bbbb0*/  SHF.R.S32.HI R26, RZ, 0x1f, R4 ;  /* 0x0000001fff1a7819 */ /* 0x004fc40000011404 */
[----:B------:R-:W-:Y:S01]  /*bbbc0*/  IADD3 R4, P5, R4, R0, RZ ;  /* 0x0000000004047210 */ /* 0x000fe20007fbe0ff */
[----:B----4-:R1:W-:Y:S04]  /*bbbd0*/  STL.64 [R1+0x5d30], R18 ;  /* 0x005d301201007387 */ /* 0x0103e80000100a00 */
[----:B-1----:R0:W2:Y:S04]  /*bbbe0*/  LDL.64 R18, [R1+0x2318] ;  /* 0x0023180001127983 */ /* 0x0020a80000100a00 */
[----:B------:R1:W-:Y:S04]  /*bbbf0*/  STL [R1+0x2310], R4 ;  /* 0x0023100401007387 */ /* 0x0003e80000100800 */
[----:B-1----:R0:W4:Y:S01]  /*bbc00*/  LDL.LU R4, [R1+0x5d40] ;  /* 0x005d400001047983 */ /* 0x0021220000300800 */
[----:B------:R-:W-:-:S05]  /*bbc10*/  IMAD.X R5, R25, 0x1, R3, P4 ;  /* 0x0000000119057824 */ /* 0x000fca00020e0603 */
[----:B------:R4:W-:Y:S04]  /*bbc20*/  STL [R1+0x2324], R5 ;  /* 0x0023240501007387 */ /* 0x0009e80000100800 */
[----:B----4-:R-:W2:Y:S02]  /*bbc30*/  LDL.LU.64 R4, [R1+0x5d38] ;  /* 0x005d380001047983 */ /* 0x010ea40000300a00 */
[----:B--2---:R-:W-:-:S05]  /*bbc40*/  IMAD.X R19, R25, 0x1, R4, P0 ;  /* 0x0000000119137824 */ /* 0x004fca00000e0604 */
[----:B------:R1:W-:Y:S04]  /*bbc50*/  STL [R1+0x231c], R19 ;  /* 0x00231c1301007387 */ /* 0x0003e80000100800 */
[----:B-1----:R-:W2:Y:S04]  /*bbc60*/  LDL.LU.64 R18, [R1+0x5d30] ;  /* 0x005d300001127983 */ /* 0x002ea80000300a00 */
[----:B------:R-:W4:Y:S04]  /*bbc70*/  LDL.LU R25, [R1+0x478] ;  /* 0x0004780001197983 */ /* 0x000f280000300800 */
[----:B------:R-:W-:Y:S04]  /*bbc80*/  STL.64 [R1+0x5d20], R4 ;  /* 0x005d200401007387 */ /* 0x000fe80000100a00 */
[----:B------:R1:W-:Y:S04]  /*bbc90*/  STL [R1+0x5d28], R5 ;  /* 0x005d280501007387 */ /* 0x0003e80000100800 */
[----:B-1----:R-:W3:Y:S04]  /*bbca0*/  LDL.64 R4, [R1+0x2310] ;  /* 0x0023100001047983 */ /* 0x002ee80000100a00 */
[----:B---3--:R4:W-:Y:S04]  /*bbcb0*/  STL [R1+0x5d2c], R4 ;  /* 0x005d2c0401007387 */ /* 0x0089e80000100800 */
[----:B------:R1:W-:Y:S01]  /*bbcc0*/  STL.64 [R1+0x5d10], R10 ;  /* 0x005d100a01007387 */ /* 0x0003e20000100a00 */
[----:B------:R-:W-:Y:S01]  /*bbcd0*/  IMAD.X R5, R26, 0x1, R3, P5 ;  /* 0x000000011a057824 */ /* 0x000fe200028e0603 */
[----:B----4-:R-:W-:-:S02]  /*bbce0*/  IADD3 R4, P0, R25, R2, RZ ;  /* 0x0000000219047210 */ /* 0x010fc40007f1e0ff */
[----:B-1----:R-:W3:Y:S04]  /*bbcf0*/  LDL R10, [R1+0x47c] ;  /* 0x00047c00010a7983 */ /* 0x002ee80000100800 */
[----:B------:R1:W-:Y:S04]  /*bbd00*/  STL [R1+0x2308], R4 ;  /* 0x0023080401007387 */ /* 0x0003e80000100800 */
[----:B-1----:R0:W3:Y:S04]  /*bbd10*/  LDL.LU R4, [R1+0x5d2c] ;  /* 0x005d2c0001047983 */ /* 0x0020e80000300800 */
[----:B------:R1:W-:Y:S04]  /*bbd20*/  STL [R1+0x2314], R5 ;  /* 0x0023140501007387 */ /* 0x0003e80000100800 */
[----:B-1----:R0:W4:Y:S04]  /*bbd30*/  LDL.LU R5, [R1+0x5d28] ;  /* 0x005d280001057983 */ /* 0x0021280000300800 */
[----:B------:R1:W-:Y:S04]  /*bbd40*/  STL.64 [R1+0x5d18], R2 ;  /* 0x005d180201007387 */ /* 0x0003e80000100a00 */
[----:B-1----:R0:W2:Y:S01]  /*bbd50*/  LDL.64 R2, [R1+0x2308] ;  /* 0x0023080001027983 */ /* 0x0020a20000100a00 */
[----:B---3--:R-:W-:-:S05]  /*bbd60*/  IADD3 R4, P4, R10, R0, RZ ;  /* 0x000000000a047210 */ /* 0x008fca0007f9e0ff */
[----:B------:R4:W-:Y:S04]  /*bbd70*/  STL [R1+0x2300], R4 ;  /* 0x0023000401007387 */ /* 0x0009e80000100800 */
[----:B----4-:R-:W2:Y:S02]  /*bbd80*/  LDL.LU.64 R4, [R1+0x5d20] ;  /* 0x005d200001047983 */ /* 0x010ea40000300a00 */
[----:B--2---:R-:W-:-:S05]  /*bbd90*/  IMAD.X R3, R26, 0x1, R4, P0 ;  /* 0x000000011a037824 */ /* 0x004fca00000e0604 */
[----:B------:R1:W-:Y:S04]  /*bbda0*/  STL [R1+0x230c], R3 ;  /* 0x00230c0301007387 */ /* 0x0003e80000100800 */
[----:B-1----:R-:W2:Y:S01]  /*bbdb0*/  LDL.LU.64 R2, [R1+0x5d18] ;  /* 0x005d180001027983 */ /* 0x002ea20000300a00 */
[----:B------:R-:W-:Y:S02]  /*bbdc0*/  SHF.R.S32.HI R25, RZ, 0x1f, R10 ;  /* 0x0000001fff197819 */ /* 0x000fe4000001140a */
[----:B--2---:R-:W-:-:S05]  /*bbdd0*/  IADD3 R10, P0, R10, R2, RZ ;  /* 0x000000020a0a7210 */ /* 0x004fca0007f1e0ff */
[----:B------:R1:W-:Y:S04]  /*bbde0*/  STL [R1+0x22f8], R10 ;  /* 0x0022f80a01007387 */ /* 0x0003e80000100800 */
[----:B-1----:R-:W2:Y:S04]  /*bbdf0*/  LDL.LU.64 R10, [R1+0x5d10] ;  /* 0x005d1000010a7983 */ /* 0x002ea80000300a00 */
[----:B------:R1:W-:Y:S04]  /*bbe00*/  STL.64 [R1+0x5d08], R2 ;  /* 0x005d080201007387 */ /* 0x0003e80000100a00 */
[----:B-1----:R-:W3:Y:S04]  /*bbe10*/  LDL R2, [R1+0x490] ;  /* 0x0004900001027983 */ /* 0x002ee80000100800 */
[----:B--2---:R1:W-:Y:S04]  /*bbe20*/  STL.64 [R1+0x5cf8], R10 ;  /* 0x005cf80a01007387 */ /* 0x0043e80000100a00 */
[----:B-1----:R-:W2:Y:S01]  /*bbe30*/  LDL.64 R10, [R1+0x22f8] ;  /* 0x0022f800010a7983 */ /* 0x002ea20000100a00 */
[----:B---3--:R-:W-:-:S02]  /*bbe40*/  SHF.R.S32.HI R26, RZ, 0x1f, R2 ;  /* 0x0000001fff1a7819 */ /* 0x008fc40000011402 */
[----:B------:R-:W-:Y:S01]  /*bbe50*/  IADD3 R2, P5, R2, R0, RZ ;  /* 0x0000000002027210 */ /* 0x000fe20007fbe0ff */
[----:B--2---:R1:W-:Y:S04]  /*bbe60*/  STL [R1+0x5d00], R10 ;  /* 0x005d000a01007387 */ /* 0x0043e80000100800 */
[----:B-1----:R0:W2:Y:S04]  /*bbe70*/  LDL.64 R10, [R1+0x2300] ;  /* 0x00230000010a7983 */ /* 0x0020a80000100a00 */
[----:B------:R1:W-:Y:S04]  /*bbe80*/  STL [R1+0x22f0], R2 ;  /* 0x0022f00201007387 */ /* 0x0003e80000100800 */
[----:B-1----:R-:W2:Y:S02]  /*bbe90*/  LDL.LU.64 R2, [R1+0x5d08] ;  /* 0x005d080001027983 */ /* 0x002ea40000300a00 */
[----:B--2---:R-:W-:-:S05]  /*bbea0*/  IMAD.X R11, R25, 0x1, R3, P4 ;  /* 0x00000001190b7824 */ /* 0x004fca00020e0603 */
[----:B------:R1:W-:Y:S04]  /*bbeb0*/  STL [R1+0x2304], R11 ;  /* 0x0023040b01007387 */ /* 0x0003e80000100800 */
[----:B------:R0:W2:Y:S01]  /*bbec0*/  LDL.LU R10, [R1+0x5d00] ;  /* 0x005d0000010a7983 */ /* 0x0000a20000300800 */
[----:B-1----:R-:W-:-:S05]  /*bbed0*/  IMAD.X R11, R25, 0x1, R4, P0 ;  /* 0x00000001190b7824 */ /* 0x002fca00000e0604 */
[----:B------:R2:W-:Y:S04]  /*bbee0*/  STL [R1+0x22fc], R11 ;  /* 0x0022fc0b01007387 */ /* 0x0005e80000100800 */
[----:B--2---:R-:W2:Y:S04]  /*bbef0*/  LDL.LU.64 R10, [R1+0x5cf8] ;  /* 0x005cf800010a7983 */ /* 0x004ea80000300a00 */
[----:B------:R1:W-:Y:S04]  /*bbf00*/  STL [R1+0x5cf0], R24 ;  /* 0x005cf01801007387 */ /* 0x0003e80000100800 */
[----:B-1----:R0:W3:Y:S04]  /*bbf10*/  LDL.64 R24, [R1+0x22f0] ;  /* 0x0022f00001187983 */ /* 0x0020e80000100a00 */
[----:B---3--:R-:W3:Y:S04]  /*bbf20*/  LDL.LU R25, [R1+0x490] ;  /* 0x0004900001197983 */ /* 0x008ee80000300800 */
[----:B------:R-:W-:Y:S04]  /*bbf30*/  STL.64 [R1+0x5ce8], R4 ;  /* 0x005ce80401007387 */ /* 0x000fe80000100a00 */
[----:B--2---:R1:W-:Y:S04]  /*bbf40*/  STL.64 [R1+0x5cd8], R10 ;  /* 0x005cd80a01007387 */ /* 0x0043e80000100a00 */
[----:B-1----:R-:W2:Y:S04]  /*bbf50*/  LDL R10, [R1+0x494] ;  /* 0x00049400010a7983 */ /* 0x002ea80000100800 */
[----:B------:R3:W-:Y:S02]  /*bbf60*/  STL.64 [R1+0x5ce0], R12 ;  /* 0x005ce00c01007387 */ /* 0x0007e40000100a00 */
[----:B---3--:R-:W-:Y:S01]  /*bbf70*/  IADD3 R12, P0, R25, R2, RZ ;  /* 0x00000002190c7210 */ /* 0x008fe20007f1e0ff */
[----:B------:R-:W-:-:S05]  /*bbf80*/  IMAD.X R25, R26, 0x1, R3, P5 ;  /* 0x000000011a197824 */ /* 0x000fca00028e0603 */
[----:B------:R-:W-:Y:S04]  /*bbf90*/  STL [R1+0x22f4], R25 ;  /* 0x0022f41901007387 */ /* 0x000fe80000100800 */
[----:B------:R-:W3:Y:S01]  /*bbfa0*/  LDL.LU R24, [R1+0x5cf0] ;  /* 0x005cf00001187983 */ /* 0x000ee20000300800 */
        /* <DEDUP_REMOVED lines=12> */
[----:B------:R-:W-:Y:S04]  /*bc070*/  STL.64 [R1+0x5cc0], R22 ;  /* 0x005cc01601007387 */ /* 0x000fe80000100a00 */
[----:B------:R1:W-:Y:S04]  /*bc080*/  STL [R1+0x5cc8], R14 ;  /* 0x005cc80e01007387 */ /* 0x0003e80000100800 */
[----:B-1----:R-:W2:Y:S01]  /*bc090*/  LDL.LU R14, [R1+0x498] ;  /* 0x00049800010e7983 */ /* 0x002ea20000300800 */
[----:B---3--:R-:W-:-:S05]  /*bc0a0*/  IMAD.X R5, R25, 0x1, R3, P4 ;  /* 0x0000000119057824 */ /* 0x008fca00020e0603 */
[----:B------:R1:W-:Y:S04]  /*bc0b0*/  STL [R1+0x22e4], R5 ;  /* 0x0022e40501007387 */ /* 0x0003e80000100800 */
[----:B-1----:R-:W3:Y:S04]  /*bc0c0*/  LDL.LU.64 R4, [R1+0x5cd0] ;  /* 0x005cd00001047983 */ /* 0x002ee80000300a00 */
[----:B------:R1:W-:Y:S04]  /*bc0d0*/  STL.64 [R1+0x5cb0], R18 ;  /* 0x005cb01201007387 */ /* 0x0003e80000100a00 */
[----:B-1----:R0:W4:Y:S04]  /*bc0e0*/  LDL.64 R18, [R1+0x22d8] ;  /* 0x0022d80001127983 */ /* 0x0021280000100a00 */
[----:B---3--:R-:W-:Y:S01]  /*bc0f0*/  STL.64 [R1+0x5cb8], R4 ;  /* 0x005cb80401007387 */ /* 0x008fe20000100a00 */
[----:B----4-:R-:W-:-:S05]  /*bc100*/  IMAD.X R19, R25, 0x1, R4, P0 ;  /* 0x0000000119137824 */ /* 0x010fca00000e0604 */
[----:B------:R-:W-:Y:S04]  /*bc110*/  STL [R1+0x22dc], R19 ;  /* 0x0022dc1301007387 */ /* 0x000fe80000100800 */
[----:B------:R1:W-:Y:S04]  /*bc120*/  STL.64 [R1+0x5ca8], R10 ;  /* 0x005ca80a01007387 */ /* 0x0003e80000100a00 */
[----:B-1----:R-:W3:Y:S01]  /*bc130*/  LDL.LU R10, [R1+0x49c] ;  /* 0x00049c00010a7983 */ /* 0x002ee20000300800 */
[----:B--2---:R-:W-:Y:S02]  /*bc140*/  SHF.R.S32.HI R26, RZ, 0x1f, R14 ;  /* 0x0000001fff1a7819 */ /* 0x004fe4000001140e */
[----:B------:R-:W-:-:S02]  /*bc150*/  IADD3 R22, P5, R14, R0, RZ ;  /* 0x000000000e167210 */ /* 0x000fc40007fbe0ff */
[----:B------:R-:W-:Y:S02]  /*bc160*/  IADD3 R18, P0, R14, R2, RZ ;  /* 0x000000020e127210 */ /* 0x000fe40007f1e0ff */
[----:B------:R-:W2:Y:S01]  /*bc170*/  LDL.LU R14, [R1+0x5cc8] ;  /* 0x005cc800010e7983 */ /* 0x000ea20000300800 */
[----:B------:R-:W-:-:S05]  /*bc180*/  IMAD.X R23, R26, 0x1, R3, P5 ;  /* 0x000000011a177824 */ /* 0x000fca00028e0603 */
[----:B------:R1:W-:Y:S04]  /*bc190*/  STL.64 [R1+0x22d0], R22 ;  /* 0x0022d01601007387 */ /* 0x0003e80000100a00 */
[----:B-1----:R-:W4:Y:S01]  /*bc1a0*/  LDL.LU.64 R22, [R1+0x5cc0] ;  /* 0x005cc00001167983 */ /* 0x002f220000300a00 */
[----:B---3--:R-:W-:-:S05]  /*bc1b0*/  IADD3 R4, P4, R10, R0, RZ ;  /* 0x000000000a047210 */ /* 0x008fca0007f9e0ff */
[----:B------:R1:W-:Y:S04]  /*bc1c0*/  STL [R1+0x22c0], R4 ;  /* 0x0022c00401007387 */ /* 0x0003e80000100800 */
[----:B-1----:R-:W3:Y:S01]  /*bc1d0*/  LDL.LU.64 R4, [R1+0x5cb8] ;  /* 0x005cb80001047983 */ /* 0x002ee20000300a00 */
[----:B------:R-:W-:Y:S01]  /*bc1e0*/  SHF.R.S32.HI R25, RZ, 0x1f, R10 ;  /* 0x0000001fff197819 */ /* 0x000fe2000001140a */
[----:B---3--:R-:W-:Y:S01]  /*bc1f0*/  IMAD.X R19, R26, 0x1, R4, P0 ;  /* 0x000000011a137824 */ /* 0x008fe200000e0604 */
[----:B------:R-:W-:-:S04]  /*bc200*/  IADD3 R10, P0, R10, R2, RZ ;  /* 0x000000020a0a7210 */ /* 0x000fc80007f1e0ff */
[----:B------:R1:W-:Y:S04]  /*bc210*/  STL.64 [R1+0x22c8], R18 ;  /* 0x0022c81201007387 */ /* 0x0003e80000100a00 */
[----:B-1----:R-:W3:Y:S04]  /*bc220*/  LDL.LU.64 R18, [R1+0x5cb0] ;  /* 0x005cb00001127983 */ /* 0x002ee80000300a00 */
[----:B------:R1:W-:Y:S04]  /*bc230*/  STL [R1+0x22b8], R10 ;  /* 0x0022b80a01007387 */ /* 0x0003e80000100800 */
[----:B-1----:R-:W2:Y:S04]  /*bc240*/  LDL.LU.64 R10, [R1+0x5ca8] ;  /* 0x005ca800010a7983 */ /* 0x002ea80000300a00 */
[----:B------:R1:W-:Y:S04]  /*bc250*/  STL.64 [R1+0x5ca0], R4 ;  /* 0x005ca00401007387 */ /* 0x0003e80000100a00 */
[----:B-1----:R0:W3:Y:S04]  /*bc260*/  LDL.64 R4, [R1+0x22c0] ;  /* 0x0022c00001047983 */ /* 0x0020e80000100a00 */
[----:B--2---:R1:W-:Y:S04]  /*bc270*/  STL.64 [R1+0x5c98], R10 ;  /* 0x005c980a01007387 */ /* 0x0043e80000100a00 */
[----:B-1----:R0:W2:Y:S04]  /*bc280*/  LDL.64 R10, [R1+0x22b8] ;  /* 0x0022b800010a7983 */ /* 0x0020a80000100a00 */
[----:B----4-:R1:W-:Y:S01]  /*bc290*/  STL [R1+0x5c90], R23 ;  /* 0x005c901701007387 */ /* 0x0103e20000100800 */
[----:B---3--:R-:W-:-:S03]  /*bc2a0*/  IMAD.X R5, R25, 0x1, R3, P4 ;  /* 0x0000000119057824 */ /* 0x008fc600020e0603 */
[----:B-1----:R-:W3:Y:S04]  /*bc2b0*/  LDL.LU R23, [R1+0x4c0] ;  /* 0x0004c00001177983 */ /* 0x002ee80000300800 */
[----:B------:R-:W-:Y:S04]  /*bc2c0*/  STL.64 [R1+0x5c88], R20 ;  /* 0x005c881401007387 */ /* 0x000fe80000100a00 */
[----:B------:R1:W-:Y:S04]  /*bc2d0*/  STL.64 [R1+0x5c70], R18 ;  /* 0x005c701201007387 */ /* 0x0003e80000100a00 */
[----:B-1----:R-:W4:Y:S04]  /*bc2e0*/  LDL.LU R18, [R1+0x4c4] ;  /* 0x0004c40001127983 */ /* 0x002f280000300800 */
[----:B------:R1:W-:Y:S04]  /*bc2f0*/  STL [R1+0x22c4], R5 ;  /* 0x0022c40501007387 */ /* 0x0003e80000100800 */
[----:B-1----:R-:W2:Y:S01]  /*bc300*/  LDL.LU.64 R4, [R1+0x5ca0] ;  /* 0x005ca00001047983 */ /* 0x002ea20000300a00 */
[----:B---3--:R-:W-:-:S02]  /*bc310*/  SHF.R.S32.HI R26, RZ, 0x1f, R23 ;  /* 0x0000001fff1a7819 */ /* 0x008fc40000011417 */
[----:B------:R-:W-:-:S05]  /*bc320*/  IADD3 R20, P5, R23, R0, RZ ;  /* 0x0000000017147210 */ /* 0x000fca0007fbe0ff */
[----:B------:R-:W-:Y:S02]  /*bc330*/  IMAD.X R21, R26, 0x1, R3, P5 ;  /* 0x000000011a157824 */ /* 0x000fe400028e0603 */
[----:B--2---:R-:W-:-:S05]  /*bc340*/  IMAD.X R11, R25, 0x1, R4, P0 ;  /* 0x00000001190b7824 */ /* 0x004fca00000e0604 */
[----:B------:R1:W-:Y:S04]  /*bc350*/  STL [R1+0x22bc], R11 ;  /* 0x0022bc0b01007387 */ /* 0x0003e80000100800 */
[----:B-1----:R-:W2:Y:S04]  /*bc360*/  LDL.LU.64 R10, [R1+0x5c98] ;  /* 0x005c9800010a7983 */ /* 0x002ea80000300a00 */
[----:B------:R4:W-:Y:S04]  /*bc370*/  STL.64 [R1+0x5c80], R4 ;  /* 0x005c800401007387 */ /* 0x0009e80000100a00 */
[----:B------:R1:W-:Y:S01]  /*bc380*/  STL.64 [R1+0x5c78], R16 ;  /* 0x005c781001007387 */ /* 0x0003e20000100a00 */
[----:B----4-:R-:W-:-:S02]  /*bc390*/  IADD3 R4, P4, R18, R0, RZ ;  /* 0x0000000012047210 */ /* 0x010fc40007f9e0ff */
[-C--:B-1----:R-:W-:Y:S02]  /*bc3a0*/  IADD3 R16, P0, R23, R2.reuse, RZ ;  /* 0x0000000217107210 */ /* 0x082fe40007f1e0ff */
[----:B------:R-:W3:Y:S04]  /*bc3b0*/  LDL.LU R23, [R1+0x5c90] ;  /* 0x005c900001177983 */ /* 0x000ee80000300800 */
[----:B------:R1:W-:Y:S04]  /*bc3c0*/  STL.64 [R1+0x22b0], R20 ;  /* 0x0022b01401007387 */ /* 0x0003e80000100a00 */
[----:B-1----:R-:W4:Y:S04]  /*bc3d0*/  LDL.LU.64 R20, [R1+0x5c88] ;  /* 0x005c880001147983 */ /* 0x002f280000300a00 */
        /* <DEDUP_REMOVED lines=10> */
[----:B-1----:R0:W2:Y:S04]  /*bc480*/  LDL.64 R4, [R1+0x22a0] ;  /* 0x0022a00001047983 */ /* 0x0020a80000100a00 */
[----:B------:R-:W-:Y:S04]  /*bc490*/  STL.64 [R1+0x5c58], R10 ;  /* 0x005c580a01007387 */ /* 0x000fe80000100a00 */
[----:B------:R1:W-:Y:S04]  /*bc4a0*/  STL.64 [R1+0x5c60], R12 ;  /* 0x005c600c01007387 */ /* 0x0003e80000100a00 */
[----:B-1----:R0:W3:Y:S04]  /*bc4b0*/  LDL.64 R12, [R1+0x2298] ;  /* 0x00229800010c7983 */ /* 0x0020e80000100a00 */
[----:B------:R1:W-:Y:S04]  /*bc4c0*/  STL.64 [R1+0x5c48], R28 ;  /* 0x005c481c01007387 */ /* 0x0003e80000100a00 */
[----:B-1----:R-:W3:Y:S04]  /*bc4d0*/  LDL.LU R29, [R1+0x4c8] ;  /* 0x0004c800011d7983 */ /* 0x002ee80000300800 */
[----:B----4-:R-:W-:Y:S01]  /*bc4e0*/  STL.64 [R1+0x5c50], R20 ;  /* 0x005c501401007387 */ /* 0x010fe20000100a00 */
[----:B--2---:R-:W-:-:S05]  /*bc4f0*/  IMAD.X R5, R25, 0x1, R3, P4 ;  /* 0x0000000119057824 */ /* 0x004fca00020e0603 */
[----:B------:R1:W-:Y:S04]  /*bc500*/  STL [R1+0x22a4], R5 ;  /* 0x0022a40501007387 */ /* 0x0003e80000100800 */
[----:B-1----:R-:W3:Y:S02]  /*bc510*/  LDL.LU.64 R4, [R1+0x5c68] ;  /* 0x005c680001047983 */ /* 0x002ee40000300a00 */
[----:B---3--:R-:W-:-:S05]  /*bc520*/  IMAD.X R13, R25, 0x1, R4, P0 ;  /* 0x00000001190d7824 */ /* 0x008fca00000e0604 */
[----:B------:R1:W-:Y:S04]  /*bc530*/  STL [R1+0x229c], R13 ;  /* 0x00229c0d01007387 */ /* 0x0003e80000100800 */
[----:B-1----:R-:W2:Y:S04]  /*bc540*/  LDL.LU.64 R12, [R1+0x5c60] ;  /* 0x005c6000010c7983 */ /* 0x002ea80000300a00 */
[----:B------:R1:W-:Y:S04]  /*bc550*/  STL.64 [R1+0x5c40], R18 ;  /* 0x005c401201007387 */ /* 0x0003e80000100a00 */
[----:B-1----:R-:W3:Y:S01]  /*bc560*/  LDL R18, [R1+0x4cc] ;  /* 0x0004cc0001127983 */ /* 0x002ee20000100800 */
[----:B------:R-:W-:-:S02]  /*bc570*/  SHF.R.S32.HI R26, RZ, 0x1f, R29 ;  /* 0x0000001fff1a7819 */ /* 0x000fc4000001141d */
[C---:B------:R-:W-:Y:S02]  /*bc580*/  IADD3 R10, P5, R29.reuse, R0, RZ ;  /* 0x000000001d0a7210 */ /* 0x040fe40007fbe0ff */
[----:B------:R-:W-:-:S03]  /*bc590*/  IADD3 R28, P0, R29, R2, RZ ;  /* 0x000000021d1c7210 */ /* 0x000fc60007f1e0ff */
[C---:B------:R-:W-:Y:S02]  /*bc5a0*/  IMAD.X R11, R26.reuse, 0x1, R3, P5 ;  /* 0x000000011a0b7824 */ /* 0x040fe400028e0603 */
[----:B------:R-:W-:-:S03]  /*bc5b0*/  IMAD.X R29, R26, 0x1, R4, P0 ;  /* 0x000000011a1d7824 */ /* 0x000fc600000e0604 */
[----:B------:R1:W-:Y:S04]  /*bc5c0*/  STL.64 [R1+0x2290], R10 ;  /* 0x0022900a01007387 */ /* 0x0003e80000100a00 */
[----:B-1----:R-:W4:Y:S01]  /*bc5d0*/  LDL.LU.64 R10, [R1+0x5c58] ;  /* 0x005c5800010a7983 */ /* 0x002f220000300a00 */
[C---:B---3--:R-:W-:Y:S02]  /*bc5e0*/  IADD3 R20, P4, R18.reuse, R0, RZ ;  /* 0x0000000012147210 */ /* 0x048fe40007f9e0ff */
[----:B------:R-:W-:Y:S02]  /*bc5f0*/  SHF.R.S32.HI R25, RZ, 0x1f, R18 ;  /* 0x0000001fff197819 */ /* 0x000fe40000011412 */
[----:B------:R-:W-:Y:S01]  /*bc600*/  IADD3 R18, P0, R18, R2, RZ ;  /* 0x0000000212127210 */ /* 0x000fe20007f1e0ff */
[----:B------:R1:W-:Y:S04]  /*bc610*/  STL [R1+0x2280], R20 ;  /* 0x0022801401007387 */ /* 0x0003e80000100800 */
[----:B-1----:R-:W3:Y:S04]  /*bc620*/  LDL.LU.64 R20, [R1+0x5c50] ;  /* 0x005c500001147983 */ /* 0x002ee80000300a00 */
[----:B------:R1:W-:Y:S04]  /*bc630*/  STL.64 [R1+0x2288], R28 ;  /* 0x0022881c01007387 */ /* 0x0003e80000100a00 */
[----:B-1----:R-:W3:Y:S04]  /*bc640*/  LDL.LU.64 R28, [R1+0x5c48] ;  /* 0x005c4800011c7983 */ /* 0x002ee80000300a00 */
[----:B------:R1:W-:Y:S04]  /*bc650*/  STL [R1+0x2278], R18 ;  /* 0x0022781201007387 */ /* 0x0003e80000100800 */
[----:B-1----:R-:W2:Y:S04]  /*bc660*/  LDL.LU.64 R18, [R1+0x5c40] ;  /* 0x005c400001127983 */ /* 0x002ea80000300a00 */
[----:B------:R1:W-:Y:S04]  /*bc670*/  STL.64 [R1+0x5c38], R4 ;  /* 0x005c380401007387 */ /* 0x0003e80000100a00 */
[----:B-1----:R0:W4:Y:S04]  /*bc680*/  LDL.64 R4, [R1+0x2280] ;  /* 0x0022800001047983 */ /* 0x0021280000100a00 */
[----:B--2---:R1:W-:Y:S04]  /*bc690*/  STL.64 [R1+0x5c30], R18 ;  /* 0x005c301201007387 */ /* 0x0043e80000100a00 */
[----:B-1----:R0:W2:Y:S01]  /*bc6a0*/  LDL.64 R18, [R1+0x2278] ;  /* 0x0022780001127983 */ /* 0x0020a20000100a00 */
[----:B----4-:R-:W-:-:S03]  /*bc6b0*/  IMAD.X R5, R25, 0x1, R3, P4 ;  /* 0x0000000119057824 */ /* 0x010fc600020e0603 */
[----:B------:R1:W-:Y:S04]  /*bc6c0*/  STL.64 [R1+0x5c28], R10 ;  /* 0x005c280a01007387 */ /* 0x0003e80000100a00 */
[----:B-1----:R-:W4:Y:S04]  /*bc6d0*/  LDL.LU R10, [R1+0x4e0] ;  /* 0x0004e000010a7983 */ /* 0x002f280000300800 */
[----:B------:R-:W-:Y:S04]  /*bc6e0*/  STL.64 [R1+0x5c20], R12 ;  /* 0x005c200c01007387 */ /* 0x000fe80000100a00 */
[----:B------:R1:W-:Y:S04]  /*bc6f0*/  STL [R1+0x2284], R5 ;  /* 0x0022840501007387 */ /* 0x0003e80000100800 */
[----:B-1----:R-:W2:Y:S02]  /*bc700*/  LDL.LU.64 R4, [R1+0x5c38] ;  /* 0x005c380001047983 */ /* 0x002ea40000300a00 */
[----:B--2---:R-:W-:-:S05]  /*bc710*/  IMAD.X R19, R25, 0x1, R4, P0 ;  /* 0x0000000119137824 */ /* 0x004fca00000e0604 */
[----:B------:R1:W-:Y:S04]  /*bc720*/  STL [R1+0x227c], R19 ;  /* 0x00227c1301007387 */ /* 0x0003e80000100800 */
[----:B-1----:R-:W2:Y:S04]  /*bc730*/  LDL.LU.64 R18, [R1+0x5c30] ;  /* 0x005c300001127983 */ /* 0x002ea80000300a00 */
[----:B------:R-:W-:Y:S04]  /*bc740*/  STL.64 [R1+0x5c18], R4 ;  /* 0x005c180401007387 */ /* 0x000fe80000100a00 */
[----:B------:R1:W-:Y:S04]  /*bc750*/  STL.64 [R1+0x5c08], R16 ;  /* 0x005c081001007387 */ /* 0x0003e80000100a00 */
[----:B-1----:R-:W3:Y:S01]  /*bc760*/  LDL R16, [R1+0x4e4] ;  /* 0x0004e40001107983 */ /* 0x002ee20000100800 */
[----:B----4-:R-:W-:-:S02]  /*bc770*/  SHF.R.S32.HI R26, RZ, 0x1f, R10 ;  /* 0x0000001fff1a7819 */ /* 0x010fc4000001140a */
[C---:B------:R-:W-:Y:S02]  /*bc780*/  IADD3 R12, P5, R10.reuse, R0, RZ ;  /* 0x000000000a0c7210 */ /* 0x040fe40007fbe0ff */
[----:B------:R-:W-:-:S03]  /*bc790*/  IADD3 R10, P0, R10, R2, RZ ;  /* 0x000000020a0a7210 */ /* 0x000fc60007f1e0ff */
[----:B------:R-:W-:Y:S02]  /*bc7a0*/  IMAD.X R13, R26, 0x1, R3, P5 ;  /* 0x000000011a0d7824 */ /* 0x000fe400028e0603 */
[----:B------:R1:W-:Y:S04]  /*bc7b0*/  STL [R1+0x2268], R10 ;  /* 0x0022680a01007387 */ /* 0x0003e80000100800 */
[----:B-1----:R-:W4:Y:S04]  /*bc7c0*/  LDL.LU.64 R10, [R1+0x5c28] ;  /* 0x005c2800010a7983 */ /* 0x002f280000300a00 */
[----:B--2---:R1:W-:Y:S04]  /*bc7d0*/  STL.64 [R1+0x5c10], R18 ;  /* 0x005c101201007387 */ /* 0x0043e80000100a00 */
[----:B-1----:R0:W2:Y:S01]  /*bc7e0*/  LDL.64 R18, [R1+0x2268] ;  /* 0x0022680001127983 */ /* 0x0020a20000100a00 */
[----:B---3--:R-:W-:-:S03]  /*bc7f0*/  IADD3 R4, P4, R16, R0, RZ ;  /* 0x0000000010047210 */ /* 0x008fc60007f9e0ff */
[----:B------:R1:W-:Y:S04]  /*bc800*/  STL.64 [R1+0x2270], R12 ;  /* 0x0022700c01007387 */ /* 0x0003e80000100a00 */
[----:B-1----:R-:W3:Y:S04]  /*bc810*/  LDL.LU.64 R12, [R1+0x5c20] ;  /* 0x005c2000010c7983 */ /* 0x002ee80000300a00 */
[----:B------:R1:W-:Y:S04]  /*bc820*/  STL [R1+0x2260], R4 ;  /* 0x0022600401007387 */ /* 0x0003e80000100800 */
[----:B-1----:R-:W2:Y:S01]  /*bc830*/  LDL.LU.64 R4, [R1+0x5c18] ;  /* 0x005c180001047983 */ /* 0x002ea20000300a00 */
[----:B------:R-:W-:Y:S01]  /*bc840*/  SHF.R.S32.HI R25, RZ, 0x1f, R16 ;  /* 0x0000001fff197819 */ /* 0x000fe20000011410 */
[----:B--2---:R-:W-:Y:S01]  /*bc850*/  IMAD.X R19, R26, 0x1, R4, P0 ;  /* 0x000000011a137824 */ /* 0x004fe200000e0604 */
[----:B------:R-:W-:-:S04]  /*bc860*/  IADD3 R16, P0, R16, R2, RZ ;  /* 0x0000000210107210 */ /* 0x000fc80007f1e0ff */
[----:B------:R1:W-:Y:S04]  /*bc870*/  STL [R1+0x226c], R19 ;  /* 0x00226c1301007387 */ /* 0x0003e80000100800 */
[----:B-1----:R-:W2:Y:S04]  /*bc880*/  LDL.LU.64 R18, [R1+0x5c10] ;  /* 0x005c100001127983 */ /* 0x002ea80000300a00 */
[----:B------:R1:W-:Y:S04]  /*bc890*/  STL [R1+0x2258], R16 ;  /* 0x0022581001007387 */ /* 0x0003e80000100800 */
[----:B-1----:R-:W4:Y:S04]  /*bc8a0*/  LDL.LU.64 R16, [R1+0x5c08] ;  /* 0x005c080001107983 */ /* 0x002f280000300a00 */
[----:B------:R1:W-:Y:S04]  /*bc8b0*/  STL.64 [R1+0x5c00], R4 ;  /* 0x005c000401007387 */ /* 0x0003e80000100a00 */
[----:B-1----:R0:W3:Y:S04]  /*bc8c0*/  LDL.64 R4, [R1+0x2260] ;  /* 0x0022600001047983 */ /* 0x0020e80000100a00 */
[----:B----4-:R-:W-:Y:S04]  /*bc8d0*/  STL.64 [R1+0x5bf8], R16 ;  /* 0x005bf81001007387 */ /* 0x010fe80000100a00 */
[----:B------:R1:W-:Y:S04]  /*bc8e0*/  STL.64 [R1+0x5bf0], R10 ;  /* 0x005bf00a01007387 */ /* 0x0003e80000100a00 */
[----:B-1----:R-:W4:Y:S01]  /*bc8f0*/  LDL.LU R10, [R1+0x4e8] ;  /* 0x0004e800010a7983 */ /* 0x002f220000300800 */
[----:B---3--:R-:W-:-:S03]  /*bc900*/  IMAD.X R5, R25, 0x1, R3, P4 ;  /* 0x0000000119057824 */ /* 0x008fc600020e0603 */
[----:B------:R1:W-:Y:S04]  /*bc910*/  STL.64 [R1+0x5be0], R12 ;  /* 0x005be00c01007387 */ /* 0x0003e80000100a00 */
[----:B-1----:R-:W3:Y:S04]  /*bc920*/  LDL R12, [R1+0x4ec] ;  /* 0x0004ec00010c7983 */ /* 0x002ee80000100800 */
[----:B------:R1:W-:Y:S04]  /*bc930*/  STL.64 [R1+0x5be8], R20 ;  /* 0x005be81401007387 */ /* 0x0003e80000100a00 */
[----:B-1----:R0:W2:Y:S04]  /*bc940*/  LDL.64 R20, [R1+0x2258] ;  /* 0x0022580001147983 */ /* 0x0020a80000100a00 */
[----:B------:R1:W-:Y:S04]  /*bc950*/  STL [R1+0x2264], R5 ;  /* 0x0022640501007387 */ /* 0x0003e80000100800 */
[----:B-1----:R-:W2:Y:S01]  /*bc960*/  LDL.LU.64 R4, [R1+0x5c00] ;  /* 0x005c000001047983 */ /* 0x002ea20000300a00 */
[----:B----4-:R-:W-:-:S02]  /*bc970*/  SHF.R.S32.HI R26, RZ, 0x1f, R10 ;  /* 0x0000001fff1a7819 */ /* 0x010fc4000001140a */
[----:B------:R-:W-:-:S05]  /*bc980*/  IADD3 R16, P5, R10, R0, RZ ;  /* 0x000000000a107210 */ /* 0x000fca0007fbe0ff */
[----:B------:R-:W-:Y:S02]  /*bc990*/  IMAD.X R17, R26, 0x1, R3, P5 ;  /* 0x000000011a117824 */ /* 0x000fe400028e0603 */
[----:B--2---:R-:W-:Y:S01]  /*bc9a0*/  IMAD.X R21, R25, 0x1, R4, P0 ;  /* 0x0000000119157824 */ /* 0x004fe200000e0604 */
[----:B------:R-:W-:Y:S02]  /*bc9b0*/  IADD3 R20, P0, R10, R2, RZ ;  /* 0x000000020a147210 */ /* 0x000fe40007f1e0ff */
[----:B---3--:R-:W-:Y:S02]  /*bc9c0*/  IADD3 R10, P4, R12, R0, RZ ;  /* 0x000000000c0a7210 */ /* 0x008fe40007f9e0ff */
[----:B------:R-:W-:Y:S01]  /*bc9d0*/  SHF.R.S32.HI R25, RZ, 0x1f, R12 ;  /* 0x0000001fff197819 */ /* 0x000fe2000001140c */
[----:B------:R1:W-:Y:S04]  /*bc9e0*/  STL [R1+0x225c], R21 ;  /* 0x00225c1501007387 */ /* 0x0003e80000100800 */
[----:B------:R2:W-:Y:S01]  /*bc9f0*/  STL.64 [R1+0x2250], R16 ;  /* 0x0022501001007387 */ /* 0x0005e20000100a00 */
[----:B-1----:R-:W-:Y:S01]  /*bca00*/  IMAD.X R21, R26, 0x1, R4, P0 ;  /* 0x000000011a157824 */ /* 0x002fe200000e0604 */
[----:B------:R-:W-:-:S02]  /*bca10*/  IADD3 R12, P0, R12, R2, RZ ;  /* 0x000000020c0c7210 */ /* 0x000fc40007f1e0ff */
[----:B--2---:R-:W2:Y:S04]  /*bca20*/  LDL.LU.64 R16, [R1+0x5bf8] ;  /* 0x005bf80001107983 */ /* 0x004ea80000300a00 */
[----:B------:R1:W-:Y:S04]  /*bca30*/  STL [R1+0x2240], R10 ;  /* 0x0022400a01007387 */ /* 0x0003e80000100800 */
[----:B-1----:R-:W3:Y:S04]  /*bca40*/  LDL.LU.64 R10, [R1+0x5bf0] ;  /* 0x005bf000010a7983 */ /* 0x002ee80000300a00 */
[----:B------:R1:W-:Y:S04]  /*bca50*/  STL.64 [R1+0x2248], R20 ;  /* 0x0022481401007387 */ /* 0x0003e80000100a00 */
[----:B-1----:R-:W4:Y:S04]  /*bca60*/  LDL.LU.64 R20, [R1+0x5be8] ;  /* 0x005be80001147983 */ /* 0x002f280000300a00 */
[----:B------:R1:W-:Y:S04]  /*bca70*/  STL [R1+0x2238], R12 ;  /* 0x0022380c01007387 */ /* 0x0003e80000100800 */
[----:B-1----:R-:W2:Y:S04]  /*bca80*/  LDL.LU.64 R12, [R1+0x5be0] ;  /* 0x005be000010c7983 */ /* 0x002ea80000300a00 */
[----:B--2---:R1:W-:Y:S04]  /*bca90*/  STL.64 [R1+0x5bd0], R12 ;  /* 0x005bd00c01007387 */ /* 0x0043e80000100a00 */
[----:B-1----:R-:W2:Y:S04]  /*bcaa0*/  LDL.64 R12, [R1+0x2238] ;  /* 0x00223800010c7983 */ /* 0x002ea80000100a00 */
[----:B--2---:R1:W-:Y:S04]  /*bcab0*/  STL [R1+0x5bd8], R12 ;  /* 0x005bd80c01007387 */ /* 0x0043e80000100800 */
[----:B-1----:R0:W2:Y:S04]  /*bcac0*/  LDL.64 R12, [R1+0x2240] ;  /* 0x00224000010c7983 */ /* 0x0020a80000100a00 */
[----:B------:R-:W-:Y:S04]  /*bcad0*/  STL.64 [R1+0x5bc0], R18 ;  /* 0x005bc01201007387 */ /* 0x000fe80000100a00 */
[----:B------:R-:W-:Y:S04]  /*bcae0*/  STL [R1+0x5bc8], R19 ;  /* 0x005bc81301007387 */ /* 0x000fe80000100800 */
[----:B------:R1:W-:Y:S04]  /*bcaf0*/  STL.64 [R1+0x5bb8], R8 ;  /* 0x005bb80801007387 */ /* 0x0003e80000100a00 */
[----:B-1----:R-:W3:Y:S01]  /*bcb00*/  LDL.LU R9, [R1+0x530] ;  /* 0x0005300001097983 */ /* 0x002ee20000300800 */
[----:B--2---:R-:W-:-:S05]  /*bcb10*/  IMAD.X R13, R25, 0x1, R3, P4 ;  /* 0x00000001190d7824 */ /* 0x004fca00020e0603 */
[----:B------:R1:W-:Y:S04]  /*bcb20*/  STL [R1+0x2244], R13 ;  /* 0x0022440d01007387 */ /* 0x0003e80000100800 */
[----:B------:R0:W2:Y:S01]  /*bcb30*/  LDL.LU R12, [R1+0x5bd8] ;  /* 0x005bd800010c7983 */ /* 0x0000a20000300800 */
[----:B-1----:R-:W-:-:S05]  /*bcb40*/  IMAD.X R13, R25, 0x1, R4, P0 ;  /* 0x00000001190d7824 */ /* 0x002fca00000e0604 */
[----:B------:R2:W-:Y:S04]  /*bcb50*/  STL [R1+0x223c], R13 ;  /* 0x00223c0d01007387 */ /* 0x0005e80000100800 */
[----:B--2---:R-:W2:Y:S01]  /*bcb60*/  LDL.LU.64 R12, [R1+0x5bd0] ;  /* 0x005bd000010c7983 */ /* 0x004ea20000300a00 */
[----:B---3--:R-:W-:Y:S02]  /*bcb70*/  SHF.R.S32.HI R26, RZ, 0x1f, R9 ;  /* 0x0000001fff1a7819 */ /* 0x008fe40000011409 */
[----:B------:R-:W-:-:S05]  /*bcb80*/  IADD3 R18, P5, R9, R0, RZ ;  /* 0x0000000009127210 */ /* 0x000fca0007fbe0ff */
[----:B------:R-:W-:Y:S01]  /*bcb90*/  IMAD.X R19, R26, 0x1, R3, P5 ;  /* 0x000000011a137824 */ /* 0x000fe200028e0603 */
[----:B--2---:R1:W-:Y:S04]  /*bcba0*/  STL.64 [R1+0x5bb0], R12 ;  /* 0x005bb00c01007387 */ /* 0x0043e80000100a00 */
[----:B-1----:R-:W2:Y:S04]  /*bcbb0*/  LDL.LU R12, [R1+0x534] ;  /* 0x00053400010c7983 */ /* 0x002ea80000300800 */
[----:B------:R1:W-:Y:S04]  /*bcbc0*/  STL.64 [R1+0x2230], R18 ;  /* 0x0022301201007387 */ /* 0x0003e80000100a00 */
[----:B-1----:R0:W3:Y:S01]  /*bcbd0*/  LDL.LU R19, [R1+0x5bc8] ;  /* 0x005bc80001137983 */ /* 0x0020e20000300800 */
[----:B------:R-:W-:-:S05]  /*bcbe0*/  IADD3 R8, P0, R9, R2, RZ ;  /* 0x0000000209087210 */ /* 0x000fca0007f1e0ff */
[----:B------:R-:W-:Y:S01]  /*bcbf0*/  IMAD.X R9, R26, 0x1, R4, P0 ;  /* 0x000000011a097824 */ /* 0x000fe200000e0604 */
[C---:B--2---:R-:W-:Y:S02]  /*bcc00*/  IADD3 R18, P4, R12.reuse, R0, RZ ;  /* 0x000000000c127210 */ /* 0x044fe40007f9e0ff */
[----:B------:R-:W-:Y:S02]  /*bcc10*/  SHF.R.S32.HI R25, RZ, 0x1f, R12 ;  /* 0x0000001fff197819 */ /* 0x000fe4000001140c */
[----:B------:R-:W-:Y:S01]  /*bcc20*/  IADD3 R12, P0, R12, R2, RZ ;  /* 0x000000020c0c7210 */ /* 0x000fe20007f1e0ff */
[----:B------:R3:W-:Y:S04]  /*bcc30*/  STL [R1+0x2220], R18 ;  /* 0x0022201201007387 */ /* 0x0007e80000100800 */
[----:B---3--:R-:W2:Y:S04]  /*bcc40*/  LDL.LU.64 R18, [R1+0x5bc0] ;  /* 0x005bc00001127983 */ /* 0x008ea80000300a00 */
[----:B------:R1:W-:Y:S04]  /*bcc50*/  STL.64 [R1+0x2228], R8 ;  /* 0x0022280801007387 */ /* 0x0003e80000100a00 */
[----:B-1----:R-:W3:Y:S04]  /*bcc60*/  LDL.LU.64 R8, [R1+0x5bb8] ;  /* 0x005bb80001087983 */ /* 0x002ee80000300a00 */
[----:B------:R1:W-:Y:S04]  /*bcc70*/  STL [R1+0x2218], R12 ;  /* 0x0022180c01007387 */ /* 0x0003e80000100800 */
[----:B-1----:R-:W4:Y:S04]  /*bcc80*/  LDL.LU.64 R12, [R1+0x5bb0] ;  /* 0x005bb000010c7983 */ /* 0x002f280000300a00 */
[----:B------:R1:W-:Y:S04]  /*bcc90*/  STL.64 [R1+0x5ba8], R4 ;  /* 0x005ba80401007387 */ /* 0x0003e80000100a00 */
[----:B-1----:R0:W2:Y:S04]  /*bcca0*/  LDL.64 R4, [R1+0x2220] ;  /* 0x0022200001047983 */ /* 0x0020a80000100a00 */
[----:B----4-:R1:W-:Y:S04]  /*bccb0*/  STL.64 [R1+0x5ba0], R12 ;  /* 0x005ba00c01007387 */ /* 0x0103e80000100a00 */
[----:B-1----:R0:W4:Y:S04]  /*bccc0*/  LDL.64 R12, [R1+0x2218] ;  /* 0x00221800010c7983 */ /* 0x0021280000100a00 */
[----:B------:R1:W-:Y:S01]  /*bccd0*/  STL [R1+0x5b98], R21 ;  /* 0x005b981501007387 */ /* 0x0003e20000100800 */
[----:B--2---:R-:W-:-:S03]  /*bcce0*/  IMAD.X R5, R25, 0x1, R3, P4 ;  /* 0x0000000119057824 */ /* 0x004fc600020e0603 */
[----:B-1----:R-:W2:Y:S04]  /*bccf0*/  LDL.LU R21, [R1+0x538] ;  /* 0x0005380001157983 */ /* 0x002ea80000300800 */
[----:B------:R-:W-:Y:S04]  /*bcd00*/  STL.64 [R1+0x5b90], R18 ;  /* 0x005b901201007387 */ /* 0x000fe80000100a00 */
[----:B------:R1:W-:Y:S04]  /*bcd10*/  STL.64 [R1+0x5b78], R28 ;  /* 0x005b781c01007387 */ /* 0x0003e80000100a00 */
[----:B-1----:R-:W3:Y:S04]  /*bcd20*/  LDL R28, [R1+0x53c] ;  /* 0x00053c00011c7983 */ /* 0x002ee80000100800 */
[----:B------:R1:W-:Y:S04]  /*bcd30*/  STL [R1+0x2224], R5 ;  /* 0x0022240501007387 */ /* 0x0003e80000100800 */
[----:B-1----:R-:W4:Y:S02]  /*bcd40*/  LDL.LU.64 R4, [R1+0x5ba8] ;  /* 0x005ba80001047983 */ /* 0x002f240000300a00 */
[----:B----4-:R-:W-:-:S05]  /*bcd50*/  IMAD.X R13, R25, 0x1, R4, P0 ;  /* 0x00000001190d7824 */ /* 0x010fca00000e0604 */
[----:B------:R1:W-:Y:S04]  /*bcd60*/  STL [R1+0x221c], R13 ;  /* 0x00221c0d01007387 */ /* 0x0003e80000100800 */
[----:B-1----:R-:W4:Y:S01]  /*bcd70*/  LDL.LU.64 R12, [R1+0x5ba0] ;  /* 0x005ba000010c7983 */ /* 0x002f220000300a00 */
[----:B--2---:R-:W-:Y:S02]  /*bcd80*/  SHF.R.S32.HI R26, RZ, 0x1f, R21 ;  /* 0x0000001fff1a7819 */ /* 0x004fe40000011415 */
[CC--:B------:R-:W-:Y:S01]  /*bcd90*/  IADD3 R18, P5, R21.reuse, R0.reuse, RZ ;  /* 0x0000000015127210 */ /* 0x0c0fe20007fbe0ff */
[----:B------:R3:W-:Y:S04]  /*bcda0*/  STL.64 [R1+0x5b88], R4 ;  /* 0x005b880401007387 */ /* 0x0007e80000100a00 */
[----:B------:R-:W-:Y:S01]  /*bcdb0*/  IMAD.X R19, R26, 0x1, R3, P5 ;  /* 0x000000011a137824 */ /* 0x000fe200028e0603 */
[----:B---3--:R-:W-:Y:S01]  /*bcdc0*/  IADD3 R4, P4, R28, R0, RZ ;  /* 0x000000001c047210 */ /* 0x008fe20007f9e0ff */
[----:B----4-:R1:W-:Y:S02]  /*bcdd0*/  STL.64 [R1+0x5b80], R12 ;  /* 0x005b800c01007387 */ /* 0x0103e40000100a00 */
[----:B-1----:R-:W-:-:S02]  /*bcde0*/  IADD3 R12, P0, R21, R2, RZ ;  /* 0x00000002150c7210 */ /* 0x002fc40007f1e0ff */
[----:B------:R-:W2:Y:S04]  /*bcdf0*/  LDL.LU R21, [R1+0x5b98] ;  /* 0x005b980001157983 */ /* 0x000ea80000300800 */
[----:B------:R1:W-:Y:S04]  /*bce00*/  STL.64 [R1+0x2210], R18 ;  /* 0x0022101201007387 */ /* 0x0003e80000100a00 */
[----:B-1----:R-:W3:Y:S04]  /*bce10*/  LDL.LU.64 R18, [R1+0x5b90] ;  /* 0x005b900001127983 */ /* 0x002ee80000300a00 */
[----:B------:R1:W-:Y:S04]  /*bce20*/  STL [R1+0x2200], R4 ;  /* 0x0022000401007387 */ /* 0x0003e80000100800 */
[----:B-1----:R-:W4:Y:S01]  /*bce30*/  LDL.LU.64 R4, [R1+0x5b88] ;  /* 0x005b880001047983 */ /* 0x002f220000300a00 */
[----:B------:R-:W-:Y:S01]  /*bce40*/  SHF.R.S32.HI R25, RZ, 0x1f, R28 ;  /* 0x0000001fff197819 */ /* 0x000fe2000001141c */
[----:B----4-:R-:W-:Y:S01]  /*bce50*/  IMAD.X R13, R26, 0x1, R4, P0 ;  /* 0x000000011a0d7824 */ /* 0x010fe200000e0604 */
[----:B------:R-:W-:-:S04]  /*bce60*/  IADD3 R28, P0, R28, R2, RZ ;  /* 0x000000021c1c7210 */ /* 0x000fc80007f1e0ff */
[----:B------:R1:W-:Y:S04]  /*bce70*/  STL.64 [R1+0x2208], R12 ;  /* 0x0022080c01007387 */ /* 0x0003e80000100a00 */
[----:B-1----:R-:W4:Y:S04]  /*bce80*/  LDL.LU.64 R12, [R1+0x5b80] ;  /* 0x005b8000010c7983 */ /* 0x002f280000300a00 */
[----:B------:R1:W-:Y:S04]  /*bce90*/  STL [R1+0x21f8], R28 ;  /* 0x0021f81c01007387 */ /* 0x0003e80000100800 */
[----:B-1----:R-:W2:Y:S04]  /*bcea0*/  LDL.LU.64 R28, [R1+0x5b78] ;  /* 0x005b7800011c7983 */ /* 0x002ea80000300a00 */
[----:B------:R1:W-:Y:S04]  /*bceb0*/  STL.64 [R1+0x5b70], R4 ;  /* 0x005b700401007387 */ /* 0x0003e80000100a00 */
[----:B-1----:R0:W3:Y:S04]  /*bcec0*/  LDL.64 R4, [R1+0x2200] ;  /* 0x0022000001047983 */ /* 0x0020e80000100a00 */
[----:B----4-:R1:W-:Y:S04]  /*bced0*/  STL.64 [R1+0x5b68], R12 ;  /* 0x005b680c01007387 */ /* 0x0103e80000100a00 */
[----:B-1----:R0:W4:Y:S04]  /*bcee0*/  LDL.64 R12, [R1+0x21f8] ;  /* 0x0021f800010c7983 */ /* 0x0021280000100a00 */
[----:B------:R-:W-:Y:S04]  /*bcef0*/  STL.64 [R1+0x5b60], R8 ;  /* 0x005b600801007387 */ /* 0x000fe80000100a00 */
[----:B------:R1:W-:Y:S01]  /*bcf00*/  STL.64 [R1+0x5b50], R10 ;  /* 0x005b500a01007387 */ /* 0x0003e20000100a00 */
[----:B---3--:R-:W-:-:S03]  /*bcf10*/  IMAD.X R5, R25, 0x1, R3, P4 ;  /* 0x0000000119057824 */ /* 0x008fc600020e0603 */
[----:B-1----:R-:W3:Y:S04]  /*bcf20*/  LDL.LU R11, [R1+0x1020] ;  /* 0x00102000010b7983 */ /* 0x002ee80000300800 */
[----:B------:R-:W-:Y:S04]  /*bcf30*/  STL.64 [R1+0x5b58], R14 ;  /* 0x005b580e01007387 */ /* 0x000fe80000100a00 */
[----:B--2---:R1:W-:Y:S04]  /*bcf40*/  STL.64 [R1+0x5b48], R28 ;  /* 0x005b481c01007387 */ /* 0x0043e80000100a00 */
[----:B-1----:R-:W2:Y:S04]  /*bcf50*/  LDL.LU R28, [R1+0x1024] ;  /* 0x00102400011c7983 */ /* 0x002ea80000300800 */
[----:B------:R1:W-:Y:S04]  /*bcf60*/  STL [R1+0x2204], R5 ;  /* 0x0022040501007387 */ /* 0x0003e80000100800 */
[----:B-1----:R-:W4:Y:S01]  /*bcf70*/  LDL.LU.64 R4, [R1+0x5b70] ;  /* 0x005b700001047983 */ /* 0x002f220000300a00 */
[----:B---3--:R-:W-:-:S02]  /*bcf80*/  SHF.R.S32.HI R26, RZ, 0x1f, R11 ;  /* 0x0000001fff1a7819 */ /* 0x008fc4000001140b */
[----:B------:R-:W-:-:S05]  /*bcf90*/  IADD3 R8, P5, R11, R0, RZ ;  /* 0x000000000b087210 */ /* 0x000fca0007fbe0ff */
[--C-:B------:R-:W-:Y:S01]  /*bcfa0*/  IMAD.X R9, R26, 0x1, R3.reuse, P5 ;  /* 0x000000011a097824 */ /* 0x100fe200028e0603 */
[----:B--2---:R-:W-:Y:S01]  /*bcfb0*/  IADD3 R14, P4, R28, R0, RZ ;  /* 0x000000001c0e7210 */ /* 0x004fe20007f9e0ff */
[----:B----4-:R-:W-:Y:S01]  /*bcfc0*/  IMAD.X R13, R25, 0x1, R4, P0 ;  /* 0x00000001190d7824 */ /* 0x010fe200000e0604 */
[-C--:B------:R-:W-:Y:S02]  /*bcfd0*/  IADD3 R10, P0, R11, R2.reuse, RZ ;  /* 0x000000020b0a7210 */ /* 0x080fe40007f1e0ff */
[----:B------:R-:W-:Y:S02]  /*bcfe0*/  SHF.R.S32.HI R25, RZ, 0x1f, R28 ;  /* 0x0000001fff197819 */ /* 0x000fe4000001141c */
[----:B------:R1:W-:Y:S01]  /*bcff0*/  STL [R1+0x21fc], R13 ;  /* 0x0021fc0d01007387 */ /* 0x0003e20000100800 */
[----:B------:R-:W-:Y:S01]  /*bd000*/  IMAD.X R11, R26, 0x1, R4, P0 ;  /* 0x000000011a0b7824 */ /* 0x000fe200000e0604 */
[----:B------:R-:W-:Y:S02]  /*bd010*/  IADD3 R28, P0, R28, R2, RZ ;  /* 0x000000021c1c7210 */ /* 0x000fe40007f1e0ff */
[----:B-1----:R-:W2:Y:S04]  /*bd020*/  LDL.LU.64 R12, [R1+0x5b68] ;  /* 0x005b6800010c7983 */ /* 0x002ea80000300a00 */
[----:B------:R1:W-:Y:S04]  /*bd030*/  STL.64 [R1+0x21f0], R8 ;  /* 0x0021f00801007387 */ /* 0x0003e80000100a00 */
[----:B-1----:R-:W3:Y:S04]  /*bd040*/  LDL.LU.64 R8, [R1+0x5b60] ;  /* 0x005b600001087983 */ /* 0x002ee80000300a00 */
[----:B------:R1:W-:Y:S04]  /*bd050*/  STL [R1+0x21e0], R14 ;  /* 0x0021e00e01007387 */ /* 0x0003e80000100800 */
[----:B-1----:R-:W4:Y:S04]  /*bd060*/  LDL.LU.64 R14, [R1+0x5b58] ;  /* 0x005b5800010e7983 */ /* 0x002f280000300a00 */
[----:B------:R1:W-:Y:S04]  /*bd070*/  STL.64 [R1+0x21e8], R10 ;  /* 0x0021e80a01007387 */ /* 0x0003e80000100a00 */
[----:B-1----:R-:W3:Y:S04]  /*bd080*/  LDL.LU.64 R10, [R1+0x5b50] ;  /* 0x005b5000010a7983 */ /* 0x002ee80000300a00 */
[----:B------:R1:W-:Y:S04]  /*bd090*/  STL [R1+0x21d8], R28 ;  /* 0x0021d81c01007387 */ /* 0x0003e80000100800 */
[----:B-1----:R-:W2:Y:S04]  /*bd0a0*/  LDL.LU.64 R28, [R1+0x5b48] ;  /* 0x005b4800011c7983 */ /* 0x002ea80000300a00 */
[----:B--2---:R1:W-:Y:S04]  /*bd0b0*/  STL.64 [R1+0x5b40], R28 ;  /* 0x005b401c01007387 */ /* 0x0043e80000100a00 */
[----:B-1----:R0:W2:Y:S04]  /*bd0c0*/  LDL.64 R28, [R1+0x21e0] ;  /* 0x0021e000011c7983 */ /* 0x0020a80000100a00 */
[----:B------:R-:W-:Y:S04]  /*bd0d0*/  STL.64 [R1+0x5b28], R12 ;  /* 0x005b280c01007387 */ /* 0x000fe80000100a00 */
[----:B------:R1:W-:Y:S04]  /*bd0e0*/  STL.64 [R1+0x5b30], R16 ;  /* 0x005b301001007387 */ /* 0x0003e80000100a00 */
[----:B-1----:R-:W4:Y:S04]  /*bd0f0*/  LDL.LU R16, [R1+0x1028] ;  /* 0x0010280001107983 */ /* 0x002f280000300800 */
[----:B------:R1:W-:Y:S04]  /*bd100*/  STL.64 [R1+0x5b38], R18 ;  /* 0x005b381201007387 */ /* 0x0003e80000100a00 */
[----:B-1----:R0:W3:Y:S01]  /*bd110*/  LDL.64 R18, [R1+0x21d8] ;  /* 0x0021d80001127983 */ /* 0x0020e20000100a00 */
[----:B--2---:R-:W-:-:S05]  /*bd120*/  IMAD.X R29, R25, 0x1, R3, P4 ;  /* 0x00000001191d7824 */ /* 0x004fca00020e0603 */
[----:B------:R1:W-:Y:S04]  /*bd130*/  STL [R1+0x21e4], R29 ;  /* 0x0021e41d01007387 */ /* 0x0003e80000100800 */
[----:B-1----:R-:W2:Y:S01]  /*bd140*/  LDL.LU.64 R28, [R1+0x5b40] ;  /* 0x005b4000011c7983 */ /* 0x002ea20000300a00 */
[----:B----4-:R-:W-:Y:S02]  /*bd150*/  SHF.R.S32.HI R26, RZ, 0x1f, R16 ;  /* 0x0000001fff1a7819 */ /* 0x010fe40000011410 */
[C---:B------:R-:W-:Y:S01]  /*bd160*/  IADD3 R12, P5, R16.reuse, R0, RZ ;  /* 0x00000000100c7210 */ /* 0x040fe20007fbe0ff */
[----:B--2---:R1:W-:Y:S04]  /*bd170*/  STL.64 [R1+0x5b10], R28 ;  /* 0x005b101c01007387 */ /* 0x0043e80000100a00 */
[----:B-1----:R-:W2:Y:S01]  /*bd180*/  LDL.LU R28, [R1+0x102c] ;  /* 0x00102c00011c7983 */ /* 0x002ea20000300800 */
[----:B---3--:R-:W-:Y:S01]  /*bd190*/  IMAD.X R19, R25, 0x1, R4, P0 ;  /* 0x0000000119137824 */ /* 0x008fe200000e0604 */
[----:B------:R-:W-:Y:S01]  /*bd1a0*/  IADD3 R16, P0, R16, R2, RZ ;  /* 0x0000000210107210 */ /* 0x000fe20007f1e0ff */
[----:B------:R-:W-:-:S03]  /*bd1b0*/  IMAD.X R13, R26, 0x1, R3, P5 ;  /* 0x000000011a0d7824 */ /* 0x000fc600028e0603 */
[----:B------:R1:W-:Y:S04]  /*bd1c0*/  STL [R1+0x21dc], R19 ;  /* 0x0021dc1301007387 */ /* 0x0003e80000100800 */
[----:B-1----:R-:W3:Y:S04]  /*bd1d0*/  LDL.LU.64 R18, [R1+0x5b38] ;  /* 0x005b380001127983 */ /* 0x002ee80000300a00 */
[----:B------:R-:W-:Y:S04]  /*bd1e0*/  STL.64 [R1+0x5b20], R4 ;  /* 0x005b200401007387 */ /* 0x000fe80000100a00 */
[----:B------:R1:W-:Y:S04]  /*bd1f0*/  STL [R1+0x21c8], R16 ;  /* 0x0021c81001007387 */ /* 0x0003e80000100800 */
[----:B-1----:R-:W4:Y:S04]  /*bd200*/  LDL.LU.64 R16, [R1+0x5b30] ;  /* 0x005b300001107983 */ /* 0x002f280000300a00 */
[----:B------:R1:W-:Y:S04]  /*bd210*/  STL.64 [R1+0x21d0], R12 ;  /* 0x0021d00c01007387 */ /* 0x0003e80000100a00 */
[----:B-1----:R-:W3:Y:S04]  /*bd220*/  LDL.LU.64 R12, [R1+0x5b28] ;  /* 0x005b2800010c7983 */ /* 0x002ee80000300a00 */
[----:B------:R1:W-:Y:S04]  /*bd230*/  STL.64 [R1+0x5b18], R2 ;  /* 0x005b180201007387 */ /* 0x0003e80000100a00 */
[----:B-1----:R0:W4:Y:S01]  /*bd240*/  LDL.64 R2, [R1+0x21c8] ;  /* 0x0021c80001027983 */ /* 0x0021220000100a00 */
[----:B--2---:R-:W-:-:S05]  /*bd250*/  IADD3 R4, P4, R28, R0, RZ ;  /* 0x000000001c047210 */ /* 0x004fca0007f9e0ff */
[----:B------:R1:W-:Y:S04]  /*bd260*/  STL [R1+0x21c0], R4 ;  /* 0x0021c00401007387 */ /* 0x0003e80000100800 */
[----:B-1----:R-:W4:Y:S02]  /*bd270*/  LDL.LU.64 R4, [R1+0x5b20] ;  /* 0x005b200001047983 */ /* 0x002f240000300a00 */
[----:B----4-:R-:W-:-:S05]  /*bd280*/  IMAD.X R3, R26, 0x1, R4, P0 ;  /* 0x000000011a037824 */ /* 0x010fca00000e0604 */
[----:B------:R1:W-:Y:S04]  /*bd290*/  STL [R1+0x21cc], R3 ;  /* 0x0021cc0301007387 */ /* 0x0003e80000100800 */
[----:B-1----:R-:W2:Y:S01]  /*bd2a0*/  LDL.LU.64 R2, [R1+0x5b18] ;  /* 0x005b180001027983 */ /* 0x002ea20000300a00 */
[----:B------:R-:W-:Y:S02]  /*bd2b0*/  SHF.R.S32.HI R25, RZ, 0x1f, R28 ;  /* 0x0000001fff197819 */ /* 0x000fe4000001141c */
[----:B--2---:R-:W-:-:S05]  /*bd2c0*/  IADD3 R28, P0, R28, R2, RZ ;  /* 0x000000021c1c7210 */ /* 0x004fca0007f1e0ff */
[----:B------:R1:W-:Y:S04]  /*bd2d0*/  STL [R1+0x21b8], R28 ;  /* 0x0021b81c01007387 */ /* 0x0003e80000100800 */
[----:B-1----:R-:W2:Y:S04]  /*bd2e0*/  LDL.LU.64 R28, [R1+0x5b10] ;  /* 0x005b1000011c7983 */ /* 0x002ea80000300a00 */
[----:B------:R1:W-:Y:S04]  /*bd2f0*/  STL.64 [R1+0x5b08], R4 ;  /* 0x005b080401007387 */ /* 0x0003e80000100a00 */
[----:B-1----:R0:W4:Y:S04]  /*bd300*/  LDL.64 R4, [R1+0x21c0] ;  /* 0x0021c00001047983 */ /* 0x0021280000100a00 */
[----:B--2---:R1:W-:Y:S04]  /*bd310*/  STL.64 [R1+0x5b00], R28 ;  /* 0x005b001c01007387 */ /* 0x0043e80000100a00 */
[----:B-1----:R0:W2:Y:S04]  /*bd320*/  LDL.64 R28, [R1+0x21b8] ;  /* 0x0021b800011c7983 */ /* 0x0020a80000100a00 */
[----:B---3--:R-:W-:Y:S04]  /*bd330*/  STL.64 [R1+0x5af8], R12 ;  /* 0x005af80c01007387 */ /* 0x008fe80000100a00 */
[----:B------:R1:W-:Y:S01]  /*bd340*/  STL.64 [R1+0x5ae0], R22 ;  /* 0x005ae01601007387 */ /* 0x0003e20000100a00 */
[----:B----4-:R-:W-:-:S03]  /*bd350*/  IMAD.X R5, R25, 0x1, R3, P4 ;  /* 0x0000000119057824 */ /* 0x010fc600020e0603 */
[----:B-1----:R-:W3:Y:S04]  /*bd360*/  LDL.LU R22, [R1+0x1034] ;  /* 0x0010340001167983 */ /* 0x002ee80000300800 */
[----:B------:R1:W-:Y:S04]  /*bd370*/  STL.64 [R1+0x5ae8], R14 ;  /* 0x005ae80e01007387 */ /* 0x0003e80000100a00 */
[----:B-1----:R-:W4:Y:S04]  /*bd380*/  LDL.LU R15, [R1+0x1030] ;  /* 0x00103000010f7983 */ /* 0x002f280000300800 */
[----:B------:R-:W-:Y:S04]  /*bd390*/  STL.64 [R1+0x5af0], R20 ;  /* 0x005af01401007387 */ /* 0x000fe80000100a00 */
[----:B------:R1:W-:Y:S04]  /*bd3a0*/  STL [R1+0x21c4], R5 ;  /* 0x0021c40501007387 */ /* 0x0003e80000100800 */
[----:B-1----:R-:W2:Y:S01]  /*bd3b0*/  LDL.LU.64 R4, [R1+0x5b08] ;  /* 0x005b080001047983 */ /* 0x002ea20000300a00 */
[----:B---3--:R-:W-:-:S02]  /*bd3c0*/  IADD3 R20, P4, R22, R0, RZ ;  /* 0x0000000016147210 */ /* 0x008fc40007f9e0ff */
[----:B----4-:R-:W-:Y:S02]  /*bd3d0*/  SHF.R.S32.HI R26, RZ, 0x1f, R15 ;  /* 0x0000001fff1a7819 */ /* 0x010fe4000001140f */
[----:B------:R-:W-:-:S05]  /*bd3e0*/  IADD3 R12, P5, R15, R0, RZ ;  /* 0x000000000f0c7210 */ /* 0x000fca0007fbe0ff */
[C-C-:B------:R-:W-:Y:S02]  /*bd3f0*/  IMAD.X R13, R26.reuse, 0x1, R3.reuse, P5 ;  /* 0x000000011a0d7824 */ /* 0x140fe400028e0603 */
[----:B--2---:R-:W-:Y:S01]  /*bd400*/  IMAD.X R29, R25, 0x1, R4, P0 ;  /* 0x00000001191d7824 */ /* 0x004fe200000e0604 */
        /* <DEDUP_REMOVED lines=11> */
[----:B-1----:R-:W4:Y:S04]  /*bd4c0*/  LDL.LU.64 R14, [R1+0x5ae8] ;  /* 0x005ae800010e7983 */ /* 0x002f280000300a00 */
[----:B------:R1:W-:Y:S04]  /*bd4d0*/  STL [R1+0x2198], R22 ;  /* 0x0021981601007387 */ /* 0x0003e80000100800 */
[----:B-1----:R-:W4:Y:S04]  /*bd4e0*/  LDL.LU.64 R22, [R1+0x5ae0] ;  /* 0x005ae00001167983 */ /* 0x002f280000300a00 */
[----:B------:R1:W-:Y:S04]  /*bd4f0*/  STL.64 [R1+0x5ad8], R4 ;  /* 0x005ad80401007387 */ /* 0x0003e80000100a00 */
[----:B-1----:R0:W4:Y:S04]  /*bd500*/  LDL.64 R4, [R1+0x21a0] ;  /* 0x0021a00001047983 */ /* 0x0021280000100a00 */
[----:B--2---:R1:W-:Y:S04]  /*bd510*/  STL.64 [R1+0x5ad0], R28 ;  /* 0x005ad01c01007387 */ /* 0x0043e80000100a00 */
[----:B-1----:R0:W2:Y:S04]  /*bd520*/  LDL.64 R28, [R1+0x2198] ;  /* 0x00219800011c7983 */ /* 0x0020a80000100a00 */
[----:B---3--:R-:W-:Y:S04]  /*bd530*/  STL.64 [R1+0x5ac8], R12 ;  /* 0x005ac80c01007387 */ /* 0x008fe80000100a00 */
[----:B------:R1:W-:Y:S04]  /*bd540*/  STL.64 [R1+0x5ab8], R18 ;  /* 0x005ab81201007387 */ /* 0x0003e80000100a00 */
[----:B-1----:R-:W3:Y:S04]  /*bd550*/  LDL.LU R19, [R1+0x1038] ;  /* 0x0010380001137983 */ /* 0x002ee80000300800 */
[----:B------:R-:W-:Y:S01]  /*bd560*/  STL.64 [R1+0x5ac0], R10 ;  /* 0x005ac00a01007387 */ /* 0x000fe20000100a00 */
[----:B----4-:R-:W-:-:S05]  /*bd570*/  IMAD.X R5, R25, 0x1, R3, P4 ;  /* 0x0000000119057824 */ /* 0x010fca00020e0603 */
[----:B------:R1:W-:Y:S04]  /*bd580*/  STL [R1+0x21a4], R5 ;  /* 0x0021a40501007387 */ /* 0x0003e80000100800 */
[----:B-1----:R-:W2:Y:S02]  /*bd590*/  LDL.LU.64 R4, [R1+0x5ad8] ;  /* 0x005ad80001047983 */ /* 0x002ea40000300a00 */
[----:B--2---:R-:W-:-:S05]  /*bd5a0*/  IMAD.X R29, R25, 0x1, R4, P0 ;  /* 0x00000001191d7824 */ /* 0x004fca00000e0604 */
[----:B------:R1:W-:Y:S04]  /*bd5b0*/  STL [R1+0x219c], R29 ;  /* 0x00219c1d01007387 */ /* 0x0003e80000100800 */
[----:B-1----:R-:W2:Y:S01]  /*bd5c0*/  LDL.LU.64 R28, [R1+0x5ad0] ;  /* 0x005ad000011c7983 */ /* 0x002ea20000300a00 */
[----:B---3--:R-:W-:Y:S02]  /*bd5d0*/  SHF.R.S32.HI R26, RZ, 0x1f, R19 ;  /* 0x0000001fff1a7819 */ /* 0x008fe40000011413 */
[C---:B------:R-:W-:Y:S01]  /*bd5e0*/  IADD3 R12, P5, R19.reuse, R0, RZ ;  /* 0x00000000130c7210 */ /* 0x040fe20007fbe0ff */
[----:B--2---:R1:W-:Y:S04]  /*bd5f0*/  STL.64 [R1+0x5ab0], R28 ;  /* 0x005ab01c01007387 */ /* 0x0043e80000100a00 */
[----:B-1----:R-:W2:Y:S01]  /*bd600*/  LDL R28, [R1+0x103c] ;  /* 0x00103c00011c7983 */ /* 0x002ea20000100800 */
[----:B------:R-:W-:Y:S01]  /*bd610*/  IADD3 R18, P0, R19, R2, RZ ;  /* 0x0000000213127210 */ /* 0x000fe20007f1e0ff */
[----:B------:R-:W-:-:S04]  /*bd620*/  IMAD.X R13, R26, 0x1, R3, P5 ;  /* 0x000000011a0d7824 */ /* 0x000fc800028e0603 */
[----:B------:R-:W-:Y:S01]  /*bd630*/  IMAD.X R19, R26, 0x1, R4, P0 ;  /* 0x000000011a137824 */ /* 0x000fe200000e0604 */
[----:B------:R1:W-:Y:S04]  /*bd640*/  STL.64 [R1+0x2190], R12 ;  /* 0x0021900c01007387 */ /* 0x0003e80000100a00 */
[----:B-1----:R-:W3:Y:S01]  /*bd650*/  LDL.LU.64 R12, [R1+0x5ac8] ;  /* 0x005ac800010c7983 */ /* 0x002ee20000300a00 */
[C---:B--2---:R-:W-:Y:S02]  /*bd660*/  IADD3 R10, P4, R28.reuse, R0, RZ ;  /* 0x000000001c0a7210 */ /* 0x044fe40007f9e0ff */
[----:B------:R-:W-:Y:S02]  /*bd670*/  SHF.R.S32.HI R25, RZ, 0x1f, R28 ;  /* 0x0000001fff197819 */ /* 0x000fe4000001141c */
[----:B------:R-:W-:Y:S01]  /*bd680*/  IADD3 R28, P0, R28, R2, RZ ;  /* 0x000000021c1c7210 */ /* 0x000fe20007f1e0ff */
[----:B------:R1:W-:Y:S04]  /*bd690*/  STL [R1+0x2180], R10 ;  /* 0x0021800a01007387 */ /* 0x0003e80000100800 */
[----:B-1----:R-:W2:Y:S04]  /*bd6a0*/  LDL.LU.64 R10, [R1+0x5ac0] ;  /* 0x005ac000010a7983 */ /* 0x002ea80000300a00 */
[----:B------:R1:W-:Y:S04]  /*bd6b0*/  STL.64 [R1+0x2188], R18 ;  /* 0x0021881201007387 */ /* 0x0003e80000100a00 */
[----:B-1----:R-:W4:Y:S04]  /*bd6c0*/  LDL.LU.64 R18, [R1+0x5ab8] ;  /* 0x005ab80001127983 */ /* 0x002f280000300a00 */
[----:B------:R1:W-:Y:S04]  /*bd6d0*/  STL [R1+0x2178], R28 ;  /* 0x0021781c01007387 */ /* 0x0003e80000100800 */
[----:B-1----:R-:W3:Y:S04]  /*bd6e0*/  LDL.LU.64 R28, [R1+0x5ab0] ;  /* 0x005ab000011c7983 */ /* 0x002ee80000300a00 */
[----:B------:R1:W-:Y:S04]  /*bd6f0*/  STL.64 [R1+0x5aa8], R4 ;  /* 0x005aa80401007387 */ /* 0x0003e80000100a00 */
[----:B-1----:R0:W2:Y:S04]  /*bd700*/  LDL.64 R4, [R1+0x2180] ;  /* 0x0021800001047983 */ /* 0x0020a80000100a00 */
[----:B---3--:R1:W-:Y:S04]  /*bd710*/  STL.64 [R1+0x5aa0], R28 ;  /* 0x005aa01c01007387 */ /* 0x0083e80000100a00 */
[----:B-1----:R0:W3:Y:S01]  /*bd720*/  LDL.64 R28, [R1+0x2178] ;  /* 0x00217800011c7983 */ /* 0x0020e20000100a00 */
[----:B--2---:R-:W-:-:S03]  /*bd730*/  IMAD.X R5, R25, 0x1, R3, P4 ;  /* 0x0000000119057824 */ /* 0x004fc600020e0603 */
[----:B------:R-:W-:Y:S04]  /*bd740*/  STL.64 [R1+0x5a90], R12 ;  /* 0x005a900c01007387 */ /* 0x000fe80000100a00 */
[----:B------:R1:W-:Y:S04]  /*bd750*/  STL.64 [R1+0x5a98], R16 ;  /* 0x005a981001007387 */ /* 0x0003e80000100a00 */
[----:B-1----:R-:W2:Y:S04]  /*bd760*/  LDL.LU R16, [R1+0x1040] ;  /* 0x0010400001107983 */ /* 0x002ea80000300800 */
[----:B------:R1:W-:Y:S04]  /*bd770*/  STL [R1+0x2184], R5 ;  /* 0x0021840501007387 */ /* 0x0003e80000100800 */
[----:B-1----:R-:W3:Y:S02]  /*bd780*/  LDL.LU.64 R4, [R1+0x5aa8] ;  /* 0x005aa80001047983 */ /* 0x002ee40000300a00 */
[----:B---3--:R-:W-:-:S05]  /*bd790*/  IMAD.X R29, R25, 0x1, R4, P0 ;  /* 0x00000001191d7824 */ /* 0x008fca00000e0604 */
[----:B------:R1:W-:Y:S04]  /*bd7a0*/  STL [R1+0x217c], R29 ;  /* 0x00217c1d01007387 */ /* 0x0003e80000100800 */
[----:B-1----:R-:W3:Y:S04]  /*bd7b0*/  LDL.LU.64 R28, [R1+0x5aa0] ;  /* 0x005aa000011c7983 */ /* 0x002ee80000300a00 */
[----:B------:R-:W-:Y:S01]  /*bd7c0*/  STL.64 [R1+0x5a88], R4 ;  /* 0x005a880401007387 */ /* 0x000fe20000100a00 */
[----:B--2---:R-:W-:Y:S02]  /*bd7d0*/  SHF.R.S32.HI R26, RZ, 0x1f, R16 ;  /* 0x0000001fff1a7819 */ /* 0x004fe40000011410 */
[----:B------:R-:W-:-:S02]  /*bd7e0*/  IADD3 R12, P5, R16, R0, RZ ;  /* 0x00000000100c7210 */ /* 0x000fc40007fbe0ff */
[----:B------:R-:W-:Y:S01]  /*bd7f0*/  IADD3 R16, P0, R16, R2, RZ ;  /* 0x0000000210107210 */ /* 0x000fe20007f1e0ff */
[----:B---3--:R1:W-:Y:S04]  /*bd800*/  STL.64 [R1+0x5a78], R28 ;  /* 0x005a781c01007387 */ /* 0x0083e80000100a00 */
[----:B-1----:R-:W2:Y:S01]  /*bd810*/  LDL.LU R28, [R1+0x1044] ;  /* 0x00104400011c7983 */ /* 0x002ea20000300800 */
[----:B------:R-:W-:-:S03]  /*bd820*/  IMAD.X R13, R26, 0x1, R3, P5 ;  /* 0x000000011a0d7824 */ /* 0x000fc600028e0603 */
[----:B------:R1:W-:Y:S04]  /*bd830*/  STL [R1+0x2168], R16 ;  /* 0x0021681001007387 */ /* 0x0003e80000100800 */
[----:B-1----:R-:W3:Y:S04]  /*bd840*/  LDL.LU.64 R16, [R1+0x5a98] ;  /* 0x005a980001107983 */ /* 0x002ee80000300a00 */
[----:B------:R1:W-:Y:S04]  /*bd850*/  STL.64 [R1+0x2170], R12 ;  /* 0x0021700c01007387 */ /* 0x0003e80000100a00 */
[----:B-1----:R-:W4:Y:S04]  /*bd860*/  LDL.LU.64 R12, [R1+0x5a90] ;  /* 0x005a9000010c7983 */ /* 0x002f280000300a00 */
[----:B------:R1:W-:Y:S04]  /*bd870*/  STL.64 [R1+0x5a80], R2 ;  /* 0x005a800201007387 */ /* 0x0003e80000100a00 */
[----:B-1----:R0:W3:Y:S01]  /*bd880*/  LDL.64 R2, [R1+0x2168] ;  /* 0x0021680001027983 */ /* 0x0020e20000100a00 */
[----:B--2---:R-:W-:-:S05]  /*bd890*/  IADD3 R4, P4, R28, R0, RZ ;  /* 0x000000001c047210 */ /* 0x004fca0007f9e0ff */
[----:B------:R1:W-:Y:S04]  /*bd8a0*/  STL [R1+0x2160], R4 ;  /* 0x0021600401007387 */ /* 0x0003e80000100800 */
[----:B-1----:R-:W3:Y:S02]  /*bd8b0*/  LDL.LU.64 R4, [R1+0x5a88] ;  /* 0x005a880001047983 */ /* 0x002ee40000300a00 */
[----:B---3--:R-:W-:-:S05]  /*bd8c0*/  IMAD.X R3, R26, 0x1, R4, P0 ;  /* 0x000000011a037824 */ /* 0x008fca00000e0604 */
[----:B------:R1:W-:Y:S04]  /*bd8d0*/  STL [R1+0x216c], R3 ;  /* 0x00216c0301007387 */ /* 0x0003e80000100800 */
[----:B-1----:R-:W2:Y:S01]  /*bd8e0*/  LDL.LU.64 R2, [R1+0x5a80] ;  /* 0x005a800001027983 */ /* 0x002ea20000300a00 */
[----:B------:R-:W-:Y:S02]  /*bd8f0*/  SHF.R.S32.HI R25, RZ, 0x1f, R28 ;  /* 0x0000001fff197819 */ /* 0x000fe4000001141c */
[----:B--2---:R-:W-:-:S05]  /*bd900*/  IADD3 R28, P0, R28, R2, RZ ;  /* 0x000000021c1c7210 */ /* 0x004fca0007f1e0ff */
[----:B------:R1:W-:Y:S04]  /*bd910*/  STL [R1+0x2158], R28 ;  /* 0x0021581c01007387 */ /* 0x0003e80000100800 */
[----:B-1----:R-:W2:Y:S04]  /*bd920*/  LDL.LU.64 R28, [R1+0x5a78] ;  /* 0x005a7800011c7983 */ /* 0x002ea80000300a00 */
[----:B------:R1:W-:Y:S04]  /*bd930*/  STL.64 [R1+0x5a70], R4 ;  /* 0x005a700401007387 */ /* 0x0003e80000100a00 */
[----:B-1----:R0:W3:Y:S04]  /*bd940*/  LDL.64 R4, [R1+0x2160] ;  /* 0x0021600001047983 */ /* 0x0020e80000100a00 */
[----:B--2---:R1:W-:Y:S04]  /*bd950*/  STL.64 [R1+0x5a68], R28 ;  /* 0x005a681c01007387 */ /* 0x0043e80000100a00 */
[----:B-1----:R0:W2:Y:S01]  /*bd960*/  LDL.64 R28, [R1+0x2158] ;  /* 0x00215800011c7983 */ /* 0x0020a20000100a00 */
[----:B---3--:R-:W-:-:S03]  /*bd970*/  IMAD.X R5, R25, 0x1, R3, P4 ;  /* 0x0000000119057824 */ /* 0x008fc600020e0603 */
[----:B------:R-:W-:Y:S04]  /*bd980*/  STL.64 [R1+0x5a60], R16 ;  /* 0x005a601001007387 */ /* 0x000fe80000100a00 */
[----:B------:R1:W-:Y:S04]  /*bd990*/  STL.64 [R1+0x5a50], R10 ;  /* 0x005a500a01007387 */ /* 0x0003e80000100a00 */
[----:B-1----:R-:W3:Y:S04]  /*bd9a0*/  LDL.LU R11, [R1+0x1048] ;  /* 0x00104800010b7983 */ /* 0x002ee80000300800 */
[----:B------:R-:W-:Y:S04]  /*bd9b0*/  STL.64 [R1+0x5a58], R22 ;  /* 0x005a581601007387 */ /* 0x000fe80000100a00 */
        /* <DEDUP_REMOVED lines=8> */
[----:B-1----:R-:W2:Y:S01]  /*bda40*/  LDL.LU R28, [R1+0x104c] ;  /* 0x00104c00011c7983 */ /* 0x002ea20000300800 */
        /* <DEDUP_REMOVED lines=32> */
[----:B-1----:R-:W2:Y:S01]  /*bdc50*/  LDL R28, [R1+0x1054] ;  /* 0x00105400011c7983 */ /* 0x002ea20000100800 */
        /* <DEDUP_REMOVED lines=23> */
[----:B----4-:R1:W-:Y:S04]  /*bddd0*/  STL.64 [R1+0x59e8], R10 ;  /* 0x0059e80a01007387 */ /* 0x0103e80000100a00 */
[----:B-1----:R-:W3:Y:S04]  /*bdde0*/  LDL.LU R11, [R1+0x1058] ;  /* 0x00105800010b7983 */ /* 0x002ee80000300800 */
[----:B------:R1:W-:Y:S04]  /*bddf0*/  STL [R1+0x2124], R5 ;  /* 0x0021240501007387 */ /* 0x0003e80000100800 */
[----:B-1----:R-:W2:Y:S02]  /*bde00*/  LDL.LU.64 R4, [R1+0x5a08] ;  /* 0x005a080001047983 */ /* 0x002ea40000300a00 */
[----:B--2---:R-:W-:-:S05]  /*bde10*/  IMAD.X R29, R25, 0x1, R4, P0 ;  /* 0x00000001191d7824 */ /* 0x004fca00000e0604 */
[----:B------:R1:W-:Y:S04]  /*bde20*/  STL [R1+0x211c], R29 ;  /* 0x00211c1d01007387 */ /* 0x0003e80000100800 */
[----:B-1----:R-:W2:Y:S04]  /*bde30*/  LDL.LU.64 R28, [R1+0x5a00] ;  /* 0x005a0000011c7983 */ /* 0x002ea80000300a00 */
[----:B------:R-:W-:Y:S01]  /*bde40*/  STL.64 [R1+0x59f0], R4 ;  /* 0x0059f00401007387 */ /* 0x000fe20000100a00 */
[----:B---3--:R-:W-:Y:S02]  /*bde50*/  SHF.R.S32.HI R26, RZ, 0x1f, R11 ;  /* 0x0000001fff1a7819 */ /* 0x008fe4000001140b */
[----:B------:R-:W-:Y:S01]  /*bde60*/  IADD3 R8, P5, R11, R0, RZ ;  /* 0x000000000b087210 */ /* 0x000fe20007fbe0ff */
[----:B--2---:R1:W-:Y:S04]  /*bde70*/  STL.64 [R1+0x59e0], R28 ;  /* 0x0059e01c01007387 */ /* 0x0043e80000100a00 */
[----:B-1----:R-:W2:Y:S01]  /*bde80*/  LDL R28, [R1+0x105c] ;  /* 0x00105c00011c7983 */ /* 0x002ea20000100800 */
        /* <DEDUP_REMOVED lines=16> */
[----:B----4-:R-:W-:Y:S04]  /*bdf90*/  STL.64 [R1+0x59c8], R28 ;  /* 0x0059c81c01007387 */ /* 0x010fe80000100a00 */
[----:B------:R1:W-:Y:S04]  /*bdfa0*/  STL.64 [R1+0x59d0], R12 ;  /* 0x0059d00c01007387 */ /* 0x0003e80000100a00 */
[----:B-1----:R0:W4:Y:S04]  /*bdfb0*/  LDL.64 R12, [R1+0x20f8] ;  /* 0x0020f800010c7983 */ /* 0x0021280000100a00 */
[----:B---3--:R1:W-:Y:S01]  /*bdfc0*/  STL.64 [R1+0x59b8], R8 ;  /* 0x0059b80801007387 */ /* 0x0083e20000100a00 */
[----:B--2---:R-:W-:-:S03]  /*bdfd0*/  IMAD.X R5, R25, 0x1, R3, P4 ;  /* 0x0000000119057824 */ /* 0x004fc600020e0603 */
[----:B-1----:R-:W2:Y:S04]  /*bdfe0*/  LDL.LU R9, [R1+0x1060] ;  /* 0x0010600001097983 */ /* 0x002ea80000300800 */
[----:B------:R1:W-:Y:S04]  /*bdff0*/  STL.64 [R1+0x59b0], R10 ;  /* 0x0059b00a01007387 */ /* 0x0003e80000100a00 */
[----:B-1----:R-:W3:Y:S04]  /*be000*/  LDL.LU R10, [R1+0x1064] ;  /* 0x00106400010a7983 */ /* 0x002ee80000300800 */
[----:B------:R-:W-:Y:S04]  /*be010*/  STL.64 [R1+0x59c0], R22 ;  /* 0x0059c01601007387 */ /* 0x000fe80000100a00 */
[----:B------:R1:W-:Y:S04]  /*be020*/  STL [R1+0x2104], R5 ;  /* 0x0021040501007387 */ /* 0x0003e80000100800 */
[----:B-1----:R-:W4:Y:S01]  /*be030*/  LDL.LU.64 R4, [R1+0x59d8] ;  /* 0x0059d80001047983 */ /* 0x002f220000300a00 */
[----:B--2---:R-:W-:-:S02]  /*be040*/  SHF.R.S32.HI R26, RZ, 0x1f, R9 ;  /* 0x0000001fff1a7819 */ /* 0x004fc40000011409 */
[----:B------:R-:W-:-:S05]  /*be050*/  IADD3 R28, P5, R9, R0, RZ ;  /* 0x00000000091c7210 */ /* 0x000fca0007fbe0ff */
[--C-:B------:R-:W-:Y:S01]  /*be060*/  IMAD.X R29, R26, 0x1, R3.reuse, P5 ;  /* 0x000000011a1d7824 */ /* 0x100fe200028e0603 */
[----:B---3--:R-:W-:Y:S01]  /*be070*/  IADD3 R22, P4, R10, R0, RZ ;  /* 0x000000000a167210 */ /* 0x008fe20007f9e0ff */
        /* <DEDUP_REMOVED lines=16> */
[----:B-1----:R-:W2:Y:S04]  /*be180*/  LDL.64 R10, [R1+0x20d8] ;  /* 0x0020d800010a7983 */ /* 0x002ea80000100a00 */
[----:B--2---:R1:W-:Y:S04]  /*be190*/  STL [R1+0x59a8], R10 ;  /* 0x0059a80a01007387 */ /* 0x0043e80000100800 */
[----:B-1----:R0:W2:Y:S04]  /*be1a0*/  LDL.64 R10, [R1+0x20e0] ;  /* 0x0020e000010a7983 */ /* 0x0020a80000100a00 */
[----:B------:R-:W-:Y:S04]  /*be1b0*/  STL.64 [R1+0x5990], R12 ;  /* 0x0059900c01007387 */ /* 0x000fe80000100a00 */
[----:B------:R1:W-:Y:S04]  /*be1c0*/  STL.64 [R1+0x5998], R16 ;  /* 0x0059981001007387 */ /* 0x0003e80000100a00 */
[----:B-1----:R-:W4:Y:S01]  /*be1d0*/  LDL.LU R16, [R1+0x1068] ;  /* 0x0010680001107983 */ /* 0x002f220000300800 */
[----:B--2---:R-:W-:-:S05]  /*be1e0*/  IMAD.X R11, R25, 0x1, R3, P4 ;  /* 0x00000001190b7824 */ /* 0x004fca00020e0603 */
[----:B------:R1:W-:Y:S04]  /*be1f0*/  STL [R1+0x20e4], R11 ;  /* 0x0020e40b01007387 */ /* 0x0003e80000100800 */
[----:B------:R0:W2:Y:S01]  /*be200*/  LDL.LU R10, [R1+0x59a8] ;  /* 0x0059a800010a7983 */ /* 0x0000a20000300800 */
[----:B-1----:R-:W-:-:S05]  /*be210*/  IMAD.X R11, R25, 0x1, R4, P0 ;  /* 0x00000001190b7824 */ /* 0x002fca00000e0604 */
[----:B------:R2:W-:Y:S04]  /*be220*/  STL [R1+0x20dc], R11 ;  /* 0x0020dc0b01007387 */ /* 0x0005e80000100800 */
[----:B--2---:R-:W2:Y:S04]  /*be230*/  LDL.LU.64 R10, [R1+0x59a0] ;  /* 0x0059a000010a7983 */ /* 0x004ea80000300a00 */
[----:B------:R-:W-:Y:S01]  /*be240*/  STL.64 [R1+0x5988], R4 ;  /* 0x0059880401007387 */ /* 0x000fe20000100a00 */
[----:B----4-:R-:W-:Y:S02]  /*be250*/  SHF.R.S32.HI R26, RZ, 0x1f, R16 ;  /* 0x0000001fff1a7819 */ /* 0x010fe40000011410 */
[----:B------:R-:W-:-:S02]  /*be260*/  IADD3 R12, P5, R16, R0, RZ ;  /* 0x00000000100c7210 */ /* 0x000fc40007fbe0ff */
[----:B------:R-:W-:Y:S01]  /*be270*/  IADD3 R16, P0, R16, R2, RZ ;  /* 0x0000000210107210 */ /* 0x000fe20007f1e0ff */
[----:B--2---:R1:W-:Y:S04]  /*be280*/  STL.64 [R1+0x5978], R10 ;  /* 0x0059780a01007387 */ /* 0x0043e80000100a00 */
[----:B-1----:R-:W2:Y:S01]  /*be290*/  LDL.LU R10, [R1+0x106c] ;  /* 0x00106c00010a7983 */ /* 0x002ea20000300800 */
[----:B------:R-:W-:-:S03]  /*be2a0*/  IMAD.X R13, R26, 0x1, R3, P5 ;  /* 0x000000011a0d7824 */ /* 0x000fc600028e0603 */
[----:B------:R1:W-:Y:S04]  /*be2b0*/  STL [R1+0x20c8], R16 ;  /* 0x0020c81001007387 */ /* 0x0003e80000100800 */
[----:B-1----:R-:W4:Y:S04]  /*be2c0*/  LDL.LU.64 R16, [R1+0x5998] ;  /* 0x0059980001107983 */ /* 0x002f280000300a00 */
        /* <DEDUP_REMOVED lines=27> */
[----:B-1----:R-:W2:Y:S04]  /*be480*/  LDL.LU.64 R10, [R1+0x5968] ;  /* 0x00596800010a7983 */ /* 0x002ea80000300a00 */
[----:B----4-:R1:W-:Y:S04]  /*be490*/  STL.64 [R1+0x5948], R16 ;  /* 0x0059481001007387 */ /* 0x0103e80000100a00 */
[----:B-1----:R-:W4:Y:S01]  /*be4a0*/  LDL R16, [R1+0x1074] ;  /* 0x0010740001107983 */ /* 0x002f220000100800 */
[----:B---3--:R-:W-:-:S02]  /*be4b0*/  SHF.R.S32.HI R26, RZ, 0x1f, R19 ;  /* 0x0000001fff1a7819 */ /* 0x008fc40000011413 */
[C---:B------:R-:W-:Y:S02]  /*be4c0*/  IADD3 R6, P5, R19.reuse, R0, RZ ;  /* 0x0000000013067210 */ /* 0x040fe40007fbe0ff */
[----:B------:R-:W-:-:S03]  /*be4d0*/  IADD3 R18, P0, R19, R2, RZ ;  /* 0x0000000213127210 */ /* 0x000fc60007f1e0ff */
[C---:B------:R-:W-:Y:S02]  /*be4e0*/  IMAD.X R7, R26.reuse, 0x1, R3, P5 ;  /* 0x000000011a077824 */ /* 0x040fe400028e0603 */
[----:B------:R-:W-:-:S03]  /*be4f0*/  IMAD.X R19, R26, 0x1, R4, P0 ;  /* 0x000000011a137824 */ /* 0x000fc600000e0604 */
[----:B------:R1:W-:Y:S04]  /*be500*/  STL.64 [R1+0x20b0], R6 ;  /* 0x0020b00601007387 */ /* 0x0003e80000100a00 */
[----:B-1----:R-:W3:Y:S01]  /*be510*/  LDL.LU.64 R6, [R1+0x5960] ;  /* 0x0059600001067983 */ /* 0x002ee20000300a00 */
[C---:B----4-:R-:W-:Y:S02]  /*be520*/  IADD3 R8, P4, R16.reuse, R0, RZ ;  /* 0x0000000010087210 */ /* 0x050fe40007f9e0ff */
[----:B------:R-:W-:Y:S02]  /*be530*/  SHF.R.S32.HI R25, RZ, 0x1f, R16 ;  /* 0x0000001fff197819 */ /* 0x000fe40000011410 */
[----:B------:R-:W-:Y:S01]  /*be540*/  IADD3 R16, P0, R16, R2, RZ ;  /* 0x0000000210107210 */ /* 0x000fe20007f1e0ff */
[----:B------:R1:W-:Y:S04]  /*be550*/  STL [R1+0x20a0], R8 ;  /* 0x0020a00801007387 */ /* 0x0003e80000100800 */
[----:B-1----:R-:W4:Y:S04]  /*be560*/  LDL.LU.64 R8, [R1+0x5958] ;  /* 0x0059580001087983 */ /* 0x002f280000300a00 */
[----:B------:R1:W-:Y:S04]  /*be570*/  STL.64 [R1+0x20a8], R18 ;  /* 0x0020a81201007387 */ /* 0x0003e80000100a00 */
[----:B-1----:R-:W3:Y:S04]  /*be580*/  LDL.LU.64 R18, [R1+0x5950] ;  /* 0x0059500001127983 */ /* 0x002ee80000300a00 */
[----:B------:R1:W-:Y:S04]  /*be590*/  STL [R1+0x2098], R16 ;  /* 0x0020981001007387 */ /* 0x0003e80000100800 */
[----:B-1----:R-:W4:Y:S04]  /*be5a0*/  LDL.LU.64 R16, [R1+0x5948] ;  /* 0x0059480001107983 */ /* 0x002f280000300a00 */
[----:B------:R1:W-:Y:S04]  /*be5b0*/  STL.64 [R1+0x5940], R4 ;  /* 0x0059400401007387 */ /* 0x0003e80000100a00 */
[----:B-1----:R0:W3:Y:S04]  /*be5c0*/  LDL.64 R4, [R1+0x20a0] ;  /* 0x0020a00001047983 */ /* 0x0020e80000100a00 */
[----:B------:R-:W-:Y:S04]  /*be5d0*/  STL.64 [R1+0x5930], R22 ;  /* 0x0059301601007387 */ /* 0x000fe80000100a00 */
[----:B--2---:R1:W-:Y:S04]  /*be5e0*/  STL [R1+0x5938], R10 ;  /* 0x0059380a01007387 */ /* 0x0043e80000100800 */
[----:B-1----:R-:W2:Y:S04]  /*be5f0*/  LDL.LU R10, [R1+0x1078] ;  /* 0x00107800010a7983 */ /* 0x002ea80000300800 */
[----:B------:R1:W-:Y:S04]  /*be600*/  STL.64 [R1+0x5918], R14 ;  /* 0x0059180e01007387 */ /* 0x0003e80000100a00 */
[----:B-1----:R-:W4:Y:S01]  /*be610*/  LDL R14, [R1+0x107c] ;  /* 0x00107c00010e7983 */ /* 0x002f220000100800 */
[----:B---3--:R-:W-:-:S05]  /*be620*/  IMAD.X R5, R25, 0x1, R3, P4 ;  /* 0x0000000119057824 */ /* 0x008fca00020e0603 */
[----:B------:R1:W-:Y:S04]  /*be630*/  STL [R1+0x20a4], R5 ;  /* 0x0020a40501007387 */ /* 0x0003e80000100800 */
[----:B-1----:R-:W3:Y:S04]  /*be640*/  LDL.LU.64 R4, [R1+0x5940] ;  /* 0x0059400001047983 */ /* 0x002ee80000300a00 */
[----:B------:R1:W-:Y:S04]  /*be650*/  STL.64 [R1+0x5920], R20 ;  /* 0x0059201401007387 */ /* 0x0003e80000100a00 */
[----:B-1----:R0:W3:Y:S01]  /*be660*/  LDL.64 R20, [R1+0x2098] ;  /* 0x0020980001147983 */ /* 0x0020e20000100a00 */
[----:B--2---:R-:W-:-:S02]  /*be670*/  SHF.R.S32.HI R26, RZ, 0x1f, R10 ;  /* 0x0000001fff1a7819 */ /* 0x004fc4000001140a */
[-C--:B------:R-:W-:Y:S01]  /*be680*/  IADD3 R22, P5, R10, R0.reuse, RZ ;  /* 0x000000000a167210 */ /* 0x080fe20007fbe0ff */
[----:B------:R4:W-:Y:S04]  /*be690*/  STL.64 [R1+0x5928], R18 ;  /* 0x0059281201007387 */ /* 0x0009e80000100a00 */
[----:B------:R-:W-:Y:S01]  /*be6a0*/  IMAD.X R23, R26, 0x1, R3, P5 ;  /* 0x000000011a177824 */ /* 0x000fe200028e0603 */
[----:B----4-:R-:W-:Y:S01]  /*be6b0*/  IADD3 R18, P4, R14, R0, RZ ;  /* 0x000000000e127210 */ /* 0x010fe20007f9e0ff */
[----:B---3--:R-:W-:Y:S01]  /*be6c0*/  IMAD.X R21, R25, 0x1, R4, P0 ;  /* 0x0000000119157824 */ /* 0x008fe200000e0604 */
[----:B------:R-:W-:Y:S02]  /*be6d0*/  IADD3 R20, P0, R10, R2, RZ ;  /* 0x000000020a147210 */ /* 0x000fe40007f1e0ff */
[----:B------:R-:W-:-:S02]  /*be6e0*/  SHF.R.S32.HI R25, RZ, 0x1f, R14 ;  /* 0x0000001fff197819 */ /* 0x000fc4000001140e */
[----:B------:R1:W-:Y:S04]  /*be6f0*/  STL [R1+0x209c], R21 ;  /* 0x00209c1501007387 */ /* 0x0003e80000100800 */
[----:B------:R-:W2:Y:S04]  /*be700*/  LDL.LU R10, [R1+0x5938] ;  /* 0x00593800010a7983 */ /* 0x000ea80000300800 */
[----:B------:R3:W-:Y:S01]  /*be710*/  STL.64 [R1+0x2090], R22 ;  /* 0x0020901601007387 */ /* 0x0007e20000100a00 */
[----:B-1----:R-:W-:Y:S01]  /*be720*/  IMAD.X R21, R26, 0x1, R4, P0 ;  /* 0x000000011a157824 */ /* 0x002fe200000e0604 */
[----:B------:R-:W-:-:S02]  /*be730*/  IADD3 R14, P0, R14, R2, RZ ;  /* 0x000000020e0e7210 */ /* 0x000fc40007f1e0ff */
[----:B---3--:R-:W3:Y:S04]  /*be740*/  LDL.LU.64 R22, [R1+0x5930] ;  /* 0x0059300001167983 */ /* 0x008ee80000300a00 */
[----:B------:R1:W-:Y:S04]  /*be750*/  STL [R1+0x2080], R18 ;  /* 0x0020801201007387 */ /* 0x0003e80000100800 */
[----:B-1----:R-:W4:Y:S04]  /*be760*/  LDL.LU.64 R18, [R1+0x5928] ;  /* 0x0059280001127983 */ /* 0x002f280000300a00 */
[----:B------:R1:W-:Y:S04]  /*be770*/  STL.64 [R1+0x2088], R20 ;  /* 0x0020881401007387 */ /* 0x0003e80000100a00 */
[----:B-1----:R-:W3:Y:S04]  /*be780*/  LDL.LU.64 R20, [R1+0x5920] ;  /* 0x0059200001147983 */ /* 0x002ee80000300a00 */
[----:B------:R1:W-:Y:S04]  /*be790*/  STL [R1+0x2078], R14 ;  /* 0x0020780e01007387 */ /* 0x0003e80000100800 */
[----:B-1----:R-:W2:Y:S04]  /*be7a0*/  LDL.LU.64 R14, [R1+0x5918] ;  /* 0x00591800010e7983 */ /* 0x002ea80000300a00 */
[----:B--2---:R-:W-:Y:S04]  /*be7b0*/  STL.64 [R1+0x5900], R14 ;  /* 0x0059000e01007387 */ /* 0x004fe80000100a00 */
[----:B------:R1:W-:Y:S04]  /*be7c0*/  STL.64 [R1+0x5910], R4 ;  /* 0x0059100401007387 */ /* 0x0003e80000100a00 */
[----:B-1----:R0:W2:Y:S04]  /*be7d0*/  LDL.64 R4, [R1+0x2080] ;  /* 0x0020800001047983 */ /* 0x0020a80000100a00 */
[----:B------:R1:W-:Y:S04]  /*be7e0*/  STL.64 [R1+0x5908], R16 ;  /* 0x0059081001007387 */ /* 0x0003e80000100a00 */
[----:B-1----:R0:W4:Y:S04]  /*be7f0*/  LDL.64 R16, [R1+0x2078] ;  /* 0x0020780001107983 */ /* 0x0021280000100a00 */
[----:B------:R1:W-:Y:S04]  /*be800*/  STL.64 [R1+0x58e8], R10 ;  /* 0x0058e80a01007387 */ /* 0x0003e80000100a00 */
[----:B-1----:R-:W3:Y:S04]  /*be810*/  LDL.LU R10, [R1+0x1084] ;  /* 0x00108400010a7983 */ /* 0x002ee80000300800 */
[----:B------:R1:W-:Y:S04]  /*be820*/  STL.64 [R1+0x58f0], R28 ;  /* 0x0058f01c01007387 */ /* 0x0003e80000100a00 */
[----:B-1----:R-:W4:Y:S04]  /*be830*/  LDL.LU R29, [R1+0x1080] ;  /* 0x00108000011d7983 */ /* 0x002f280000300800 */
[----:B------:R-:W-:Y:S01]  /*be840*/  STL.64 [R1+0x58f8], R12 ;  /* 0x0058f80c01007387 */ /* 0x000fe20000100a00 */
[----:B--2---:R-:W-:-:S05]  /*be850*/  IMAD.X R5, R25, 0x1, R3, P4 ;  /* 0x0000000119057824 */ /* 0x004fca00020e0603 */
[----:B------:R1:W-:Y:S04]  /*be860*/  STL [R1+0x2084], R5 ;  /* 0x0020840501007387 */ /* 0x0003e80000100800 */
[----:B-1----:R-:W2:Y:S01]  /*be870*/  LDL.LU.64 R4, [R1+0x5910] ;  /* 0x0059100001047983 */ /* 0x002ea20000300a00 */
[-C--:B---3--:R-:W-:Y:S02]  /*be880*/  IADD3 R12, P4, R10, R0.reuse, RZ ;  /* 0x000000000a0c7210 */ /* 0x088fe40007f9e0ff */
        /* <DEDUP_REMOVED lines=22> */
[----:B------:R1:W-:Y:S04]  /*be9f0*/  STL [R1+0x58d0], R9 ;  /* 0x0058d00901007387 */ /* 0x0003e80000100800 */
[----:B-1----:R-:W3:Y:S04]  /*bea00*/  LDL.LU R9, [R1+0x1088] ;  /* 0x0010880001097983 */ /* 0x002ee80000300800 */
[----:B------:R-:W-:Y:S04]  /*bea10*/  STL.64 [R1+0x58c8], R16 ;  /* 0x0058c81001007387 */ /* 0x000fe80000100a00 */
[----:B----4-:R1:W-:Y:S04]  /*bea20*/  STL.64 [R1+0x58b0], R12 ;  /* 0x0058b00c01007387 */ /* 0x0103e80000100a00 */
[----:B-1----:R-:W4:Y:S01]  /*bea30*/  LDL.LU R12, [R1+0x108c] ;  /* 0x00108c00010c7983 */ /* 0x002f220000300800 */
[----:B--2---:R-:W-:-:S05]  /*bea40*/  IMAD.X R11, R25, 0x1, R3, P4 ;  /* 0x00000001190b7824 */ /* 0x004fca00020e0603 */
[----:B------:R1:W-:Y:S04]  /*bea50*/  STL [R1+0x2064], R11 ;  /* 0x0020640b01007387 */ /* 0x0003e80000100800 */
[----:B------:R0:W2:Y:S01]  /*bea60*/  LDL.LU R10, [R1+0x58e0] ;  /* 0x0058e000010a7983 */ /* 0x0000a20000300800 */
[----:B-1----:R-:W-:-:S05]  /*bea70*/  IMAD.X R11, R25, 0x1, R4, P0 ;  /* 0x00000001190b7824 */ /* 0x002fca00000e0604 */
[----:B------:R2:W-:Y:S04]  /*bea80*/  STL [R1+0x205c], R11 ;  /* 0x00205c0b01007387 */ /* 0x0005e80000100800 */
[----:B--2---:R-:W2:Y:S01]  /*bea90*/  LDL.LU.64 R10, [R1+0x58d8] ;  /* 0x0058d800010a7983 */ /* 0x004ea20000300a00 */
[----:B---3--:R-:W-:Y:S02]  /*beaa0*/  SHF.R.S32.HI R26, RZ, 0x1f, R9 ;  /* 0x0000001fff1a7819 */ /* 0x008fe40000011409 */
[----:B------:R-:W-:Y:S01]  /*beab0*/  IADD3 R16, P5, R9, R0, RZ ;  /* 0x0000000009107210 */ /* 0x000fe20007fbe0ff */
[----:B------:R1:W-:Y:S04]  /*beac0*/  STL.64 [R1+0x58b8], R28 ;  /* 0x0058b81c01007387 */ /* 0x0003e80000100a00 */
[----:B------:R-:W-:Y:S01]  /*bead0*/  IMAD.X R17, R26, 0x1, R3, P5 ;  /* 0x000000011a117824 */ /* 0x000fe200028e0603 */
[----:B----4-:R-:W-:-:S02]  /*beae0*/  SHF.R.S32.HI R25, RZ, 0x1f, R12 ;  /* 0x0000001fff197819 */ /* 0x010fc4000001140c */
[----:B-1----:R-:W-:-:S05]  /*beaf0*/  IADD3 R28, P0, R9, R2, RZ ;  /* 0x00000002091c7210 */ /* 0x002fca0007f1e0ff */
[----:B------:R-:W-:Y:S01]  /*beb00*/  IMAD.X R29, R26, 0x1, R4, P0 ;  /* 0x000000011a1d7824 */ /* 0x000fe200000e0604 */
[----:B--2---:R1:W-:Y:S04]  /*beb10*/  STL.64 [R1+0x58c0], R10 ;  /* 0x0058c00a01007387 */ /* 0x0043e80000100a00 */
[----:B------:R-:W2:Y:S04]  /*beb20*/  LDL.LU R9, [R1+0x58d0] ;  /* 0x0058d00001097983 */ /* 0x000ea80000300800 */
[----:B------:R3:W-:Y:S01]  /*beb30*/  STL.64 [R1+0x2050], R16 ;  /* 0x0020501001007387 */ /* 0x0007e20000100a00 */
[----:B-1----:R-:W-:-:S02]  /*beb40*/  IADD3 R10, P4, R12, R0, RZ ;  /* 0x000000000c0a7210 */ /* 0x002fc40007f9e0ff */
[----:B------:R-:W-:Y:S01]  /*beb50*/  IADD3 R12, P0, R12, R2, RZ ;  /* 0x000000020c0c7210 */ /* 0x000fe20007f1e0ff */
[----:B---3--:R-:W3:Y:S04]  /*beb60*/  LDL.LU.64 R16, [R1+0x58c8] ;  /* 0x0058c80001107983 */ /* 0x008ee80000300a00 */
[----:B------:R1:W-:Y:S04]  /*beb70*/  STL [R1+0x2040], R10 ;  /* 0x0020400a01007387 */ /* 0x0003e80000100800 */
[----:B-1----:R-:W4:Y:S04]  /*beb80*/  LDL.LU.64 R10, [R1+0x58c0] ;  /* 0x0058c000010a7983 */ /* 0x002f280000300a00 */
[----:B------:R1:W-:Y:S04]  /*beb90*/  STL.64 [R1+0x2048], R28 ;  /* 0x0020481c01007387 */ /* 0x0003e80000100a00 */
[----:B-1----:R-:W2:Y:S04]  /*beba0*/  LDL.LU.64 R28, [R1+0x58b8] ;  /* 0x0058b800011c7983 */ /* 0x002ea80000300a00 */
[----:B------:R1:W-:Y:S04]  /*bebb0*/  STL [R1+0x2038], R12 ;  /* 0x0020380c01007387 */ /* 0x0003e80000100800 */
[----:B-1----:R-:W3:Y:S04]  /*bebc0*/  LDL.LU.64 R12, [R1+0x58b0] ;  /* 0x0058b000010c7983 */ /* 0x002ee80000300a00 */
[----:B---3--:R1:W-:Y:S04]  /*bebd0*/  STL.64 [R1+0x58a8], R12 ;  /* 0x0058a80c01007387 */ /* 0x0083e80000100a00 */
[----:B-1----:R0:W3:Y:S04]  /*bebe0*/  LDL.64 R12, [R1+0x2040] ;  /* 0x00204000010c7983 */ /* 0x0020e80000100a00 */
[----:B----4-:R-:W-:Y:S04]  /*bebf0*/  STL.64 [R1+0x5898], R10 ;  /* 0x0058980a01007387 */ /* 0x010fe80000100a00 */
[----:B------:R1:W-:Y:S04]  /*bec00*/  STL.64 [R1+0x58a0], R14 ;  /* 0x0058a00e01007387 */ /* 0x0003e80000100a00 */
[----:B-1----:R0:W4:Y:S04]  /*bec10*/  LDL.64 R14, [R1+0x2038] ;  /* 0x00203800010e7983 */ /* 0x0021280000100a00 */
[----:B------:R1:W-:Y:S04]  /*bec20*/  STL.64 [R1+0x5888], R16 ;  /* 0x0058881001007387 */ /* 0x0003e80000100a00 */
[----:B-1----:R-:W2:Y:S01]  /*bec30*/  LDL.LU R17, [R1+0x1090] ;  /* 0x0010900001117983 */ /* 0x002ea20000300800 */
[----:B---3--:R-:W-:-:S05]  /*bec40*/  IMAD.X R13, R25, 0x1, R3, P4 ;  /* 0x00000001190d7824 */ /* 0x008fca00020e0603 */
[----:B------:R1:W-:Y:S04]  /*bec50*/  STL [R1+0x2044], R13 ;  /* 0x0020440d01007387 */ /* 0x0003e80000100800 */
[----:B-1----:R-:W3:Y:S01]  /*bec60*/  LDL.LU.64 R12, [R1+0x58a8] ;  /* 0x0058a800010c7983 */ /* 0x002ee20000300a00 */
[----:B----4-:R-:W-:-:S05]  /*bec70*/  IMAD.X R15, R25, 0x1, R4, P0 ;  /* 0x00000001190f7824 */ /* 0x010fca00000e0604 */
[----:B------:R1:W-:Y:S04]  /*bec80*/  STL [R1+0x203c], R15 ;  /* 0x00203c0f01007387 */ /* 0x0003e80000100800 */
[----:B-1----:R-:W4:Y:S04]  /*bec90*/  LDL.LU.64 R14, [R1+0x58a0] ;  /* 0x0058a000010e7983 */ /* 0x002f280000300a00 */
[----:B------:R-:W-:Y:S04]  /*beca0*/  STL.64 [R1+0x5890], R4 ;  /* 0x0058900401007387 */ /* 0x000fe80000100a00 */
[----:B---3--:R1:W-:Y:S04]  /*becb0*/  STL.64 [R1+0x5880], R12 ;  /* 0x0058800c01007387 */ /* 0x0083e80000100a00 */
[----:B-1----:R-:W3:Y:S01]  /*becc0*/  LDL R12, [R1+0x1094] ;  /* 0x00109400010c7983 */ /* 0x002ee20000100800 */
[----:B--2---:R-:W-:-:S02]  /*becd0*/  SHF.R.S32.HI R26, RZ, 0x1f, R17 ;  /* 0x0000001fff1a7819 */ /* 0x004fc40000011411 */
[----:B------:R-:W-:-:S05]  /*bece0*/  IADD3 R10, P5, R17, R0, RZ ;  /* 0x00000000110a7210 */ /* 0x000fca0007fbe0ff */
[----:B------:R-:W-:-:S05]  /*becf0*/  IMAD.X R11, R26, 0x1, R3, P5 ;  /* 0x000000011a0b7824 */ /* 0x000fca00028e0603 */
[----:B------:R1:W-:Y:S04]  /*bed00*/  STL.64 [R1+0x2030], R10 ;  /* 0x0020300a01007387 */ /* 0x0003e80000100a00 */
[----:B-1----:R-:W2:Y:S01]  /*bed10*/  LDL.LU.64 R10, [R1+0x5898] ;  /* 0x00589800010a7983 */ /* 0x002ea20000300a00 */
[----:B---3--:R-:W-:-:S05]  /*bed20*/  IADD3 R4, P4, R12, R0, RZ ;  /* 0x000000000c047210 */ /* 0x008fca0007f9e0ff */
[----:B------:R1:W-:Y:S04]  /*bed30*/  STL [R1+0x2020], R4 ;  /* 0x0020200401007387 */ /* 0x0003e80000100800 */
[----:B-1----:R-:W3:Y:S01]  /*bed40*/  LDL.LU.64 R4, [R1+0x5890] ;  /* 0x0058900001047983 */ /* 0x002ee20000300a00 */
[----:B------:R-:W-:Y:S02]  /*bed50*/  IADD3 R16, P0, R17, R2, RZ ;  /* 0x0000000211107210 */ /* 0x000fe40007f1e0ff */
[----:B------:R-:W-:-:S03]  /*bed60*/  SHF.R.S32.HI R25, RZ, 0x1f, R12 ;  /* 0x0000001fff197819 */ /* 0x000fc6000001140c */
[----:B---3--:R-:W-:Y:S01]  /*bed70*/  IMAD.X R17, R26, 0x1, R4, P0 ;  /* 0x000000011a117824 */ /* 0x008fe200000e0604 */
[----:B------:R-:W-:-:S04]  /*bed80*/  IADD3 R12, P0, R12, R2, RZ ;  /* 0x000000020c0c7210 */ /* 0x000fc80007f1e0ff */
        /* <DEDUP_REMOVED lines=8> */
[----:B------:R-:W-:Y:S04]  /*bee10*/  STL.64 [R1+0x5868], R28 ;  /* 0x0058681c01007387 */ /* 0x000fe80000100a00 */
[----:B------:R1:W-:Y:S01]  /*bee20*/  STL.64 [R1+0x5858], R18 ;  /* 0x0058581201007387 */ /* 0x0003e20000100a00 */
[----:B--2---:R-:W-:-:S03]  /*bee30*/  IMAD.X R5, R25, 0x1, R3, P4 ;  /* 0x0000000119057824 */ /* 0x004fc600020e0603 */
[----:B-1----:R-:W2:Y:S04]  /*bee40*/  LDL.LU R19, [R1+0x1098] ;  /* 0x0010980001137983 */ /* 0x002ea80000300800 */
[----:B---3--:R1:W-:Y:S04]  /*bee50*/  STL.64 [R1+0x5850], R16 ;  /* 0x0058501001007387 */ /* 0x0083e80000100a00 */
[----:B-1----:R-:W3:Y:S04]  /*bee60*/  LDL R16, [R1+0x109c] ;  /* 0x00109c0001107983 */ /* 0x002ee80000100800 */
        /* <DEDUP_REMOVED lines=21> */
[----:B-1----:R-:W3:Y:S04]  /*befc0*/  LDL.LU.64 R16, [R1+0x5850] ;  /* 0x0058500001107983 */ /* 0x002ee80000300a00 */
[----:B------:R1:W-:Y:S04]  /*befd0*/  STL.64 [R1+0x5848], R4 ;  /* 0x0058480401007387 */ /* 0x0003e80000100a00 */
[----:B-1----:R0:W3:Y:S04]  /*befe0*/  LDL.64 R4, [R1+0x2000] ;  /* 0x0020000001047983 */ /* 0x0020e80000100a00 */
[----:B--2---:R1:W-:Y:S04]  /*beff0*/  STL.64 [R1+0x5840], R12 ;  /* 0x0058400c01007387 */ /* 0x0043e80000100a00 */
[----:B-1----:R0:W2:Y:S04]  /*bf000*/  LDL.64 R12, [R1+0x1ff8] ;  /* 0x001ff800010c7983 */ /* 0x0020a80000100a00 */
[----:B------:R-:W-:Y:S04]  /*bf010*/  STL.64 [R1+0x5838], R14 ;  /* 0x0058380e01007387 */ /* 0x000fe80000100a00 */
[----:B----4-:R1:W-:Y:S04]  /*bf020*/  STL.64 [R1+0x5820], R20 ;  /* 0x0058201401007387 */ /* 0x0103e80000100a00 */
[----:B-1----:R-:W4:Y:S04]  /*bf030*/  LDL.LU R20, [R1+0x12e4] ;  /* 0x0012e40001147983 */ /* 0x002f280000300800 */
[----:B---3--:R1:W-:Y:S04]  /*bf040*/  STL.64 [R1+0x5828], R18 ;  /* 0x0058281201007387 */ /* 0x0083e80000100a00 */
[----:B-1----:R-:W3:Y:S01]  /*bf050*/  LDL.LU R19, [R1+0x12e0] ;  /* 0x0012e00001137983 */ /* 0x002ee20000300800 */
[----:B------:R-:W-:-:S05]  /*bf060*/  IMAD.X R5, R25, 0x1, R3, P4 ;  /* 0x0000000119057824 */ /* 0x000fca00020e0603 */
[----:B------:R1:W-:Y:S04]  /*bf070*/  STL [R1+0x2004], R5 ;  /* 0x0020040501007387 */ /* 0x0003e80000100800 */
[----:B-1----:R-:W2:Y:S01]  /*bf080*/  LDL.LU.64 R4, [R1+0x5848] ;  /* 0x0058480001047983 */ /* 0x002ea20000300a00 */
[----:B---3--:R-:W-:Y:S02]  /*bf090*/  SHF.R.S32.HI R26, RZ, 0x1f, R19 ;  /* 0x0000001fff1a7819 */ /* 0x008fe40000011413 */
[----:B------:R-:W-:-:S05]  /*bf0a0*/  IADD3 R14, P5, R19, R0, RZ ;  /* 0x00000000130e7210 */ /* 0x000fca0007fbe0ff */
[----:B------:R-:W-:Y:S02]  /*bf0b0*/  IMAD.X R15, R26, 0x1, R3, P5 ;  /* 0x000000011a0f7824 */ /* 0x000fe400028e0603 */
[----:B--2---:R-:W-:Y:S01]  /*bf0c0*/  IMAD.X R13, R25, 0x1, R4, P0 ;  /* 0x00000001190d7824 */ /* 0x004fe200000e0604 */
[----:B------:R-:W-:-:S04]  /*bf0d0*/  IADD3 R18, P0, R19, R2, RZ ;  /* 0x0000000213127210 */ /* 0x000fc80007f1e0ff */
[----:B------:R1:W-:Y:S01]  /*bf0e0*/  STL [R1+0x1ffc], R13 ;  /* 0x001ffc0d01007387 */ /* 0x0003e20000100800 */
[----:B------:R-:W-:Y:S01]  /*bf0f0*/  IMAD.X R19, R26, 0x1, R4, P0 ;  /* 0x000000011a137824 */ /* 0x000fe200000e0604 */
[----:B----4-:R-:W-:Y:S02]  /*bf100*/  SHF.R.S32.HI R25, RZ, 0x1f, R20 ;  /* 0x0000001fff197819 */ /* 0x010fe40000011414 */
[----:B-1----:R-:W2:Y:S04]  /*bf110*/  LDL.LU.64 R12, [R1+0x5840] ;  /* 0x00584000010c7983 */ /* 0x002ea80000300a00 */
[----:B------:R1:W-:Y:S04]  /*bf120*/  STL.64 [R1+0x5830], R16 ;  /* 0x0058301001007387 */ /* 0x0003e80000100a00 */
[----:B------:R3:W-:Y:S01]  /*bf130*/  STL.64 [R1+0x1ff0], R14 ;  /* 0x001ff00e01007387 */ /* 0x0007e20000100a00 */
[----:B-1----:R-:W-:-:S03]  /*bf140*/  IADD3 R16, P4, R20, R0, RZ ;  /* 0x0000000014107210 */ /* 0x002fc60007f9e0ff */
[----:B---3--:R-:W3:Y:S01]  /*bf150*/  LDL.LU.64 R14, [R1+0x5838] ;  /* 0x00583800010e7983 */ /* 0x008ee20000300a00 */
[----:B------:R-:W-:-:S03]  /*bf160*/  IADD3 R20, P0, R20, R2, RZ ;  /* 0x0000000214147210 */ /* 0x000fc60007f1e0ff */
[----:B------:R1:W-:Y:S04]  /*bf170*/  STL [R1+0x1fe0], R16 ;  /* 0x001fe01001007387 */ /* 0x0003e80000100800 */
[----:B-1----:R-:W4:Y:S04]  /*bf180*/  LDL.LU.64 R16, [R1+0x5830] ;  /* 0x0058300001107983 */ /* 0x002f280000300a00 */
[----:B------:R1:W-:Y:S04]  /*bf190*/  STL.64 [R1+0x1fe8], R18 ;  /* 0x001fe81201007387 */ /* 0x0003e80000100a00 */
[----:B-1----:R-:W4:Y:S04]  /*bf1a0*/  LDL.LU.64 R18, [R1+0x5828] ;  /* 0x0058280001127983 */ /* 0x002f280000300a00 */
[----:B------:R1:W-:Y:S04]  /*bf1b0*/  STL [R1+0x1fd8], R20 ;  /* 0x001fd81401007387 */ /* 0x0003e80000100800 */
[----:B-1----:R-:W2:Y:S04]  /*bf1c0*/  LDL.LU.64 R20, [R1+0x5820] ;  /* 0x0058200001147983 */ /* 0x002ea80000300a00 */
[----:B--2---:R1:W-:Y:S04]  /*bf1d0*/  STL.64 [R1+0x5818], R20 ;  /* 0x0058181401007387 */ /* 0x0043e80000100a00 */
[----:B-1----:R0:W2:Y:S04]  /*bf1e0*/  LDL.64 R20, [R1+0x1fe0] ;  /* 0x001fe00001147983 */ /* 0x0020a80000100a00 */
[----:B------:R1:W-:Y:S04]  /*bf1f0*/  STL.64 [R1+0x5810], R12 ;  /* 0x0058100c01007387 */ /* 0x0003e80000100a00 */
[----:B-1----:R0:W2:Y:S04]  /*bf200*/  LDL.64 R12, [R1+0x1fd8] ;  /* 0x001fd800010c7983 */ /* 0x0020a80000100a00 */
[----:B---3--:R1:W-:Y:S04]  /*bf210*/  STL.64 [R1+0x57f8], R14 ;  /* 0x0057f80e01007387 */ /* 0x0083e80000100a00 */
[----:B-1----:R-:W3:Y:S04]  /*bf220*/  LDL.LU R15, [R1+0x12e8] ;  /* 0x0012e800010f7983 */ /* 0x002ee80000300800 */
[----:B----4-:R1:W-:Y:S04]  /*bf230*/  STL.64 [R1+0x57f0], R18 ;  /* 0x0057f01201007387 */ /* 0x0103e80000100a00 */
[----:B-1----:R-:W4:Y:S01]  /*bf240*/  LDL.LU R18, [R1+0x12ec] ;  /* 0x0012ec0001127983 */ /* 0x002f220000300800 */
[----:B--2---:R-:W-:-:S03]  /*bf250*/  IMAD.X R21, R25, 0x1, R3, P4 ;  /* 0x0000000119157824 */ /* 0x004fc600020e0603 */
[----:B----4-:R-:W-:Y:S04]  /*bf260*/  STL.64 [R1+0x5808], R18 ;  /* 0x0058081201007387 */ /* 0x010fe80000100a00 */
[----:B------:R1:W-:Y:S04]  /*bf270*/  STL [R1+0x1fe4], R21 ;  /* 0x001fe41501007387 */ /* 0x0003e80000100800 */
[----:B-1----:R-:W2:Y:S01]  /*bf280*/  LDL.LU.64 R20, [R1+0x5818] ;  /* 0x0058180001147983 */ /* 0x002ea20000300a00 */
[----:B---3--:R-:W-:Y:S02]  /*bf290*/  SHF.R.S32.HI R26, RZ, 0x1f, R15 ;  /* 0x0000001fff1a7819 */ /* 0x008fe4000001140f */
[----:B------:R-:W-:Y:S01]  /*bf2a0*/  IADD3 R18, P5, R15, R0, RZ ;  /* 0x000000000f127210 */ /* 0x000fe20007fbe0ff */
[----:B------:R-:W-:-:S04]  /*bf2b0*/  IMAD.X R13, R25, 0x1, R4, P0 ;  /* 0x00000001190d7824 */ /* 0x000fc800000e0604 */
[----:B------:R-:W-:Y:S01]  /*bf2c0*/  IMAD.X R19, R26, 0x1, R3, P5 ;  /* 0x000000011a137824 */ /* 0x000fe200028e0603 */
[----:B--2---:R-:W-:Y:S04]  /*bf2d0*/  STL.64 [R1+0x5800], R20 ;  /* 0x0058001401007387 */ /* 0x004fe80000100a00 */
[----:B------:R1:W-:Y:S04]  /*bf2e0*/  STL [R1+0x1fdc], R13 ;  /* 0x001fdc0d01007387 */ /* 0x0003e80000100800 */
[----:B-1----:R-:W2:Y:S04]  /*bf2f0*/  LDL.LU.64 R12, [R1+0x5810] ;  /* 0x00581000010c7983 */ /* 0x002ea80000300a00 */
[----:B------:R1:W-:Y:S04]  /*bf300*/  STL.64 [R1+0x1fd0], R18 ;  /* 0x001fd01201007387 */ /* 0x0003e80000100a00 */
[----:B-1----:R-:W3:Y:S01]  /*bf310*/  LDL.LU.64 R18, [R1+0x5808] ;  /* 0x0058080001127983 */ /* 0x002ee20000300a00 */
[----:B------:R-:W-:-:S05]  /*bf320*/  IADD3 R14, P0, R15, R2, RZ ;  /* 0x000000020f0e7210 */ /* 0x000fca0007f1e0ff */
[----:B------:R-:W-:Y:S01]  /*bf330*/  IMAD.X R15, R26, 0x1, R4, P0 ;  /* 0x000000011a0f7824 */ /* 0x000fe200000e0604 */
[C---:B---3--:R-:W-:Y:S02]  /*bf340*/  IADD3 R20, P4, R18.reuse, R0, RZ ;  /* 0x0000000012147210 */ /* 0x048fe40007f9e0ff */
[----:B------:R-:W-:Y:S02]  /*bf350*/  SHF.R.S32.HI R25, RZ, 0x1f, R18 ;  /* 0x0000001fff197819 */ /* 0x000fe40000011412 */
[----:B------:R-:W-:Y:S01]  /*bf360*/  IADD3 R18, P0, R18, R2, RZ ;  /* 0x0000000212127210 */ /* 0x000fe20007f1e0ff */
[----:B------:R1:W-:Y:S04]  /*bf370*/  STL [R1+0x1fc0], R20 ;  /* 0x001fc01401007387 */ /* 0x0003e80000100800 */
[----:B-1----:R-:W3:Y:S04]  /*bf380*/  LDL.LU.64 R20, [R1+0x5800] ;  /* 0x0058000001147983 */ /* 0x002ee80000300a00 */
[----:B------:R1:W-:Y:S04]  /*bf390*/  STL.64 [R1+0x1fc8], R14 ;  /* 0x001fc80e01007387 */ /* 0x0003e80000100a00 */
[----:B-1----:R-:W4:Y:S04]  /*bf3a0*/  LDL.LU.64 R14, [R1+0x57f8] ;  /* 0x0057f800010e7983 */ /* 0x002f280000300a00 */
[----:B------:R1:W-:Y:S04]  /*bf3b0*/  STL [R1+0x1fb8], R18 ;  /* 0x001fb81201007387 */ /* 0x0003e80000100800 */
[----:B-1----:R-:W2:Y:S04]  /*bf3c0*/  LDL.LU.64 R18, [R1+0x57f0] ;  /* 0x0057f00001127983 */ /* 0x002ea80000300a00 */
[----:B--2---:R-:W-:Y:S04]  /*bf3d0*/  STL.64 [R1+0x57e0], R18 ;  /* 0x0057e01201007387 */ /* 0x004fe80000100a00 */
[----:B---3--:R1:W-:Y:S04]  /*bf3e0*/  STL.64 [R1+0x57e8], R20 ;  /* 0x0057e81401007387 */ /* 0x0083e80000100a00 */
[----:B-1----:R0:W2:Y:S04]  /*bf3f0*/  LDL.64 R20, [R1+0x1fc0] ;  /* 0x001fc00001147983 */ /* 0x0020a80000100a00 */
[----:B------:R1:W-:Y:S04]  /*bf400*/  STL.64 [R1+0x57d8], R12 ;  /* 0x0057d80c01007387 */ /* 0x0003e80000100a00 */
[----:B-1----:R-:W3:Y:S04]  /*bf410*/  LDL.LU R12, [R1+0x12f0] ;  /* 0x0012f000010c7983 */ /* 0x002ee80000300800 */
[----:B------:R1:W-:Y:S04]  /*bf420*/  STL.64 [R1+0x57c8], R6 ;  /* 0x0057c80601007387 */ /* 0x0003e80000100a00 */
[----:B-1----:R-:W3:Y:S04]  /*bf430*/  LDL.LU R6, [R1+0x12f4] ;  /* 0x0012f40001067983 */ /* 0x002ee80000300800 */
[----:B----4-:R1:W-:Y:S04]  /*bf440*/  STL.64 [R1+0x57d0], R14 ;  /* 0x0057d00e01007387 */ /* 0x0103e80000100a00 */
[----:B-1----:R0:W4:Y:S01]  /*bf450*/  LDL.64 R14, [R1+0x1fb8] ;  /* 0x001fb800010e7983 */ /* 0x0021220000100a00 */
[----:B--2---:R-:W-:-:S05]  /*bf460*/  IMAD.X R21, R25, 0x1, R3, P4 ;  /* 0x0000000119157824 */ /* 0x004fca00020e0603 */
[----:B------:R1:W-:Y:S01]  /*bf470*/  STL [R1+0x1fc4], R21 ;  /* 0x001fc41501007387 */ /* 0x0003e20000100800 */
[----:B---3--:R-:W-:Y:S02]  /*bf480*/  SHF.R.S32.HI R26, RZ, 0x1f, R12 ;  /* 0x0000001fff1a7819 */ /* 0x008fe4000001140c */
[----:B------:R-:W-:Y:S01]  /*bf490*/  IADD3 R18, P5, R12, R0, RZ ;  /* 0x000000000c127210 */ /* 0x000fe20007fbe0ff */
[----:B-1----:R-:W2:Y:S04]  /*bf4a0*/  LDL.LU.64 R20, [R1+0x57e8] ;  /* 0x0057e80001147983 */ /* 0x002ea80000300a00 */
[----:B------:R-:W-:Y:S02]  /*bf4b0*/  IMAD.X R19, R26, 0x1, R3, P5 ;  /* 0x000000011a137824 */ /* 0x000fe400028e0603 */
[----:B----4-:R-:W-:Y:S01]  /*bf4c0*/  IMAD.X R15, R25, 0x1, R4, P0 ;  /* 0x00000001190f7824 */ /* 0x010fe200000e0604 */
[----:B------:R-:W-:-:S02]  /*bf4d0*/  IADD3 R14, P0, R12, R2, RZ ;  /* 0x000000020c0e7210 */ /* 0x000fc40007f1e0ff */
[----:B------:R-:W-:Y:S02]  /*bf4e0*/  IADD3 R12, P4, R6, R0, RZ ;  /* 0x00000000060c7210 */ /* 0x000fe40007f9e0ff */
[----:B------:R-:W-:Y:S01]  /*bf4f0*/  SHF.R.S32.HI R25, RZ, 0x1f, R6 ;  /* 0x0000001fff197819 */ /* 0x000fe20000011406 */
[----:B------:R1:W-:Y:S04]  /*bf500*/  STL [R1+0x1fbc], R15 ;  /* 0x001fbc0f01007387 */ /* 0x0003e80000100800 */
[----:B------:R3:W-:Y:S01]  /*bf510*/  STL.64 [R1+0x1fb0], R18 ;  /* 0x001fb01201007387 */ /* 0x0007e20000100a00 */
[----:B-1----:R-:W-:Y:S01]  /*bf520*/  IMAD.X R15, R26, 0x1, R4, P0 ;  /* 0x000000011a0f7824 */ /* 0x002fe200000e0604 */
[----:B------:R-:W-:Y:S02]  /*bf530*/  IADD3 R6, P0, R6, R2, RZ ;  /* 0x0000000206067210 */ /* 0x000fe40007f1e0ff */
[----:B---3--:R-:W3:Y:S04]  /*bf540*/  LDL.LU.64 R18, [R1+0x57e0] ;  /* 0x0057e00001127983 */ /* 0x008ee80000300a00 */
        /* <DEDUP_REMOVED lines=12> */
[----:B---3--:R1:W-:Y:S04]  /*bf610*/  STL.64 [R1+0x57a0], R14 ;  /* 0x0057a00e01007387 */ /* 0x0083e80000100a00 */
[----:B-1----:R-:W3:Y:S01]  /*bf620*/  LDL.LU R15, [R1+0x12f8] ;  /* 0x0012f800010f7983 */ /* 0x002ee20000300800 */
[----:B--2---:R-:W-:-:S05]  /*bf630*/  IMAD.X R7, R25, 0x1, R3, P4 ;  /* 0x0000000119077824 */ /* 0x004fca00020e0603 */
[----:B------:R1:W-:Y:S04]  /*bf640*/  STL [R1+0x1fa4], R7 ;  /* 0x001fa40701007387 */ /* 0x0003e80000100800 */
[----:B------:R0:W2:Y:S01]  /*bf650*/  LDL.LU R6, [R1+0x57c0] ;  /* 0x0057c00001067983 */ /* 0x0000a20000300800 */
[----:B-1----:R-:W-:Y:S01]  /*bf660*/  IMAD.X R7, R25, 0x1, R4, P0 ;  /* 0x0000000119077824 */ /* 0x002fe200000e0604 */
[----:B---3--:R-:W-:Y:S02]  /*bf670*/  SHF.R.S32.HI R26, RZ, 0x1f, R15 ;  /* 0x0000001fff1a7819 */ /* 0x008fe4000001140f */
[C---:B------:R-:W-:Y:S02]  /*bf680*/  IADD3 R20, P5, R15.reuse, R0, RZ ;  /* 0x000000000f147210 */ /* 0x040fe40007fbe0ff */
[----:B------:R2:W-:Y:S03]  /*bf690*/  STL [R1+0x1f9c], R7 ;  /* 0x001f9c0701007387 */ /* 0x0005e60000100800 */
[----:B------:R-:W-:Y:S01]  /*bf6a0*/  IMAD.X R21, R26, 0x1, R3, P5 ;  /* 0x000000011a157824 */ /* 0x000fe200028e0603 */
[----:B--2---:R-:W2:Y:S04]  /*bf6b0*/  LDL.LU.64 R6, [R1+0x57b8] ;  /* 0x0057b80001067983 */ /* 0x004ea80000300a00 */
[----:B------:R1:W-:Y:S04]  /*bf6c0*/  STL [R1+0x5798], R23 ;  /* 0x0057981701007387 */ /* 0x0003e80000100800 */
[----:B-1----:R-:W3:Y:S04]  /*bf6d0*/  LDL R23, [R1+0x12fc] ;  /* 0x0012fc0001177983 */ /* 0x002ee80000100800 */
[----:B------:R1:W-:Y:S04]  /*bf6e0*/  STL.64 [R1+0x1f90], R20 ;  /* 0x001f901401007387 */ /* 0x0003e80000100a00 */
[----:B-1----:R0:W4:Y:S01]  /*bf6f0*/  LDL.LU R21, [R1+0x57b0] ;  /* 0x0057b00001157983 */ /* 0x0021220000300800 */
[----:B------:R-:W-:-:S05]  /*bf700*/  IADD3 R14, P0, R15, R2, RZ ;  /* 0x000000020f0e7210 */ /* 0x000fca0007f1e0ff */
[----:B------:R-:W-:Y:S01]  /*bf710*/  IMAD.X R15, R26, 0x1, R4, P0 ;  /* 0x000000011a0f7824 */ /* 0x000fe200000e0604 */
[----:B---3--:R-:W-:-:S05]  /*bf720*/  IADD3 R20, P4, R23, R0, RZ ;  /* 0x0000000017147210 */ /* 0x008fca0007f9e0ff */
[----:B------:R4:W-:Y:S04]  /*bf730*/  STL [R1+0x1f80], R20 ;  /* 0x001f801401007387 */ /* 0x0009e80000100800 */
[----:B----4-:R-:W3:Y:S04]  /*bf740*/  LDL.LU.64 R20, [R1+0x57a8] ;  /* 0x0057a80001147983 */ /* 0x010ee80000300a00 */
[----:B------:R1:W-:Y:S04]  /*bf750*/  STL.64 [R1+0x1f88], R14 ;  /* 0x001f880e01007387 */ /* 0x0003e80000100a00 */
[----:B-1----:R-:W4:Y:S01]  /*bf760*/  LDL.LU.64 R14, [R1+0x57a0] ;  /* 0x0057a000010e7983 */ /* 0x002f220000300a00 */
[--C-:B------:R-:W-:Y:S01]  /*bf770*/  SHF.R.S32.HI R25, RZ, 0x1f, R23.reuse ;  /* 0x0000001fff197819 */ /* 0x100fe20000011417 */
[----:B------:R-:W-:-:S02]  /*bf780*/  IMAD.MOV.U32 R26, RZ, RZ, R23 ;  /* 0x000000ffff1a7224 */ /* 0x000fc400078e0017 */
[----:B------:R-:W3:Y:S04]  /*bf790*/  LDL.LU R23, [R1+0x5798] ;  /* 0x0057980001177983 */ /* 0x000ee80000300800 */
[----:B----4-:R1:W-:Y:S04]  /*bf7a0*/  STL.64 [R1+0x5790], R14 ;  /* 0x0057900e01007387 */ /* 0x0103e80000100a00 */
[----:B-1----:R0:W4:Y:S04]  /*bf7b0*/  LDL.64 R14, [R1+0x1f80] ;  /* 0x001f8000010e7983 */ /* 0x0021280000100a00 */
[----:B--2---:R-:W-:Y:S04]  /*bf7c0*/  STL.64 [R1+0x5778], R6 ;  /* 0x0057780601007387 */ /* 0x004fe80000100a00 */
[----:B------:R1:W-:Y:S04]  /*bf7d0*/  STL.64 [R1+0x5780], R18 ;  /* 0x0057801201007387 */ /* 0x0003e80000100a00 */
[----:B-1----:R-:W2:Y:S04]  /*bf7e0*/  LDL.LU R18, [R1+0x1300] ;  /* 0x0013000001127983 */ /* 0x002ea80000300800 */
[----:B------:R1:W-:Y:S02]  /*bf7f0*/  STL.64 [R1+0x5788], R8 ;  /* 0x0057880801007387 */ /* 0x0003e40000100a00 */
[----:B-1----:R-:W-:-:S05]  /*bf800*/  IADD3 R8, P0, R26, R2, RZ ;  /* 0x000000021a087210 */ /* 0x002fca0007f1e0ff */
[C---:B------:R-:W-:Y:S02]  /*bf810*/  IMAD.X R9, R25.reuse, 0x1, R4, P0 ;  /* 0x0000000119097824 */ /* 0x040fe400000e0604 */
[----:B----4-:R-:W-:-:S05]  /*bf820*/  IMAD.X R15, R25, 0x1, R3, P4 ;  /* 0x00000001190f7824 */ /* 0x010fca00020e0603 */
[----:B------:R1:W-:Y:S01]  /*bf830*/  STL [R1+0x1f84], R15 ;  /* 0x001f840f01007387 */ /* 0x0003e20000100800 */
[----:B--2---:R-:W-:Y:S02]  /*bf840*/  SHF.R.S32.HI R26, RZ, 0x1f, R18 ;  /* 0x0000001fff1a7819 */ /* 0x004fe40000011412 */
[C---:B------:R-:W-:Y:S02]  /*bf850*/  IADD3 R6, P5, R18.reuse, R0, RZ ;  /* 0x0000000012067210 */ /* 0x040fe40007fbe0ff */
[----:B------:R-:W-:Y:S01]  /*bf860*/  IADD3 R18, P0, R18, R2, RZ ;  /* 0x0000000212127210 */ /* 0x000fe20007f1e0ff */
[----:B-1----:R-:W2:Y:S04]  /*bf870*/  LDL.LU.64 R14, [R1+0x5790] ;  /* 0x00579000010e7983 */ /* 0x002ea80000300a00 */
[----:B------:R1:W-:Y:S01]  /*bf880*/  STL.64 [R1+0x1f78], R8 ;  /* 0x001f780801007387 */ /* 0x0003e20000100a00 */
[----:B------:R-:W-:-:S03]  /*bf890*/  IMAD.X R7, R26, 0x1, R3, P5 ;  /* 0x000000011a077824 */ /* 0x000fc600028e0603 */
[----:B-1----:R-:W4:Y:S04]  /*bf8a0*/  LDL.LU.64 R8, [R1+0x5788] ;  /* 0x0057880001087983 */ /* 0x002f280000300a00 */
[----:B------:R1:W-:Y:S04]  /*bf8b0*/  STL [R1+0x1f68], R18 ;  /* 0x001f681201007387 */ /* 0x0003e80000100800 */
[----:B-1----:R-:W4:Y:S04]  /*bf8c0*/  LDL.LU.64 R18, [R1+0x5780] ;  /* 0x0057800001127983 */ /* 0x002f280000300a00 */
[----:B------:R1:W-:Y:S04]  /*bf8d0*/  STL.64 [R1+0x1f70], R6 ;  /* 0x001f700601007387 */ /* 0x0003e80000100a00 */
[----:B-1----:R-:W4:Y:S04]  /*bf8e0*/  LDL.LU.64 R6, [R1+0x5778] ;  /* 0x0057780001067983 */ /* 0x002f280000300a00 */
[----:B------:R-:W-:Y:S04]  /*bf8f0*/  STL.64 [R1+0x5770], R2 ;  /* 0x0057700201007387 */ /* 0x000fe80000100a00 */
[----:B------:R1:W-:Y:S04]  /*bf900*/  STL.64 [R1+0x5750], R12 ;  /* 0x0057500c01007387 */ /* 0x0003e80000100a00 */
[----:B-1----:R-:W4:Y:S04]  /*bf910*/  LDL R13, [R1+0x1304] ;  /* 0x00130400010d7983 */ /* 0x002f280000100800 */
[----:B---3--:R1:W-:Y:S04]  /*bf920*/  STL.64 [R1+0x5760], R20 ;  /* 0x0057601401007387 */ /* 0x0083e80000100a00 */
[----:B-1----:R0:W3:Y:S04]  /*bf930*/  LDL.64 R20, [R1+0x1f68] ;  /* 0x001f680001147983 */ /* 0x0020e80000100a00 */
[----:B--2---:R1:W-:Y:S04]  /*bf940*/  STL.64 [R1+0x5758], R14 ;  /* 0x0057580e01007387 */ /* 0x0043e80000100a00 */
[----:B-1----:R-:W2:Y:S01]  /*bf950*/  LDL.LU R14, [R1+0x1308] ;  /* 0x00130800010e7983 */ /* 0x002ea20000300800 */
[----:B----4-:R-:W-:-:S05]  /*bf960*/  IADD3 R2, P4, R13, R0, RZ ;  /* 0x000000000d027210 */ /* 0x010fca0007f9e0ff */
[----:B------:R1:W-:Y:S01]  /*bf970*/  STL [R1+0x1f60], R2 ;  /* 0x001f600201007387 */ /* 0x0003e20000100800 */
[----:B---3--:R-:W-:-:S03]  /*bf980*/  IMAD.X R21, R26, 0x1, R4, P0 ;  /* 0x000000011a157824 */ /* 0x008fc600000e0604 */
[----:B-1----:R-:W3:Y:S04]  /*bf990*/  LDL.LU.64 R2, [R1+0x5770] ;  /* 0x0057700001027983 */ /* 0x002ee80000300a00 */
[----:B------:R1:W-:Y:S04]  /*bf9a0*/  STL.64 [R1+0x5768], R4 ;  /* 0x0057680401007387 */ /* 0x0003e80000100a00 */
[----:B-1----:R0:W3:Y:S01]  /*bf9b0*/  LDL.64 R4, [R1+0x1f60] ;  /* 0x001f600001047983 */ /* 0x0020e20000100a00 */
[----:B------:R-:W-:-:S03]  /*bf9c0*/  SHF.R.S32.HI R25, RZ, 0x1f, R13 ;  /* 0x0000001fff197819 */ /* 0x000fc6000001140d */
[----:B------:R-:W-:Y:S02]  /*bf9d0*/  STL [R1+0x1f6c], R21 ;  /* 0x001f6c1501007387 */ /* 0x000fe40000100800 */
[----:B---3--:R-:W-:-:S05]  /*bf9e0*/  IMAD.X R5, R25, 0x1, R3, P4 ;  /* 0x0000000119057824 */ /* 0x008fca00020e0603 */
[----:B------:R1:W-:Y:S04]  /*bf9f0*/  STL [R1+0x1f64], R5 ;  /* 0x001f640501007387 */ /* 0x0003e80000100800 */
[----:B-1----:R-:W3:Y:S01]  /*bfa00*/  LDL.LU.64 R4, [R1+0x5768] ;  /* 0x0057680001047983 */ /* 0x002ee20000300a00 */
[----:B------:R-:W-:Y:S02]  /*bfa10*/  IADD3 R20, P0, R13, R2, RZ ;  /* 0x000000020d147210 */ /* 0x000fe40007f1e0ff */
[----:B--2---:R-:W-:Y:S02]  /*bfa20*/  SHF.R.S32.HI R26, RZ, 0x1f, R14 ;  /* 0x0000001fff1a7819 */ /* 0x004fe4000001140e */
[C---:B------:R-:W-:Y:S02]  /*bfa30*/  IADD3 R12, P5, R14.reuse, R0, RZ ;  /* 0x000000000e0c7210 */ /* 0x040fe40007fbe0ff */
[----:B------:R-:W-:Y:S01]  /*bfa40*/  IADD3 R14, P4, R14, R2, RZ ;  /* 0x000000020e0e7210 */ /* 0x000fe20007f9e0ff */
[----:B---3--:R-:W-:-:S05]  /*bfa50*/  IMAD.X R21, R25, 0x1, R4, P0 ;  /* 0x0000000119157824 */ /* 0x008fca00000e0604 */
[----:B------:R1:W-:Y:S04]  /*bfa60*/  STL.64 [R1+0x1f58], R20 ;  /* 0x001f581401007387 */ /* 0x0003e80000100a00 */
[----:B-1----:R-:W2:Y:S04]  /*bfa70*/  LDL.LU.64 R20, [R1+0x5760] ;  /* 0x0057600001147983 */ /* 0x002ea80000300a00 */
[----:B------:R1:W-:Y:S04]  /*bfa80*/  STL [R1+0x1f40], R14 ;  /* 0x001f400e01007387 */ /* 0x0003e80000100800 */
[----:B-1----:R-:W3:Y:S01]  /*bfa90*/  LDL.LU.64 R14, [R1+0x5758] ;  /* 0x00575800010e7983 */ /* 0x002ee20000300a00 */
[----:B------:R-:W-:-:S05]  /*bfaa0*/  IMAD.X R13, R26, 0x1, R3, P5 ;  /* 0x000000011a0d7824 */ /* 0x000fca00028e0603 */
[----:B------:R1:W-:Y:S04]  /*bfab0*/  STL.64 [R1+0x1f50], R12 ;  /* 0x001f500c01007387 */ /* 0x0003e80000100a00 */
[----:B-1----:R-:W4:Y:S04]  /*bfac0*/  LDL.LU.64 R12, [R1+0x5750] ;  /* 0x00575000010c7983 */ /* 0x002f280000300a00 */
[----:B---3--:R-:W-:Y:S04]  /*bfad0*/  STL.64 [R1+0x5740], R14 ;  /* 0x0057400e01007387 */ /* 0x008fe80000100a00 */
[----:B------:R1:W-:Y:S04]  /*bfae0*/  STL.64 [R1+0x5738], R6 ;  /* 0x0057380601007387 */ /* 0x0003e80000100a00 */
[----:B-1----:R-:W3:Y:S04]  /*bfaf0*/  LDL.LU R7, [R1+0x130c] ;  /* 0x00130c0001077983 */ /* 0x002ee80000300800 */
[----:B------:R1:W-:Y:S04]  /*bfb00*/  STL.64 [R1+0x5748], R18 ;  /* 0x0057481201007387 */ /* 0x0003e80000100a00 */
[----:B-1----:R0:W2:Y:S04]  /*bfb10*/  LDL.64 R18, [R1+0x1f40] ;  /* 0x001f400001127983 */ /* 0x0020a80000100a00 */
[----:B--2---:R-:W2:Y:S04]  /*bfb20*/  LDL.LU R19, [R1+0x430] ;  /* 0x0004300001137983 */ /* 0x004ea80000300800 */
[----:B------:R-:W-:Y:S04]  /*bfb30*/  STL.64 [R1+0x5730], R20 ;  /* 0x0057301401007387 */ /* 0x000fe80000100a00 */
[----:B----4-:R1:W-:Y:S04]  /*bfb40*/  STL.64 [R1+0x5728], R12 ;  /* 0x0057280c01007387 */ /* 0x0103e80000100a00 */
[----:B-1----:R-:W4:Y:S01]  /*bfb50*/  LDL.LU R12, [R1+0x1310] ;  /* 0x00131000010c7983 */ /* 0x002f220000300800 */
[----:B---3--:R-:W-:-:S02]  /*bfb60*/  SHF.R.S32.HI R25, RZ, 0x1f, R7 ;  /* 0x0000001fff197819 */ /* 0x008fc40000011407 */
[C---:B------:R-:W-:Y:S02]  /*bfb70*/  IADD3 R14, P5, R7.reuse, R0, RZ ;  /* 0x00000000070e7210 */ /* 0x040fe40007fbe0ff */
[----:B------:R-:W-:-:S03]  /*bfb80*/  IADD3 R6, P6, R7, R2, RZ ;  /* 0x0000000207067210 */ /* 0x000fc60007fde0ff */
[C---:B------:R-:W-:Y:S02]  /*bfb90*/  IMAD.X R15, R25.reuse, 0x1, R3, P5 ;  /* 0x00000001190f7824 */ /* 0x040fe400028e0603 */
[--C-:B------:R-:W-:Y:S01]  /*bfba0*/  IMAD.X R7, R25, 0x1, R4.reuse, P6 ;  /* 0x0000000119077824 */ /* 0x100fe200030e0604 */
[----:B--2---:R-:W-:Y:S01]  /*bfbb0*/  ISETP.GE.AND P0, PT, R19, UR9, PT ;  /* 0x0000000913007c0c */ /* 0x004fe2000bf06270 */
[----:B------:R-:W-:-:S05]  /*bfbc0*/  IMAD.X R19, R26, 0x1, R4, P4 ;  /* 0x000000011a137824 */ /* 0x000fca00020e0604 */
[----:B------:R1:W-:Y:S01]  /*bfbd0*/  STL [R1+0x1f44], R19 ;  /* 0x001f441301007387 */ /* 0x0003e20000100800 */
[C---:B----4-:R-:W-:Y:S02]  /*bfbe0*/  IADD3 R20, P5, R12.reuse, R0, RZ ;  /* 0x000000000c147210 */ /* 0x050fe40007fbe0ff */
[----:B------:R-:W-:Y:S01]  /*bfbf0*/  SHF.R.S32.HI R25, RZ, 0x1f, R12 ;  /* 0x0000001fff197819 */ /* 0x000fe2000001140c */
[----:B-1----:R-:W2:Y:S04]  /*bfc00*/  LDL.LU.64 R18, [R1+0x5748] ;  /* 0x0057480001127983 */ /* 0x002ea80000300a00 */
[----:B------:R1:W-:Y:S01]  /*bfc10*/  STL.64 [R1+0x1f38], R14 ;  /* 0x001f380e01007387 */ /* 0x0003e20000100a00 */
[----:B------:R-:W-:-:S03]  /*bfc20*/  IADD3 R12, P6, R12, R2, RZ ;  /* 0x000000020c0c7210 */ /* 0x000fc60007fde0ff */
[----:B-1----:R-:W3:Y:S04]  /*bfc30*/  LDL.LU.64 R14, [R1+0x5740] ;  /* 0x00574000010e7983 */ /* 0x002ee80000300a00 */
[----:B------:R1:W-:Y:S04]  /*bfc40*/  STL.64 [R1+0x1f18], R6 ;  /* 0x001f180601007387 */ /* 0x0003e80000100a00 */
[----:B-1----:R-:W4:Y:S04]  /*bfc50*/  LDL.LU.64 R6, [R1+0x5738] ;  /* 0x0057380001067983 */ /* 0x002f280000300a00 */
[----:B------:R1:W-:Y:S04]  /*bfc60*/  STL [R1+0x1f08], R20 ;  /* 0x001f081401007387 */ /* 0x0003e80000100800 */
[----:B-1----:R-:W2:Y:S04]  /*bfc70*/  LDL.LU.64 R20, [R1+0x5730] ;  /* 0x0057300001147983 */ /* 0x002ea80000300a00 */
[----:B------:R1:W-:Y:S04]  /*bfc80*/  STL [R1+0x1ee0], R12 ;  /* 0x001ee00c01007387 */ /* 0x0003e80000100800 */
[----:B-1----:R-:W3:Y:S04]  /*bfc90*/  LDL.LU.64 R12, [R1+0x5728] ;  /* 0x00572800010c7983 */ /* 0x002ee80000300a00 */
[----:B------:R1:W-:Y:S04]  /*bfca0*/  STL.64 [R1+0x5720], R4 ;  /* 0x0057200401007387 */ /* 0x0003e80000100a00 */
[----:B-1----:R0:W4:Y:S04]  /*bfcb0*/  LDL.64 R4, [R1+0x1f08] ;  /* 0x001f080001047983 */ /* 0x0021280000100a00 */
[----:B---3--:R1:W-:Y:S04]  /*bfcc0*/  STL.64 [R1+0x5718], R12 ;  /* 0x0057180c01007387 */ /* 0x0083e80000100a00 */
[----:B-1----:R0:W3:Y:S01]  /*bfcd0*/  LDL.64 R12, [R1+0x1ee0] ;  /* 0x001ee000010c7983 */ /* 0x0020e20000100a00 */
[----:B----4-:R-:W-:-:S03]  /*bfce0*/  IMAD.X R5, R25, 0x1, R3, P5 ;  /* 0x0000000119057824 */ /* 0x010fc600028e0603 */
[----:B------:R-:W-:Y:S04]  /*bfcf0*/  STL.64 [R1+0x5708], R14 ;  /* 0x0057080e01007387 */ /* 0x000fe80000100a00 */
[----:B------:R1:W-:Y:S04]  /*bfd00*/  STL.64 [R1+0x5710], R6 ;  /* 0x0057100601007387 */ /* 0x0003e80000100a00 */
[----:B-1----:R-:W4:Y:S04]  /*bfd10*/  LDL R6, [R1+0x1314] ;  /* 0x0013140001067983 */ /* 0x002f280000100800 */
[----:B------:R1:W-:Y:S04]  /*bfd20*/  STL [R1+0x1f0c], R5 ;  /* 0x001f0c0501007387 */ /* 0x0003e80000100800 */
[----:B-1----:R-:W3:Y:S02]  /*bfd30*/  LDL.LU.64 R4, [R1+0x5720] ;  /* 0x0057200001047983 */ /* 0x002ee40000300a00 */
[----:B---3--:R-:W-:-:S05]  /*bfd40*/  IMAD.X R13, R25, 0x1, R4, P6 ;  /* 0x00000001190d7824 */ /* 0x008fca00030e0604 */
[----:B------:R1:W-:Y:S04]  /*bfd50*/  STL [R1+0x1ee4], R13 ;  /* 0x001ee40d01007387 */ /* 0x0003e80000100800 */
[----:B-1----:R-:W3:Y:S04]  /*bfd60*/  LDL.LU.64 R12, [R1+0x5718] ;  /* 0x00571800010c7983 */ /* 0x002ee80000300a00 */
[----:B------:R-:W-:Y:S01]  /*bfd70*/  STL.64 [R1+0x5700], R4 ;  /* 0x0057000401007387 */ /* 0x000fe20000100a00 */
[----:B----4-:R-:W-:Y:S02]  /*bfd80*/  SHF.R.S32.HI R26, RZ, 0x1f, R6 ;  /* 0x0000001fff1a7819 */ /* 0x010fe40000011406 */
[----:B------:R-:W-:-:S02]  /*bfd90*/  IADD3 R14, P4, R6, R0, RZ ;  /* 0x00000000060e7210 */ /* 0x000fc40007f9e0ff */
[----:B------:R-:W-:Y:S01]  /*bfda0*/  IADD3 R6, P5, R6, R2, RZ ;  /* 0x0000000206067210 */ /* 0x000fe20007fbe0ff */
[----:B---3--:R1:W-:Y:S04]  /*bfdb0*/  STL.64 [R1+0x56f0], R12 ;  /* 0x0056f00c01007387 */ /* 0x0083e80000100a00 */
[----:B-1----:R-:W3:Y:S01]  /*bfdc0*/  LDL.LU R12, [R1+0x1318] ;  /* 0x00131800010c7983 */ /* 0x002ee20000300800 */
[----:B------:R-:W-:-:S03]  /*bfdd0*/  IMAD.X R15, R26, 0x1, R3, P4 ;  /* 0x000000011a0f7824 */ /* 0x000fc600020e0603 */
[----:B------:R1:W-:Y:S04]  /*bfde0*/  STL [R1+0x1eb0], R6 ;  /* 0x001eb00601007387 */ /* 0x0003e80000100800 */
[----:B-1----:R-:W4:Y:S04]  /*bfdf0*/  LDL.LU.64 R6, [R1+0x5710] ;  /* 0x0057100001067983 */ /* 0x002f280000300a00 */
[----:B------:R1:W-:Y:S04]  /*bfe00*/  STL.64 [R1+0x1ed8], R14 ;  /* 0x001ed80e01007387 */ /* 0x0003e80000100a00 */
[----:B-1----:R-:W2:Y:S04]  /*bfe10*/  LDL.LU.64 R14, [R1+0x5708] ;  /* 0x00570800010e7983 */ /* 0x002ea80000300a00 */
[----:B------:R1:W-:Y:S04]  /*bfe20*/  STL.64 [R1+0x56f8], R2 ;  /* 0x0056f80201007387 */ /* 0x0003e80000100a00 */
[----:B-1----:R0:W4:Y:S01]  /*bfe30*/  LDL.64 R2, [R1+0x1eb0] ;  /* 0x001eb00001027983 */ /* 0x0021220000100a00 */
[----:B---3--:R-:W-:-:S05]  /*bfe40*/  IADD3 R4, P4, R12, R0, RZ ;  /* 0x000000000c047210 */ /* 0x008fca0007f9e0ff */
[----:B------:R1:W-:Y:S04]  /*bfe50*/  STL [R1+0x1ea8], R4 ;  /* 0x001ea80401007387 */ /* 0x0003e80000100800 */
[----:B-1----:R-:W4:Y:S02]  /*bfe60*/  LDL.LU.64 R4, [R1+0x5700] ;  /* 0x0057000001047983 */ /* 0x002f240000300a00 */
[----:B----4-:R-:W-:-:S05]  /*bfe70*/  IMAD.X R3, R26, 0x1, R4, P5 ;  /* 0x000000011a037824 */ /* 0x010fca00028e0604 */
[----:B------:R1:W-:Y:S04]  /*bfe80*/  STL [R1+0x1eb4], R3 ;  /* 0x001eb40301007387 */ /* 0x0003e80000100800 */
[----:B-1----:R-:W3:Y:S01]  /*bfe90*/  LDL.LU.64 R2, [R1+0x56f8] ;  /* 0x0056f80001027983 */ /* 0x002ee20000300a00 */
[----:B------:R-:W-:Y:S02]  /*bfea0*/  SHF.R.S32.HI R25, RZ, 0x1f, R12 ;  /* 0x0000001fff197819 */ /* 0x000fe4000001140c */
[----:B---3--:R-:W-:-:S05]  /*bfeb0*/  IADD3 R12, P6, R12, R2, RZ ;  /* 0x000000020c0c7210 */ /* 0x008fca0007fde0ff */
[----:B------:R1:W-:Y:S04]  /*bfec0*/  STL [R1+0x1e98], R12 ;  /* 0x001e980c01007387 */ /* 0x0003e80000100800 */
[----:B-1----:R-:W3:Y:S04]  /*bfed0*/  LDL.LU.64 R12, [R1+0x56f0] ;  /* 0x0056f000010c7983 */ /* 0x002ee80000300a00 */
[----:B------:R1:W-:Y:S04]  /*bfee0*/  STL.64 [R1+0x56e8], R4 ;  /* 0x0056e80401007387 */ /* 0x0003e80000100a00 */
[----:B-1----:R0:W4:Y:S04]  /*bfef0*/  LDL.64 R4, [R1+0x1ea8] ;  /* 0x001ea80001047983 */ /* 0x0021280000100a00 */
[----:B---3--:R1:W-:Y:S04]  /*bff00*/  STL.64 [R1+0x56e0], R12 ;  /* 0x0056e00c01007387 */ /* 0x0083e80000100a00 */
[----:B-1----:R0:W3:Y:S01]  /*bff10*/  LDL.64 R12, [R1+0x1e98] ;  /* 0x001e9800010c7983 */ /* 0x0020e20000100a00 */
[----:B----4-:R-:W-:-:S03]  /*bff20*/  IMAD.X R5, R25, 0x1, R3, P4 ;  /* 0x0000000119057824 */ /* 0x010fc600020e0603 */
[----:B--2---:R-:W-:Y:S04]  /*bff30*/  STL.64 [R1+0x56d8], R14 ;  /* 0x0056d80e01007387 */ /* 0x004fe80000100a00 */
[----:B------:R1:W-:Y:S04]  /*bff40*/  STL.64 [R1+0x56c8], R28 ;  /* 0x0056c81c01007387 */ /* 0x0003e80000100a00 */
[----:B-1----:R-:W2:Y:S04]  /*bff50*/  LDL R29, [R1+0x131c] ;  /* 0x00131c00011d7983 */ /* 0x002ea80000100800 */
[----:B------:R1:W-:Y:S04]  /*bff60*/  STL [R1+0x1eac], R5 ;  /* 0x001eac0501007387 */ /* 0x0003e80000100800 */
[----:B-1----:R-:W3:Y:S02]  /*bff70*/  LDL.LU.64 R4, [R1+0x56e8] ;  /* 0x0056e80001047983 */ /* 0x002ee40000300a00 */
[----:B---3--:R-:W-:-:S05]  /*bff80*/  IMAD.X R13, R25, 0x1, R4, P6 ;  /* 0x00000001190d7824 */ /* 0x008fca00030e0604 */
[----:B------:R1:W-:Y:S04]  /*bff90*/  STL [R1+0x1e9c], R13 ;  /* 0x001e9c0d01007387 */ /* 0x0003e80000100800 */
[----:B-1----:R-:W3:Y:S04]  /*bffa0*/  LDL.LU.64 R12, [R1+0x56e0] ;  /* 0x0056e000010c7983 */ /* 0x002ee80000300a00 */
[----:B------:R-:W-:Y:S01]  /*bffb0*/  STL.64 [R1+0x56d0], R4 ;  /* 0x0056d00401007387 */ /* 0x000fe20000100a00 */
[----:B--2---:R-:W-:Y:S02]  /*bffc0*/  SHF.R.S32.HI R26, RZ, 0x1f, R29 ;  /* 0x0000001fff1a7819 */ /* 0x004fe4000001141d */
[----:B------:R-:W-:Y:S01]  /*bffd0*/  IADD3 R14, P5, R29, R0, RZ ;  /* 0x000000001d0e7210 */ /* 0x000fe20007fbe0ff */
[----:B---3--:R1:W-:Y:S04]  /*bffe0*/  STL.64 [R1+0x56c0], R12 ;  /* 0x0056c00c01007387 */ /* 0x0083e80000100a00 */
[----:B-1----:R-:W2:Y:S01]  /*bfff0*/  LDL.LU R12, [R1+0x1320] ;  /* 0x00132000010c7983 */ /* 0x002ea20000300800 */
        /* <DEDUP_REMOVED lines=20> */
[----:B------:R1:W-:Y:S04]  /*c0140*/  STL.64 [R1+0x5698], R8 ;  /* 0x0056980801007387 */ /* 0x0003e80000100a00 */
[----:B-1----:R-:W3:Y:S04]  /*c0150*/  LDL.LU R9, [R1+0x1324] ;  /* 0x0013240001097983 */ /* 0x002ee80000300800 */
[----:B------:R-:W-:Y:S04]  /*c0160*/  STL.64 [R1+0x56a0], R16 ;  /* 0x0056a01001007387 */ /* 0x000fe80000100a00 */
[----:B------:R1:W-:Y:S04]  /*c0170*/  STL [R1+0x1e74], R5 ;  /* 0x001e740501007387 */ /* 0x0003e80000100800 */
[----:B-1----:R-:W4:Y:S02]  /*c0180*/  LDL.LU.64 R4, [R1+0x56b8] ;  /* 0x0056b80001047983 */ /* 0x002f240000300a00 */
[----:B----4-:R-:W-:-:S05]  /*c0190*/  IMAD.X R13, R25, 0x1, R4, P6 ;  /* 0x00000001190d7824 */ /* 0x010fca00030e0604 */
[----:B------:R1:W-:Y:S04]  /*c01a0*/  STL [R1+0x1e3c], R13 ;  /* 0x001e3c0d01007387 */ /* 0x0003e80000100800 */
[----:B-1----:R-:W4:Y:S01]  /*c01b0*/  LDL.LU.64 R12, [R1+0x56b0] ;  /* 0x0056b000010c7983 */ /* 0x002f220000300a00 */
[----:B---3--:R-:W-:Y:S02]  /*c01c0*/  SHF.R.S32.HI R26, RZ, 0x1f, R9 ;  /* 0x0000001fff1a7819 */ /* 0x008fe40000011409 */
[C---:B------:R-:W-:Y:S01]  /*c01d0*/  IADD3 R14, P5, R9.reuse, R0, RZ ;  /* 0x00000000090e7210 */ /* 0x040fe20007fbe0ff */
[----:B----4-:R1:W-:Y:S04]  /*c01e0*/  STL.64 [R1+0x5690], R12 ;  /* 0x0056900c01007387 */ /* 0x0103e80000100a00 */
[----:B-1----:R-:W3:Y:S01]  /*c01f0*/  LDL.LU R12, [R1+0x1328] ;  /* 0x00132800010c7983 */ /* 0x002ee20000300800 */
[----:B------:R-:W-:Y:S01]  /*c0200*/  IADD3 R8, P6, R9, R2, RZ ;  /* 0x0000000209087210 */ /* 0x000fe20007fde0ff */
[----:B------:R-:W-:-:S04]  /*c0210*/  IMAD.X R15, R26, 0x1, R3, P5 ;  /* 0x000000011a0f7824 */ /* 0x000fc800028e0603 */
[----:B------:R-:W-:Y:S01]  /*c0220*/  IMAD.X R9, R26, 0x1, R4, P6 ;  /* 0x000000011a097824 */ /* 0x000fe200030e0604 */
        /* <DEDUP_REMOVED lines=19> */
[----:B------:R1:W-:Y:S04]  /*c0360*/  STL [R1+0x1dfc], R5 ;  /* 0x001dfc0501007387 */ /* 0x0003e80000100800 */
[----:B-1----:R-:W4:Y:S02]  /*c0370*/  LDL.LU.64 R4, [R1+0x5688] ;  /* 0x0056880001047983 */ /* 0x002f240000300a00 */
[----:B----4-:R-:W-:-:S05]  /*c0380*/  IMAD.X R13, R25, 0x1, R4, P6 ;  /* 0x00000001190d7824 */ /* 0x010fca00030e0604 */
[----:B------:R1:W-:Y:S04]  /*c0390*/  STL [R1+0x1de4], R13 ;  /* 0x001de40d01007387 */ /* 0x0003e80000100800 */
[----:B-1----:R-:W4:Y:S04]  /*c03a0*/  LDL.LU.64 R12, [R1+0x5680] ;  /* 0x00568000010c7983 */ /* 0x002f280000300a00 */
[----:B------:R-:W-:Y:S01]  /*c03b0*/  STL.64 [R1+0x5668], R4 ;  /* 0x0056680401007387 */ /* 0x000fe20000100a00 */
[----:B---3--:R-:W-:Y:S02]  /*c03c0*/  SHF.R.S32.HI R26, RZ, 0x1f, R6 ;  /* 0x0000001fff1a7819 */ /* 0x008fe40000011406 */
[----:B------:R-:W-:-:S02]  /*c03d0*/  IADD3 R14, P5, R6, R0, RZ ;  /* 0x00000000060e7210 */ /* 0x000fc40007fbe0ff */
[----:B------:R-:W-:Y:S01]  /*c03e0*/  IADD3 R6, P6, R6, R2, RZ ;  /* 0x0000000206067210 */ /* 0x000fe20007fde0ff */
[----:B----4-:R1:W-:Y:S04]  /*c03f0*/  STL.64 [R1+0x5658], R12 ;  /* 0x0056580c01007387 */ /* 0x0103e80000100a00 */
        /* <DEDUP_REMOVED lines=33> */
[----:B------:R-:W-:Y:S01]  /*c0610*/  IADD3 R6, P5, R21, R0, RZ ;  /* 0x0000000015067210 */ /* 0x000fe20007fbe0ff */
[----:B---3--:R1:W-:Y:S04]  /*c0620*/  STL.64 [R1+0x5628], R12 ;  /* 0x0056280c01007387 */ /* 0x0083e80000100a00 */
[----:B-1----:R-:W3:Y:S01]  /*c0630*/  LDL.LU R12, [R1+0x1338] ;  /* 0x00133800010c7983 */ /* 0x002ee20000300800 */
[----:B------:R-:W-:-:S05]  /*c0640*/  IMAD.X R7, R26, 0x1, R3, P5 ;  /* 0x000000011a077824 */ /* 0x000fca00028e0603 */
[----:B------:R1:W-:Y:S04]  /*c0650*/  STL.64 [R1+0x1da0], R6 ;  /* 0x001da00601007387 */ /* 0x0003e80000100a00 */
[----:B-1----:R-:W4:Y:S01]  /*c0660*/  LDL.LU.64 R6, [R1+0x5640] ;  /* 0x0056400001067983 */ /* 0x002f220000300a00 */
        /* <DEDUP_REMOVED lines=16> */
[----:B------:R-:W-:Y:S04]  /*c0770*/  STL.64 [R1+0x5610], R6 ;  /* 0x0056100601007387 */ /* 0x000fe80000100a00 */
[----:B------:R1:W-:Y:S04]  /*c0780*/  STL.64 [R1+0x5600], R8 ;  /* 0x0056000801007387 */ /* 0x0003e80000100a00 */
[----:B-1----:R-:W4:Y:S04]  /*c0790*/  LDL R9, [R1+0x133c] ;  /* 0x00133c0001097983 */ /* 0x002f280000100800 */
[----:B------:R-:W-:Y:S04]  /*c07a0*/  STL.64 [R1+0x5608], R28 ;  /* 0x0056081c01007387 */ /* 0x000fe80000100a00 */
[----:B------:R1:W-:Y:S04]  /*c07b0*/  STL [R1+0x1d74], R5 ;  /* 0x001d740501007387 */ /* 0x0003e80000100800 */
[----:B-1----:R-:W2:Y:S02]  /*c07c0*/  LDL.LU.64 R4, [R1+0x5620] ;  /* 0x0056200001047983 */ /* 0x002ea40000300a00 */
[----:B--2---:R-:W-:-:S05]  /*c07d0*/  IMAD.X R13, R25, 0x1, R4, P6 ;  /* 0x00000001190d7824 */ /* 0x004fca00030e0604 */
[----:B------:R1:W-:Y:S04]  /*c07e0*/  STL [R1+0x1d44], R13 ;  /* 0x001d440d01007387 */ /* 0x0003e80000100800 */
[----:B-1----:R-:W2:Y:S01]  /*c07f0*/  LDL.LU.64 R12, [R1+0x5618] ;  /* 0x00561800010c7983 */ /* 0x002ea20000300a00 */
[----:B----4-:R-:W-:Y:S02]  /*c0800*/  SHF.R.S32.HI R26, RZ, 0x1f, R9 ;  /* 0x0000001fff1a7819 */ /* 0x010fe40000011409 */
[C---:B------:R-:W-:Y:S01]  /*c0810*/  IADD3 R6, P5, R9.reuse, R0, RZ ;  /* 0x0000000009067210 */ /* 0x040fe20007fbe0ff */
[----:B--2---:R1:W-:Y:S04]  /*c0820*/  STL.64 [R1+0x55f8], R12 ;  /* 0x0055f80c01007387 */ /* 0x0043e80000100a00 */
[----:B-1----:R-:W2:Y:S01]  /*c0830*/  LDL.LU R12, [R1+0x1340] ;  /* 0x00134000010c7983 */ /* 0x002ea20000300800 */
[----:B------:R-:W-:Y:S01]  /*c0840*/  IADD3 R8, P6, R9, R2, RZ ;  /* 0x0000000209087210 */ /* 0x000fe20007fde0ff */
[----:B------:R-:W-:-:S04]  /*c0850*/  IMAD.X R7, R26, 0x1, R3, P5 ;  /* 0x000000011a077824 */ /* 0x000fc800028e0603 */
[----:B------:R-:W-:Y:S01]  /*c0860*/  IMAD.X R9, R26, 0x1, R4, P6 ;  /* 0x000000011a097824 */ /* 0x000fe200030e0604 */
[----:B------:R1:W-:Y:S04]  /*c0870*/  STL.64 [R1+0x1d38], R6 ;  /* 0x001d380601007387 */ /* 0x0003e80000100a00 */
[----:B-1----:R-:W4:Y:S01]  /*c0880*/  LDL.LU.64 R6, [R1+0x5610] ;  /* 0x0056100001067983 */ /* 0x002f220000300a00 */
[C---:B--2---:R-:W-:Y:S02]  /*c0890*/  IADD3 R28, P4, R12.reuse, R0, RZ ;  /* 0x000000000c1c7210 */ /* 0x044fe40007f9e0ff */
[----:B------:R-:W-:Y:S02]  /*c08a0*/  SHF.R.S32.HI R25, RZ, 0x1f, R12 ;  /* 0x0000001fff197819 */ /* 0x000fe4000001140c */
[----:B------:R-:W-:Y:S01]  /*c08b0*/  IADD3 R12, P6, R12, R2, RZ ;  /* 0x000000020c0c7210 */ /* 0x000fe20007fde0ff */
[----:B------:R1:W-:Y:S04]  /*c08c0*/  STL [R1+0x1d08], R28 ;  /* 0x001d081c01007387 */ /* 0x0003e80000100800 */
[----:B-1----:R-:W2:Y:S04]  /*c08d0*/  LDL.LU.64 R28, [R1+0x5608] ;  /* 0x00560800011c7983 */ /* 0x002ea80000300a00 */
[----:B------:R1:W-:Y:S04]  /*c08e0*/  STL.64 [R1+0x1d10], R8 ;  /* 0x001d100801007387 */ /* 0x0003e80000100a00 */
        /* <DEDUP_REMOVED lines=10> */
[----:B-1----:R-:W4:Y:S04]  /*c0990*/  LDL.LU R22, [R1+0x1344] ;  /* 0x0013440001167983 */ /* 0x002f280000300800 */
        /* <DEDUP_REMOVED lines=35> */
[----:B-1----:R-:W2:Y:S04]  /*c0bd0*/  LDL.LU R17, [R1+0x134c] ;  /* 0x00134c0001117983 */ /* 0x002ea80000300800 */
[----:B------:R-:W-:Y:S04]  /*c0be0*/  STL.64 [R1+0x55a0], R20 ;  /* 0x0055a01401007387 */ /* 0x000fe80000100a00 */
[----:B------:R1:W-:Y:S04]  /*c0bf0*/  STL [R1+0x1cac], R5 ;  /* 0x001cac0501007387 */ /* 0x0003e80000100800 */
[----:B-1----:R-:W3:Y:S02]  /*c0c00*/  LDL.LU.64 R4, [R1+0x55b8] ;  /* 0x0055b80001047983 */ /* 0x002ee40000300a00 */
[----:B---3--:R-:W-:-:S05]  /*c0c10*/  IMAD.X R13, R25, 0x1, R4, P6 ;  /* 0x00000001190d7824 */ /* 0x008fca00030e0604 */
[----:B------:R1:W-:Y:S04]  /*c0c20*/  STL [R1+0x1c7c], R13 ;  /* 0x001c7c0d01007387 */ /* 0x0003e80000100800 */
[----:B-1----:R-:W3:Y:S01]  /*c0c30*/  LDL.LU.64 R12, [R1+0x55b0] ;  /* 0x0055b000010c7983 */ /* 0x002ee20000300a00 */
[----:B--2---:R-:W-:Y:S02]  /*c0c40*/  SHF.R.S32.HI R26, RZ, 0x1f, R17 ;  /* 0x0000001fff1a7819 */ /* 0x004fe40000011411 */
[C---:B------:R-:W-:Y:S01]  /*c0c50*/  IADD3 R6, P5, R17.reuse, R0, RZ ;  /* 0x0000000011067210 */ /* 0x040fe20007fbe0ff */
[----:B---3--:R1:W-:Y:S04]  /*c0c60*/  STL.64 [R1+0x5590], R12 ;  /* 0x0055900c01007387 */ /* 0x0083e80000100a00 */
        /* <DEDUP_REMOVED lines=56> */
[----:B----4-:R-:W-:Y:S04]  /*c0ff0*/  STL.64 [R1+0x5540], R6 ;  /* 0x0055400601007387 */ /* 0x010fe80000100a00 */
[----:B------:R1:W-:Y:S04]  /*c1000*/  STL.64 [R1+0x5530], R28 ;  /* 0x0055301c01007387 */ /* 0x0003e80000100a00 */
[----:B-1----:R-:W3:Y:S04]  /*c1010*/  LDL R29, [R1+0x135c] ;  /* 0x00135c00011d7983 */ /* 0x002ee80000100800 */
        /* <DEDUP_REMOVED lines=99> */
[----:B-1----:R-:W3:Y:S04]  /*c1650*/  LDL R21, [R1+0x1374] ;  /* 0x0013740001157983 */ /* 0x002ee80000100800 */
        /* <DEDUP_REMOVED lines=32> */
[----:B------:R1:W-:Y:S04]  /*c1860*/  STL [R1+0xc0c], R5 ;  /* 0x000c0c0501007387 */ /* 0x0003e80000100800 */
[----:B-1----:R-:W2:Y:S02]  /*c1870*/  LDL.LU.64 R4, [R1+0x5488] ;  /* 0x0054880001047983 */ /* 0x002ea40000300a00 */
[----:B--2---:R-:W-:-:S05]  /*c1880*/  IMAD.X R13, R25, 0x1, R4, P6 ;  /* 0x00000001190d7824 */ /* 0x004fca00030e0604 */
[----:B------:R1:W-:Y:S04]  /*c1890*/  STL [R1+0xbfc], R13 ;  /* 0x000bfc0d01007387 */ /* 0x0003e80000100800 */
[----:B-1----:R-:W2:Y:S04]  /*c18a0*/  LDL.LU.64 R12, [R1+0x5480] ;  /* 0x00548000010c7983 */ /* 0x002ea80000300a00 */
        /* <DEDUP_REMOVED lines=26> */
[----:B-1----:R0:W2:Y:S01]  /*c1a50*/  LDL.64 R12, [R1+0xbc8] ;  /* 0x000bc800010c7983 */ /* 0x0020a20000100a00 */
[----:B----4-:R-:W-:-:S03]  /*c1a60*/  IMAD.X R5, R25, 0x1, R3, P4 ;  /* 0x0000000119057824 */ /* 0x010fc600020e0603 */
[----:B---3--:R-:W-:Y:S04]  /*c1a70*/  STL.64 [R1+0x5440], R6 ;  /* 0x0054400601007387 */ /* 0x008fe80000100a00 */
        /* <DEDUP_REMOVED lines=102> */
[----:B----4-:R-:W-:Y:S04]  /*c20e0*/  STL.64 [R1+0x53a0], R10 ;  /* 0x0053a00a01007387 */ /* 0x010fe80000100a00 */
        /* <DEDUP_REMOVED lines=97> */
[----:B------:R1:W-:Y:S04]  /*c2700*/  STL [R1+0x5310], R22 ;  /* 0x0053101601007387 */ /* 0x0003e80000100800 */
[----:B-1----:R-:W4:Y:S04]  /*c2710*/  LDL.LU R22, [R1+0x13b4] ;  /* 0x0013b40001167983 */ /* 0x002f280000300800 */
[----:B------:R1:W-:Y:S04]  /*c2720*/  STL [R1+0x4e4], R5 ;  /* 0x0004e40501007387 */ /* 0x0003e80000100800 */
[----:B-1----:R-:W2:Y:S02]  /*c2730*/  LDL.LU.64 R4, [R1+0x5320] ;  /* 0x0053200001047983 */ /* 0x002ea40000300a00 */
[----:B--2---:R-:W-:-:S05]  /*c2740*/  IMAD.X R13, R25, 0x1, R4, P6 ;  /* 0x00000001190d7824 */ /* 0x004fca00030e0604 */
[----:B------:R1:W-:Y:S04]  /*c2750*/  STL [R1+0x4cc], R13 ;  /* 0x0004cc0d01007387 */ /* 0x0003e80000100800 */
[----:B-1----:R-:W2:Y:S04]  /*c2760*/  LDL.LU.64 R12, [R1+0x5318] ;  /* 0x00531800010c7983 */ /* 0x002ea80000300a00 */
[----:B------:R-:W-:Y:S01]  /*c2770*/  STL.64 [R1+0x5300], R4 ;  /* 0x0053000401007387 */ /* 0x000fe20000100a00 */
[----:B----4-:R-:W-:Y:S02]  /*c2780*/  SHF.R.S32.HI R26, RZ, 0x1f, R22 ;  /* 0x0000001fff1a7819 */ /* 0x010fe40000011416 */
[----:B------:R-:W-:Y:S01]  /*c2790*/  IADD3 R14, P5, R22, R0, RZ ;  /* 0x00000000160e7210 */ /* 0x000fe20007fbe0ff */
[----:B--2---:R1:W-:Y:S04]  /*c27a0*/  STL.64 [R1+0x52f0], R12 ;  /* 0x0052f00c01007387 */ /* 0x0043e80000100a00 */
[----:B-1----:R-:W2:Y:S01]  /*c27b0*/  LDL.LU R12, [R1+0x13b8] ;  /* 0x0013b800010c7983 */ /* 0x002ea20000300800 */
[----:B------:R-:W-:-:S03]  /*c27c0*/  IMAD.X R15, R26, 0x1, R3, P5 ;  /* 0x000000011a0f7824 */ /* 0x000fc600028e0603 */
[----:B---3--:R1:W-:Y:S02]  /*c27d0*/  STL.64 [R1+0x52f8], R6 ;  /* 0x0052f80601007387 */ /* 0x0083e40000100a00 */
[----:B-1----:R-:W-:Y:S02]  /*c27e0*/  IADD3 R6, P6, R22, R2, RZ ;  /* 0x0000000216067210 */ /* 0x002fe40007fde0ff */
[----:B------:R-:W3:Y:S04]  /*c27f0*/  LDL.LU R22, [R1+0x5310] ;  /* 0x0053100001167983 */ /* 0x000ee80000300800 */
        /* <DEDUP_REMOVED lines=14> */
[----:B------:R1:W-:Y:S04]  /*c28e0*/  STL.64 [R1+0x52e0], R28 ;  /* 0x0052e01c01007387 */ /* 0x0003e80000100a00 */
[----:B-1----:R0:W2:Y:S04]  /*c28f0*/  LDL.64 R28, [R1+0x478] ;  /* 0x00047800011c7983 */ /* 0x0020a80000100a00 */
[----:B------:R-:W-:Y:S04]  /*c2900*/  STL.64 [R1+0x52d8], R10 ;  /* 0x0052d80a01007387 */ /* 0x000fe80000100a00 */
[----:B---3--:R1:W-:Y:S04]  /*c2910*/  STL.64 [R1+0x52c8], R22 ;  /* 0x0052c81601007387 */ /* 0x0083e80000100a00 */
[----:B-1----:R-:W3:Y:S04]  /*c2920*/  LDL R23, [R1+0x13bc] ;  /* 0x0013bc0001177983 */ /* 0x002ee80000100800 */
[----:B----4-:R1:W-:Y:S04]  /*c2930*/  STL.64 [R1+0x52c0], R12 ;  /* 0x0052c00c01007387 */ /* 0x0103e80000100a00 */
[----:B-1----:R-:W4:Y:S01]  /*c2940*/  LDL.LU R12, [R1+0x13c0] ;  /* 0x0013c000010c7983 */ /* 0x002f220000300800 */
[----:B--2---:R-:W-:-:S05]  /*c2950*/  IMAD.X R5, R25, 0x1, R3, P4 ;  /* 0x0000000119057824 */ /* 0x004fca00020e0603 */
[----:B------:R1:W-:Y:S04]  /*c2960*/  STL [R1+0x494], R5 ;  /* 0x0004940501007387 */ /* 0x0003e80000100800 */
[----:B-1----:R-:W2:Y:S01]  /*c2970*/  LDL.LU.64 R4, [R1+0x52e8] ;  /* 0x0052e80001047983 */ /* 0x002ea20000300a00 */
[----:B---3--:R-:W-:Y:S02]  /*c2980*/  SHF.R.S32.HI R26, RZ, 0x1f, R23 ;  /* 0x0000001fff1a7819 */ /* 0x008fe40000011417 */
[----:B------:R-:W-:-:S05]  /*c2990*/  IADD3 R10, P5, R23, R0, RZ ;  /* 0x00000000170a7210 */ /* 0x000fca0007fbe0ff */
[----:B------:R-:W-:Y:S02]  /*c29a0*/  IMAD.X R11, R26, 0x1, R3, P5 ;  /* 0x000000011a0b7824 */ /* 0x000fe400028e0603 */
[----:B--2---:R-:W-:-:S05]  /*c29b0*/  IMAD.X R29, R25, 0x1, R4, P6 ;  /* 0x00000001191d7824 */ /* 0x004fca00030e0604 */
[----:B------:R1:W-:Y:S04]  /*c29c0*/  STL [R1+0x47c], R29 ;  /* 0x00047c1d01007387 */ /* 0x0003e80000100800 */
[----:B-1----:R-:W2:Y:S04]  /*c29d0*/  LDL.LU.64 R28, [R1+0x52e0] ;  /* 0x0052e000011c7983 */ /* 0x002ea80000300a00 */
[----:B------:R4:W-:Y:S04]  /*c29e0*/  STL.64 [R1+0x52d0], R4 ;  /* 0x0052d00401007387 */ /* 0x0009e80000100a00 */
[----:B------:R1:W-:Y:S01]  /*c29f0*/  STL.64 [R1+0x470], R10 ;  /* 0x0004700a01007387 */ /* 0x0003e20000100a00 */
[----:B----4-:R-:W-:-:S03]  /*c2a00*/  IADD3 R4, P4, R12, R0, RZ ;  /* 0x000000000c047210 */ /* 0x010fc60007f9e0ff */
[----:B-1----:R-:W3:Y:S04]  /*c2a10*/  LDL.LU.64 R10, [R1+0x52d8] ;  /* 0x0052d800010a7983 */ /* 0x002ee80000300a00 */
[----:B------:R1:W-:Y:S04]  /*c2a20*/  STL [R1+0x440], R4 ;  /* 0x0004400401007387 */ /* 0x0003e80000100800 */
[----:B-1----:R-:W4:Y:S01]  /*c2a30*/  LDL.LU.64 R4, [R1+0x52d0] ;  /* 0x0052d00001047983 */ /* 0x002f220000300a00 */
[----:B------:R-:W-:Y:S02]  /*c2a40*/  IADD3 R22, P6, R23, R2, RZ ;  /* 0x0000000217167210 */ /* 0x000fe40007fde0ff */
[----:B------:R-:W-:-:S03]  /*c2a50*/  SHF.R.S32.HI R25, RZ, 0x1f, R12 ;  /* 0x0000001fff197819 */ /* 0x000fc6000001140c */
[----:B----4-:R-:W-:Y:S01]  /*c2a60*/  IMAD.X R23, R26, 0x1, R4, P6 ;  /* 0x000000011a177824 */ /* 0x010fe200030e0604 */
[----:B------:R-:W-:-:S04]  /*c2a70*/  IADD3 R12, P6, R12, R2, RZ ;  /* 0x000000020c0c7210 */ /* 0x000fc80007fde0ff */
[----:B------:R1:W-:Y:S04]  /*c2a80*/  STL.64 [R1+0x448], R22 ;  /* 0x0004481601007387 */ /* 0x0003e80000100a00 */
[----:B-1----:R-:W4:Y:S04]  /*c2a90*/  LDL.LU.64 R22, [R1+0x52c8] ;  /* 0x0052c80001167983 */ /* 0x002f280000300a00 */
[----:B------:R1:W-:Y:S04]  /*c2aa0*/  STL [R1+0x438], R12 ;  /* 0x0004380c01007387 */ /* 0x0003e80000100800 */
[----:B-1----:R-:W2:Y:S04]  /*c2ab0*/  LDL.LU.64 R12, [R1+0x52c0] ;  /* 0x0052c000010c7983 */ /* 0x002ea80000300a00 */
[----:B--2---:R1:W-:Y:S04]  /*c2ac0*/  STL.64 [R1+0x52b8], R12 ;  /* 0x0052b80c01007387 */ /* 0x0043e80000100a00 */
[----:B-1----:R0:W2:Y:S04]  /*c2ad0*/  LDL.64 R12, [R1+0x440] ;  /* 0x00044000010c7983 */ /* 0x0020a80000100a00 */
[----:B------:R-:W-:Y:S04]  /*c2ae0*/  STL.64 [R1+0x52a0], R28 ;  /* 0x0052a01c01007387 */ /* 0x000fe80000100a00 */
[----:B------:R1:W-:Y:S04]  /*c2af0*/  STL.64 [R1+0x52a8], R8 ;  /* 0x0052a80801007387 */ /* 0x0003e80000100a00 */
[----:B-1----:R-:W3:Y:S04]  /*c2b00*/  LDL.LU R8, [R1+0x13c4] ;  /* 0x0013c40001087983 */ /* 0x002ee80000300800 */
[----:B------:R1:W-:Y:S04]  /*c2b10*/  STL.64 [R1+0x52b0], R14 ;  /* 0x0052b00e01007387 */ /* 0x0003e80000100a00 */
[----:B-1----:R0:W4:Y:S01]  /*c2b20*/  LDL.64 R14, [R1+0x438] ;  /* 0x00043800010e7983 */ /* 0x0021220000100a00 */
[----:B--2---:R-:W-:-:S05]  /*c2b30*/  IMAD.X R13, R25, 0x1, R3, P4 ;  /* 0x00000001190d7824 */ /* 0x004fca00020e0603 */
[----:B------:R1:W-:Y:S04]  /*c2b40*/  STL [R1+0x444], R13 ;  /* 0x0004440d01007387 */ /* 0x0003e80000100800 */
[----:B-1----:R-:W2:Y:S01]  /*c2b50*/  LDL.LU.64 R12, [R1+0x52b8] ;  /* 0x0052b800010c7983 */ /* 0x002ea20000300a00 */
[----:B----4-:R-:W-:-:S05]  /*c2b60*/  IMAD.X R15, R25, 0x1, R4, P6 ;  /* 0x00000001190f7824 */ /* 0x010fca00030e0604 */
[----:B------:R1:W-:Y:S04]  /*c2b70*/  STL [R1+0x43c], R15 ;  /* 0x00043c0f01007387 */ /* 0x0003e80000100800 */
[----:B-1----:R-:W4:Y:S04]  /*c2b80*/  LDL.LU.64 R14, [R1+0x52b0] ;  /* 0x0052b000010e7983 */ /* 0x002f280000300a00 */
[----:B------:R-:W-:Y:S04]  /*c2b90*/  STL.64 [R1+0x5298], R4 ;  /* 0x0052980401007387 */ /* 0x000fe80000100a00 */
[----:B--2---:R1:W-:Y:S04]  /*c2ba0*/  STL.64 [R1+0x5288], R12 ;  /* 0x0052880c01007387 */ /* 0x0043e80000100a00 */
[----:B-1----:R-:W2:Y:S01]  /*c2bb0*/  LDL.LU R12, [R1+0x13c8] ;  /* 0x0013c800010c7983 */ /* 0x002ea20000300800 */
[----:B---3--:R-:W-:-:S02]  /*c2bc0*/  SHF.R.S32.HI R26, RZ, 0x1f, R8 ;  /* 0x0000001fff1a7819 */ /* 0x008fc40000011408 */
[C---:B------:R-:W-:Y:S02]  /*c2bd0*/  IADD3 R28, P5, R8.reuse, R0, RZ ;  /* 0x00000000081c7210 */ /* 0x040fe40007fbe0ff */
[----:B------:R-:W-:-:S03]  /*c2be0*/  IADD3 R8, P6, R8, R2, RZ ;  /* 0x0000000208087210 */ /* 0x000fc60007fde0ff */
[----:B------:R-:W-:Y:S02]  /*c2bf0*/  IMAD.X R29, R26, 0x1, R3, P5 ;  /* 0x000000011a1d7824 */ /* 0x000fe400028e0603 */
        /* <DEDUP_REMOVED lines=19> */
[----:B-1----:R0:W2:Y:S04]  /*c2d30*/  LDL.64 R12, [R1+0xb18] ;  /* 0x000b1800010c7983 */ /* 0x0020a80000100a00 */
[----:B----4-:R-:W-:Y:S01]  /*c2d40*/  STL.64 [R1+0x5270], R28 ;  /* 0x0052701c01007387 */ /* 0x010fe20000100a00 */
[----:B---3--:R-:W-:-:S03]  /*c2d50*/  IMAD.X R5, R25, 0x1, R3, P4 ;  /* 0x0000000119057824 */ /* 0x008fc600020e0603 */
[----:B------:R1:W-:Y:S04]  /*c2d60*/  STL.64 [R1+0x5260], R20 ;  /* 0x0052601401007387 */ /* 0x0003e80000100a00 */
[----:B-1----:R-:W3:Y:S04]  /*c2d70*/  LDL.LU R21, [R1+0x13cc] ;  /* 0x0013cc0001157983 */ /* 0x002ee80000300800 */
        /* <DEDUP_REMOVED lines=30> */
[----:B-1----:R-:W3:Y:S04]  /*c2f60*/  LDL R15, [R1+0x13d4] ;  /* 0x0013d400010f7983 */ /* 0x002ee80000100800 */
        /* <DEDUP_REMOVED lines=231> */
[----:B----4-:R-:W-:Y:S04]  /*c3de0*/  STL.64 [R1+0x50d8], R12 ;  /* 0x0050d80c01007387 */ /* 0x010fe80000100a00 */
[----:B------:R1:W-:Y:S04]  /*c3df0*/  STL.64 [R1+0x50e0], R8 ;  /* 0x0050e00801007387 */ /* 0x0003e80000100a00 */
[----:B-1----:R0:W4:Y:S01]  /*c3e00*/  LDL.64 R8, [R1+0xd18] ;  /* 0x000d180001087983 */ /* 0x0021220000100a00 */
[----:B---3--:R-:W-:-:S03]  /*c3e10*/  IMAD.X R5, R25, 0x1, R3, P4 ;  /* 0x0000000119057824 */ /* 0x008fc600020e0603 */
[----:B------:R1:W-:Y:S04]  /*c3e20*/  STL.64 [R1+0x50c8], R20 ;  /* 0x0050c81401007387 */ /* 0x0003e80000100a00 */
[----:B-1----:R-:W3:Y:S04]  /*c3e30*/  LDL.LU R20, [R1+0x140c] ;  /* 0x00140c0001147983 */ /* 0x002ee80000300800 */
[----:B--2---:R1:W-:Y:S04]  /*c3e40*/  STL.64 [R1+0x50c0], R16 ;  /* 0x0050c01001007387 */ /* 0x0043e80000100a00 */
[----:B-1----:R-:W2:Y:S04]  /*c3e50*/  LDL.LU R16, [R1+0x1410] ;  /* 0x0014100001107983 */ /* 0x002ea80000300800 */
[----:B------:R1:W-:Y:S04]  /*c3e60*/  STL [R1+0xd14], R5 ;  /* 0x000d140501007387 */ /* 0x0003e80000100800 */
[----:B-1----:R-:W4:Y:S01]  /*c3e70*/  LDL.LU.64 R4, [R1+0x50e8] ;  /* 0x0050e80001047983 */ /* 0x002f220000300a00 */
[----:B---3--:R-:W-:-:S02]  /*c3e80*/  SHF.R.S32.HI R26, RZ, 0x1f, R20 ;  /* 0x0000001fff1a7819 */ /* 0x008fc40000011414 */
[----:B------:R-:W-:-:S05]  /*c3e90*/  IADD3 R12, P5, R20, R0, RZ ;  /* 0x00000000140c7210 */ /* 0x000fca0007fbe0ff */
[----:B------:R-:W-:Y:S02]  /*c3ea0*/  IMAD.X R13, R26, 0x1, R3, P5 ;  /* 0x000000011a0d7824 */ /* 0x000fe400028e0603 */
[----:B----4-:R-:W-:Y:S01]  /*c3eb0*/  IMAD.X R9, R25, 0x1, R4, P6 ;  /* 0x0000000119097824 */ /* 0x010fe200030e0604 */
[----:B------:R-:W-:-:S04]  /*c3ec0*/  IADD3 R20, P6, R20, R2, RZ ;  /* 0x0000000214147210 */ /* 0x000fc80007fde0ff */
[----:B------:R1:W-:Y:S04]  /*c3ed0*/  STL [R1+0xd1c], R9 ;  /* 0x000d1c0901007387 */ /* 0x0003e80000100800 */
[----:B-1----:R-:W3:Y:S04]  /*c3ee0*/  LDL.LU.64 R8, [R1+0x50e0] ;  /* 0x0050e00001087983 */ /* 0x002ee80000300a00 */
[----:B------:R2:W-:Y:S04]  /*c3ef0*/  STL [R1+0x50d0], R20 ;  /* 0x0050d01401007387 */ /* 0x0005e80000100800 */
[----:B------:R1:W-:Y:S01]  /*c3f00*/  STL.64 [R1+0xd20], R12 ;  /* 0x000d200c01007387 */ /* 0x0003e20000100a00 */
[----:B--2---:R-:W-:-:S03]  /*c3f10*/  IADD3 R20, P4, R16, R0, RZ ;  /* 0x0000000010147210 */ /* 0x004fc60007f9e0ff */
[----:B-1----:R-:W2:Y:S04]  /*c3f20*/  LDL.LU.64 R12, [R1+0x50d8] ;  /* 0x0050d800010c7983 */ /* 0x002ea80000300a00 */
[----:B------:R1:W-:Y:S04]  /*c3f30*/  STL [R1+0xd30], R20 ;  /* 0x000d301401007387 */ /* 0x0003e80000100800 */
[----:B-1----:R-:W4:Y:S01]  /*c3f40*/  LDL.LU R20, [R1+0x50d0] ;  /* 0x0050d00001147983 */ /* 0x002f220000300800 */
[----:B------:R-:W-:Y:S01]  /*c3f50*/  IMAD.X R21, R26, 0x1, R4, P6 ;  /* 0x000000011a157824 */ /* 0x000fe200030e0604 */
[----:B------:R-:W-:-:S02]  /*c3f60*/  SHF.R.S32.HI R25, RZ, 0x1f, R16 ;  /* 0x0000001fff197819 */ /* 0x000fc40000011410 */
[----:B------:R-:W-:Y:S02]  /*c3f70*/  IADD3 R16, P6, R16, R2, RZ ;  /* 0x0000000210107210 */ /* 0x000fe40007fde0ff */
[----:B----4-:R1:W-:Y:S04]  /*c3f80*/  STL.64 [R1+0xd28], R20 ;  /* 0x000d281401007387 */ /* 0x0103e80000100a00 */
[----:B-1----:R-:W4:Y:S04]  /*c3f90*/  LDL.LU.64 R20, [R1+0x50c8] ;  /* 0x0050c80001147983 */ /* 0x002f280000300a00 */
[----:B------:R1:W-:Y:S04]  /*c3fa0*/  STL [R1+0xd38], R16 ;  /* 0x000d381001007387 */ /* 0x0003e80000100800 */
[----:B-1----:R-:W3:Y:S04]  /*c3fb0*/  LDL.LU.64 R16, [R1+0x50c0] ;  /* 0x0050c00001107983 */ /* 0x002ee80000300a00 */
[----:B---3--:R1:W-:Y:S04]  /*c3fc0*/  STL.64 [R1+0x50b0], R16 ;  /* 0x0050b01001007387 */ /* 0x0083e80000100a00 */
[----:B-1----:R-:W3:Y:S04]  /*c3fd0*/  LDL.64 R16, [R1+0xd38] ;  /* 0x000d380001107983 */ /* 0x002ee80000100a00 */
[----:B---3--:R1:W-:Y:S04]  /*c3fe0*/  STL [R1+0x50b8], R16 ;  /* 0x0050b81001007387 */ /* 0x0083e80000100800 */
[----:B-1----:R0:W3:Y:S04]  /*c3ff0*/  LDL.64 R16, [R1+0xd30] ;  /* 0x000d300001107983 */ /* 0x0020e80000100a00 */
[----:B------:R-:W-:Y:S04]  /*c4000*/  STL.64 [R1+0x50a8], R14 ;  /* 0x0050a80e01007387 */ /* 0x000fe80000100a00 */
[----:B------:R1:W-:Y:S04]  /*c4010*/  STL.64 [R1+0x5098], R22 ;  /* 0x0050981601007387 */ /* 0x0003e80000100a00 */
[----:B-1----:R-:W2:Y:S04]  /*c4020*/  LDL R23, [R1+0x1414] ;  /* 0x0014140001177983 */ /* 0x002ea80000100800 */
[----:B----4-:R1:W-:Y:S04]  /*c4030*/  STL.64 [R1+0x5090], R20 ;  /* 0x0050901401007387 */ /* 0x0103e80000100a00 */
[----:B-1----:R-:W4:Y:S01]  /*c4040*/  LDL.LU R20, [R1+0x1418] ;  /* 0x0014180001147983 */ /* 0x002f220000300800 */
[----:B---3--:R-:W-:-:S05]  /*c4050*/  IMAD.X R17, R25, 0x1, R3, P4 ;  /* 0x0000000119117824 */ /* 0x008fca00020e0603 */
[----:B------:R1:W-:Y:S04]  /*c4060*/  STL [R1+0xd34], R17 ;  /* 0x000d341101007387 */ /* 0x0003e80000100800 */
[----:B------:R0:W3:Y:S01]  /*c4070*/  LDL.LU R16, [R1+0x50b8] ;  /* 0x0050b80001107983 */ /* 0x0000e20000300800 */
[----:B--2---:R-:W-:Y:S01]  /*c4080*/  SHF.R.S32.HI R26, RZ, 0x1f, R23 ;  /* 0x0000001fff1a7819 */ /* 0x004fe20000011417 */
[----:B-1----:R-:W-:Y:S01]  /*c4090*/  IMAD.X R17, R25, 0x1, R4, P6 ;  /* 0x0000000119117824 */ /* 0x002fe200030e0604 */
[C---:B------:R-:W-:Y:S02]  /*c40a0*/  IADD3 R14, P5, R23.reuse, R0, RZ ;  /* 0x00000000170e7210 */ /* 0x040fe40007fbe0ff */
[----:B------:R-:W-:Y:S02]  /*c40b0*/  IADD3 R22, P6, R23, R2, RZ ;  /* 0x0000000217167210 */ /* 0x000fe40007fde0ff */
[----:B------:R3:W-:Y:S01]  /*c40c0*/  STL [R1+0xd3c], R17 ;  /* 0x000d3c1101007387 */ /* 0x0007e20000100800 */
[----:B------:R-:W-:-:S02]  /*c40d0*/  IMAD.X R15, R26, 0x1, R3, P5 ;  /* 0x000000011a0f7824 */ /* 0x000fc400028e0603 */
[----:B------:R-:W-:Y:S01]  /*c40e0*/  IMAD.X R23, R26, 0x1, R4, P6 ;  /* 0x000000011a177824 */ /* 0x000fe200030e0604 */
[----:B----4-:R-:W-:Y:S01]  /*c40f0*/  SHF.R.S32.HI R25, RZ, 0x1f, R20 ;  /* 0x0000001fff197819 */ /* 0x010fe20000011414 */
[----:B---3--:R-:W2:Y:S04]  /*c4100*/  LDL.LU.64 R16, [R1+0x50b0] ;  /* 0x0050b00001107983 */ /* 0x008ea80000300a00 */
        /* <DEDUP_REMOVED lines=15> */
[----:B-1----:R-:W4:Y:S04]  /*c4200*/  LDL.LU R8, [R1+0x141c] ;  /* 0x00141c0001087983 */ /* 0x002f280000300800 */
[----:B---3--:R1:W-:Y:S04]  /*c4210*/  STL.64 [R1+0x5070], R14 ;  /* 0x0050700e01007387 */ /* 0x0083e80000100a00 */
[----:B-1----:R0:W3:Y:S01]  /*c4220*/  LDL.64 R14, [R1+0xd58] ;  /* 0x000d5800010e7983 */ /* 0x0020e20000100a00 */
[----:B--2---:R-:W-:-:S05]  /*c4230*/  IMAD.X R21, R25, 0x1, R3, P4 ;  /* 0x0000000119157824 */ /* 0x004fca00020e0603 */
[----:B------:R1:W-:Y:S04]  /*c4240*/  STL [R1+0xd54], R21 ;  /* 0x000d541501007387 */ /* 0x0003e80000100800 */
[----:B-1----:R-:W2:Y:S01]  /*c4250*/  LDL.LU.64 R20, [R1+0x5088] ;  /* 0x0050880001147983 */ /* 0x002ea20000300a00 */
[----:B---3--:R-:W-:-:S03]  /*c4260*/  IMAD.X R15, R25, 0x1, R4, P6 ;  /* 0x00000001190f7824 */ /* 0x008fc600030e0604 */
[----:B--2---:R1:W-:Y:S04]  /*c4270*/  STL.64 [R1+0x5068], R20 ;  /* 0x0050681401007387 */ /* 0x0043e80000100a00 */
[----:B------:R2:W-:Y:S04]  /*c4280*/  STL [R1+0xd5c], R15 ;  /* 0x000d5c0f01007387 */ /* 0x0005e80000100800 */
[----:B-1----:R-:W3:Y:S01]  /*c4290*/  LDL.LU R20, [R1+0x1420] ;  /* 0x0014200001147983 */ /* 0x002ee20000300800 */
[----:B----4-:R-:W-:Y:S02]  /*c42a0*/  SHF.R.S32.HI R26, RZ, 0x1f, R8 ;  /* 0x0000001fff1a7819 */ /* 0x010fe40000011408 */
[----:B------:R-:W-:-:S02]  /*c42b0*/  IADD3 R16, P5, R8, R0, RZ ;  /* 0x0000000008107210 */ /* 0x000fc40007fbe0ff */
[----:B------:R-:W-:-:S03]  /*c42c0*/  IADD3 R14, P6, R8, R2, RZ ;  /* 0x00000002080e7210 */ /* 0x000fc60007fde0ff */
[C---:B------:R-:W-:Y:S02]  /*c42d0*/  IMAD.X R17, R26.reuse, 0x1, R3, P5 ;  /* 0x000000011a117824 */ /* 0x040fe400028e0603 */
[----:B--2---:R-:W-:-:S03]  /*c42e0*/  IMAD.X R15, R26, 0x1, R4, P6 ;  /* 0x000000011a0f7824 */ /* 0x004fc600030e0604 */
[----:B------:R1:W-:Y:S04]  /*c42f0*/  STL.64 [R1+0xd60], R16 ;  /* 0x000d601001007387 */ /* 0x0003e80000100a00 */
[----:B-1----:R-:W2:Y:S01]  /*c4300*/  LDL.LU.64 R16, [R1+0x5080] ;  /* 0x0050800001107983 */ /* 0x002ea20000300a00 */
        /* <DEDUP_REMOVED lines=8> */
[----:B-1----:R-:W4:Y:S04]  /*c4390*/  LDL.LU.64 R20, [R1+0x5068] ;  /* 0x0050680001147983 */ /* 0x002f280000300a00 */
[----:B------:R1:W-:Y:S04]  /*c43a0*/  STL.64 [R1+0x5060], R4 ;  /* 0x0050600401007387 */ /* 0x0003e80000100a00 */
[----:B-1----:R0:W4:Y:S04]  /*c43b0*/  LDL.64 R4, [R1+0xd70] ;  /* 0x000d700001047983 */ /* 0x0021280000100a00 */
[----:B------:R1:W-:Y:S04]  /*c43c0*/  STL [R1+0x5050], R18 ;  /* 0x0050501201007387 */ /* 0x0003e80000100800 */
[----:B-1----:R-:W4:Y:S04]  /*c43d0*/  LDL.LU R18, [R1+0x1424] ;  /* 0x0014240001127983 */ /* 0x002f280000300800 */
[----:B--2---:R1:W-:Y:S04]  /*c43e0*/  STL.64 [R1+0x5058], R16 ;  /* 0x0050581001007387 */ /* 0x0043e80000100a00 */
[----:B-1----:R0:W2:Y:S04]  /*c43f0*/  LDL.64 R16, [R1+0xd78] ;  /* 0x000d780001107983 */ /* 0x0020a80000100a00 */
[----:B---3--:R-:W-:Y:S04]  /*c4400*/  STL.64 [R1+0x5048], R8 ;  /* 0x0050480801007387 */ /* 0x008fe80000100a00 */
[----:B------:R1:W-:Y:S04]  /*c4410*/  STL.64 [R1+0x5030], R22 ;  /* 0x0050301601007387 */ /* 0x0003e80000100a00 */
[----:B-1----:R-:W3:Y:S01]  /*c4420*/  LDL.LU R22, [R1+0x1428] ;  /* 0x0014280001167983 */ /* 0x002ee20000300800 */
[----:B----4-:R-:W-:-:S05]  /*c4430*/  IMAD.X R5, R25, 0x1, R3, P4 ;  /* 0x0000000119057824 */ /* 0x010fca00020e0603 */
[----:B------:R1:W-:Y:S04]  /*c4440*/  STL [R1+0xd74], R5 ;  /* 0x000d740501007387 */ /* 0x0003e80000100800 */
[----:B-1----:R-:W2:Y:S01]  /*c4450*/  LDL.LU.64 R4, [R1+0x5060] ;  /* 0x0050600001047983 */ /* 0x002ea20000300a00 */
[----:B------:R-:W-:Y:S02]  /*c4460*/  SHF.R.S32.HI R26, RZ, 0x1f, R18 ;  /* 0x0000001fff1a7819 */ /* 0x000fe40000011412 */
[----:B------:R-:W-:-:S05]  /*c4470*/  IADD3 R8, P5, R18, R0, RZ ;  /* 0x0000000012087210 */ /* 0x000fca0007fbe0ff */
[----:B------:R-:W-:Y:S02]  /*c4480*/  IMAD.X R9, R26, 0x1, R3, P5 ;  /* 0x000000011a097824 */ /* 0x000fe400028e0603 */
[----:B--2---:R-:W-:-:S05]  /*c4490*/  IMAD.X R17, R25, 0x1, R4, P6 ;  /* 0x0000000119117824 */ /* 0x004fca00030e0604 */
[----:B------:R1:W-:Y:S04]  /*c44a0*/  STL [R1+0xd7c], R17 ;  /* 0x000d7c1101007387 */ /* 0x0003e80000100800 */
[----:B-1----:R-:W2:Y:S04]  /*c44b0*/  LDL.LU.64 R16, [R1+0x5058] ;  /* 0x0050580001107983 */ /* 0x002ea80000300a00 */
[----:B------:R3:W-:Y:S04]  /*c44c0*/  STL.64 [R1+0x5040], R4 ;  /* 0x0050400401007387 */ /* 0x0007e80000100a00 */
[----:B------:R1:W-:Y:S01]  /*c44d0*/  STL.64 [R1+0x5038], R20 ;  /* 0x0050381401007387 */ /* 0x0003e20000100a00 */
[----:B---3--:R-:W-:-:S02]  /*c44e0*/  IADD3 R4, P4, R22, R0, RZ ;  /* 0x0000000016047210 */ /* 0x008fc40007f9e0ff */
        /* <DEDUP_REMOVED lines=14> */
[----:B-1----:R0:W3:Y:S04]  /*c45d0*/  LDL.64 R4, [R1+0xd90] ;  /* 0x000d900001047983 */ /* 0x0020e80000100a00 */
[----:B--2---:R-:W-:Y:S04]  /*c45e0*/  STL.64 [R1+0x5018], R20 ;  /* 0x0050181401007387 */ /* 0x004fe80000100a00 */
[----:B------:R1:W-:Y:S04]  /*c45f0*/  STL.64 [R1+0x5020], R16 ;  /* 0x0050201001007387 */ /* 0x0003e80000100a00 */
[----:B-1----:R0:W2:Y:S04]  /*c4600*/  LDL.64 R16, [R1+0xd98] ;  /* 0x000d980001107983 */ /* 0x0020a80000100a00 */
[----:B----4-:R1:W-:Y:S01]  /*c4610*/  STL.64 [R1+0x5008], R8 ;  /* 0x0050080801007387 */ /* 0x0103e20000100a00 */
[----:B---3--:R-:W-:-:S03]  /*c4620*/  IMAD.X R5, R25, 0x1, R3, P4 ;  /* 0x0000000119057824 */ /* 0x008fc600020e0603 */
[----:B-1----:R-:W3:Y:S04]  /*c4630*/  LDL R9, [R1+0x142c] ;  /* 0x00142c0001097983 */ /* 0x002ee80000100800 */
[----:B------:R-:W-:Y:S04]  /*c4640*/  STL.64 [R1+0x5010], R14 ;  /* 0x0050100e01007387 */ /* 0x000fe80000100a00 */
[----:B------:R1:W-:Y:S04]  /*c4650*/  STL.64 [R1+0x5000], R22 ;  /* 0x0050001601007387 */ /* 0x0003e80000100a00 */
[----:B-1----:R-:W4:Y:S04]  /*c4660*/  LDL.LU R22, [R1+0x1430] ;  /* 0x0014300001167983 */ /* 0x002f280000300800 */
[----:B------:R1:W-:Y:S04]  /*c4670*/  STL [R1+0xd94], R5 ;  /* 0x000d940501007387 */ /* 0x0003e80000100800 */
[----:B-1----:R-:W2:Y:S01]  /*c4680*/  LDL.LU.64 R4, [R1+0x5028] ;  /* 0x0050280001047983 */ /* 0x002ea20000300a00 */
[----:B---3--:R-:W-:-:S02]  /*c4690*/  SHF.R.S32.HI R26, RZ, 0x1f, R9 ;  /* 0x0000001fff1a7819 */ /* 0x008fc40000011409 */
        /* <DEDUP_REMOVED lines=24> */
[----:B-1----:R-:W3:Y:S01]  /*c4820*/  LDL R12, [R1+0x1434] ;  /* 0x00143400010c7983 */ /* 0x002ee20000100800 */
[----:B--2---:R-:W-:-:S05]  /*c4830*/  IMAD.X R23, R25, 0x1, R3, P4 ;  /* 0x0000000119177824 */ /* 0x004fca00020e0603 */
[----:B------:R1:W-:Y:S04]  /*c4840*/  STL [R1+0xdb4], R23 ;  /* 0x000db41701007387 */ /* 0x0003e80000100800 */
[----:B------:R0:W2:Y:S01]  /*c4850*/  LDL.LU R22, [R1+0x4ff8] ;  /* 0x004ff80001167983 */ /* 0x0000a20000300800 */
[----:B-1----:R-:W-:-:S05]  /*c4860*/  IMAD.X R23, R25, 0x1, R4, P6 ;  /* 0x0000000119177824 */ /* 0x002fca00030e0604 */
[----:B------:R2:W-:Y:S04]  /*c4870*/  STL [R1+0xdbc], R23 ;  /* 0x000dbc1701007387 */ /* 0x0005e80000100800 */
[----:B--2---:R-:W2:Y:S04]  /*c4880*/  LDL.LU.64 R22, [R1+0x4ff0] ;  /* 0x004ff00001167983 */ /* 0x004ea80000300a00 */
[----:B------:R-:W-:Y:S01]  /*c4890*/  STL.64 [R1+0x4fd8], R4 ;  /* 0x004fd80401007387 */ /* 0x000fe20000100a00 */
[----:B---3--:R-:W-:Y:S02]  /*c48a0*/  SHF.R.S32.HI R26, RZ, 0x1f, R12 ;  /* 0x0000001fff1a7819 */ /* 0x008fe4000001140c */
[----:B------:R-:W-:-:S02]  /*c48b0*/  IADD3 R16, P5, R12, R0, RZ ;  /* 0x000000000c107210 */ /* 0x000fc40007fbe0ff */
[----:B------:R-:W-:Y:S01]  /*c48c0*/  IADD3 R12, P6, R12, R2, RZ ;  /* 0x000000020c0c7210 */ /* 0x000fe20007fde0ff */
[----:B--2---:R1:W-:Y:S04]  /*c48d0*/  STL.64 [R1+0x4fc8], R22 ;  /* 0x004fc81601007387 */ /* 0x0043e80000100a00 */
        /* <DEDUP_REMOVED lines=25> */
[----:B-1----:R-:W3:Y:S04]  /*c4a70*/  LDL R11, [R1+0x143c] ;  /* 0x00143c00010b7983 */ /* 0x002ee80000100800 */
[----:B------:R1:W-:Y:S04]  /*c4a80*/  STL [R1+0xdd4], R5 ;  /* 0x000dd40501007387 */ /* 0x0003e80000100800 */
[----:B-1----:R-:W2:Y:S02]  /*c4a90*/  LDL.LU.64 R4, [R1+0x4fc0] ;  /* 0x004fc00001047983 */ /* 0x002ea40000300a00 */
[----:B--2---:R-:W-:-:S05]  /*c4aa0*/  IMAD.X R23, R25, 0x1, R4, P6 ;  /* 0x0000000119177824 */ /* 0x004fca00030e0604 */
[----:B------:R1:W-:Y:S04]  /*c4ab0*/  STL [R1+0xddc], R23 ;  /* 0x000ddc1701007387 */ /* 0x0003e80000100800 */
[----:B-1----:R-:W2:Y:S04]  /*c4ac0*/  LDL.LU.64 R22, [R1+0x4fb8] ;  /* 0x004fb80001167983 */ /* 0x002ea80000300a00 */
[----:B------:R-:W-:Y:S04]  /*c4ad0*/  STL.64 [R1+0x4fa8], R4 ;  /* 0x004fa80401007387 */ /* 0x000fe80000100a00 */
[----:B------:R1:W-:Y:S04]  /*c4ae0*/  STL.64 [R1+0x4f98], R6 ;  /* 0x004f980601007387 */ /* 0x0003e80000100a00 */
[----:B-1----:R-:W4:Y:S01]  /*c4af0*/  LDL.LU R6, [R1+0x1440] ;  /* 0x0014400001067983 */ /* 0x002f220000300800 */
[----:B---3--:R-:W-:-:S02]  /*c4b00*/  SHF.R.S32.HI R26, RZ, 0x1f, R11 ;  /* 0x0000001fff1a7819 */ /* 0x008fc4000001140b */
[----:B------:R-:W-:-:S05]  /*c4b10*/  IADD3 R28, P5, R11, R0, RZ ;  /* 0x000000000b1c7210 */ /* 0x000fca0007fbe0ff */
[----:B------:R-:W-:-:S05]  /*c4b20*/  IMAD.X R29, R26, 0x1, R3, P5 ;  /* 0x000000011a1d7824 */ /* 0x000fca00028e0603 */
[----:B------:R1:W-:Y:S04]  /*c4b30*/  STL.64 [R1+0xde0], R28 ;  /* 0x000de01c01007387 */ /* 0x0003e80000100a00 */
[----:B-1----:R-:W3:Y:S01]  /*c4b40*/  LDL.LU.64 R28, [R1+0x4fb0] ;  /* 0x004fb000011c7983 */ /* 0x002ee20000300a00 */
[----:B----4-:R-:W-:-:S05]  /*c4b50*/  IADD3 R4, P4, R6, R0, RZ ;  /* 0x0000000006047210 */ /* 0x010fca0007f9e0ff */
        /* <DEDUP_REMOVED lines=9> */
[----:B-1----:R-:W3:Y:S04]  /*c4bf0*/  LDL.LU.64 R6, [R1+0x4f98] ;  /* 0x004f980001067983 */ /* 0x002ee80000300a00 */
[----:B------:R1:W-:Y:S04]  /*c4c00*/  STL.64 [R1+0x4f90], R4 ;  /* 0x004f900401007387 */ /* 0x0003e80000100a00 */
[----:B-1----:R0:W4:Y:S04]  /*c4c10*/  LDL.64 R4, [R1+0xdf0] ;  /* 0x000df00001047983 */ /* 0x0021280000100a00 */
[----:B--2---:R1:W-:Y:S04]  /*c4c20*/  STL.64 [R1+0x4f88], R22 ;  /* 0x004f881601007387 */ /* 0x0043e80000100a00 */
[----:B-1----:R0:W2:Y:S04]  /*c4c30*/  LDL.64 R22, [R1+0xdf8] ;  /* 0x000df80001167983 */ /* 0x0020a80000100a00 */
[----:B------:R-:W-:Y:S04]  /*c4c40*/  STL.64 [R1+0x4f78], R16 ;  /* 0x004f781001007387 */ /* 0x000fe80000100a00 */
[----:B------:R1:W-:Y:S04]  /*c4c50*/  STL [R1+0x4f80], R13 ;  /* 0x004f800d01007387 */ /* 0x0003e80000100800 */
[----:B-1----:R-:W2:Y:S04]  /*c4c60*/  LDL.LU R13, [R1+0x1444] ;  /* 0x00144400010d7983 */ /* 0x002ea80000300800 */
[----:B---3--:R1:W-:Y:S04]  /*c4c70*/  STL.64 [R1+0x4f60], R6 ;  /* 0x004f600601007387 */ /* 0x0083e80000100a00 */
[----:B-1----:R-:W3:Y:S01]  /*c4c80*/  LDL.LU R6, [R1+0x1448] ;  /* 0x0014480001067983 */ /* 0x002ee20000300800 */
[----:B----4-:R-:W-:-:S05]  /*c4c90*/  IMAD.X R5, R25, 0x1, R3, P4 ;  /* 0x0000000119057824 */ /* 0x010fca00020e0603 */
[----:B------:R1:W-:Y:S04]  /*c4ca0*/  STL [R1+0xdf4], R5 ;  /* 0x000df40501007387 */ /* 0x0003e80000100800 */
[----:B-1----:R-:W4:Y:S01]  /*c4cb0*/  LDL.LU.64 R4, [R1+0x4f90] ;  /* 0x004f900001047983 */ /* 0x002f220000300a00 */
[----:B--2---:R-:W-:Y:S02]  /*c4cc0*/  SHF.R.S32.HI R26, RZ, 0x1f, R13 ;  /* 0x0000001fff1a7819 */ /* 0x004fe4000001140d */
[----:B------:R-:W-:-:S05]  /*c4cd0*/  IADD3 R16, P5, R13, R0, RZ ;  /* 0x000000000d107210 */ /* 0x000fca0007fbe0ff */
[----:B------:R-:W-:Y:S02]  /*c4ce0*/  IMAD.X R17, R26, 0x1, R3, P5 ;  /* 0x000000011a117824 */ /* 0x000fe400028e0603 */
[----:B----4-:R-:W-:-:S05]  /*c4cf0*/  IMAD.X R23, R25, 0x1, R4, P6 ;  /* 0x0000000119177824 */ /* 0x010fca00030e0604 */
        /* <DEDUP_REMOVED lines=18> */
[----:B---3--:R1:W-:Y:S04]  /*c4e20*/  STL.64 [R1+0x4f58], R6 ;  /* 0x004f580601007387 */ /* 0x0083e80000100a00 */
[----:B-1----:R0:W3:Y:S04]  /*c4e30*/  LDL.64 R6, [R1+0xe10] ;  /* 0x000e100001067983 */ /* 0x0020e80000100a00 */
[----:B------:R-:W-:Y:S04]  /*c4e40*/  STL.64 [R1+0x4f48], R28 ;  /* 0x004f481c01007387 */ /* 0x000fe80000100a00 */
[----:B------:R1:W-:Y:S04]  /*c4e50*/  STL.64 [R1+0x4f50], R22 ;  /* 0x004f501601007387 */ /* 0x0003e80000100a00 */
[----:B-1----:R0:W2:Y:S04]  /*c4e60*/  LDL.64 R22, [R1+0xe18] ;  /* 0x000e180001167983 */ /* 0x0020a80000100a00 */
[----:B----4-:R1:W-:Y:S04]  /*c4e70*/  STL.64 [R1+0x4f38], R16 ;  /* 0x004f381001007387 */ /* 0x0103e80000100a00 */
[----:B-1----:R-:W4:Y:S04]  /*c4e80*/  LDL R17, [R1+0x144c] ;  /* 0x00144c0001117983 */ /* 0x002f280000100800 */
[----:B------:R-:W-:Y:S01]  /*c4e90*/  STL.64 [R1+0x4f40], R8 ;  /* 0x004f400801007387 */ /* 0x000fe20000100a00 */
[----:B---3--:R-:W-:-:S05]  /*c4ea0*/  IMAD.X R7, R25, 0x1, R3, P4 ;  /* 0x0000000119077824 */ /* 0x008fca00020e0603 */
[----:B------:R1:W-:Y:S04]  /*c4eb0*/  STL [R1+0xe14], R7 ;  /* 0x000e140701007387 */ /* 0x0003e80000100800 */
[----:B-1----:R-:W3:Y:S01]  /*c4ec0*/  LDL.LU.64 R6, [R1+0x4f58] ;  /* 0x004f580001067983 */ /* 0x002ee20000300a00 */
[----:B--2---:R-:W-:-:S05]  /*c4ed0*/  IMAD.X R23, R25, 0x1, R4, P6 ;  /* 0x0000000119177824 */ /* 0x004fca00030e0604 */
[----:B------:R1:W-:Y:S04]  /*c4ee0*/  STL [R1+0xe1c], R23 ;  /* 0x000e1c1701007387 */ /* 0x0003e80000100800 */
[----:B-1----:R-:W2:Y:S04]  /*c4ef0*/  LDL.LU.64 R22, [R1+0x4f50] ;  /* 0x004f500001167983 */ /* 0x002ea80000300a00 */
[----:B---3--:R1:W-:Y:S04]  /*c4f00*/  STL.64 [R1+0x4f30], R6 ;  /* 0x004f300601007387 */ /* 0x0083e80000100a00 */
[----:B-1----:R-:W3:Y:S01]  /*c4f10*/  LDL.LU R6, [R1+0x1450] ;  /* 0x0014500001067983 */ /* 0x002ee20000300800 */
[----:B----4-:R-:W-:-:S02]  /*c4f20*/  SHF.R.S32.HI R26, RZ, 0x1f, R17 ;  /* 0x0000001fff1a7819 */ /* 0x010fc40000011411 */
        /* <DEDUP_REMOVED lines=15> */
[----:B------:R1:W-:Y:S04]  /*c5020*/  STL.64 [R1+0x4f28], R4 ;  /* 0x004f280401007387 */ /* 0x0003e80000100a00 */
[----:B-1----:R0:W3:Y:S04]  /*c5030*/  LDL.64 R4, [R1+0xe30] ;  /* 0x000e300001047983 */ /* 0x0020e80000100a00 */
[----:B--2---:R1:W-:Y:S04]  /*c5040*/  STL.64 [R1+0x4f20], R6 ;  /* 0x004f200601007387 */ /* 0x0043e80000100a00 */
[----:B-1----:R0:W2:Y:S04]  /*c5050*/  LDL.64 R6, [R1+0xe38] ;  /* 0x000e380001067983 */ /* 0x0020a80000100a00 */
[----:B------:R-:W-:Y:S01]  /*c5060*/  STL.64 [R1+0x4f10], R22 ;  /* 0x004f101601007387 */ /* 0x000fe20000100a00 */
[----:B---3--:R-:W-:-:S03]  /*c5070*/  IMAD.X R5, R25, 0x1, R3, P4 ;  /* 0x0000000119057824 */ /* 0x008fc600020e0603 */
[----:B------:R1:W-:Y:S04]  /*c5080*/  STL [R1+0x4f18], R19 ;  /* 0x004f181301007387 */ /* 0x0003e80000100800 */
[----:B-1----:R-:W3:Y:S04]  /*c5090*/  LDL R19, [R1+0x1454] ;  /* 0x0014540001137983 */ /* 0x002ee80000100800 */
[----:B----4-:R1:W-:Y:S04]  /*c50a0*/  STL.64 [R1+0x4ef8], R16 ;  /* 0x004ef81001007387 */ /* 0x0103e80000100a00 */
[----:B-1----:R-:W4:Y:S04]  /*c50b0*/  LDL.LU R16, [R1+0x1458] ;  /* 0x0014580001107983 */ /* 0x002f280000300800 */
[----:B------:R1:W-:Y:S04]  /*c50c0*/  STL [R1+0xe34], R5 ;  /* 0x000e340501007387 */ /* 0x0003e80000100800 */
[----:B-1----:R-:W2:Y:S02]  /*c50d0*/  LDL.LU.64 R4, [R1+0x4f28] ;  /* 0x004f280001047983 */ /* 0x002ea40000300a00 */
[----:B--2---:R-:W-:-:S05]  /*c50e0*/  IMAD.X R7, R25, 0x1, R4, P6 ;  /* 0x0000000119077824 */ /* 0x004fca00030e0604 */
[----:B------:R1:W-:Y:S04]  /*c50f0*/  STL [R1+0xe3c], R7 ;  /* 0x000e3c0701007387 */ /* 0x0003e80000100800 */
[----:B-1----:R-:W2:Y:S01]  /*c5100*/  LDL.LU.64 R6, [R1+0x4f20] ;  /* 0x004f200001067983 */ /* 0x002ea20000300a00 */
[----:B---3--:R-:W-:Y:S02]  /*c5110*/  SHF.R.S32.HI R26, RZ, 0x1f, R19 ;  /* 0x0000001fff1a7819 */ /* 0x008fe40000011413 */
[CC--:B------:R-:W-:Y:S01]  /*c5120*/  IADD3 R22, P5, R19.reuse, R0.reuse, RZ ;  /* 0x0000000013167210 */ /* 0x0c0fe20007fbe0ff */
[----:B------:R4:W-:Y:S04]  /*c5130*/  STL.64 [R1+0x4f08], R4 ;  /* 0x004f080401007387 */ /* 0x0009e80000100a00 */
[----:B------:R-:W-:Y:S01]  /*c5140*/  IMAD.X R23, R26, 0x1, R3, P5 ;  /* 0x000000011a177824 */ /* 0x000fe200028e0603 */
[----:B----4-:R-:W-:Y:S01]  /*c5150*/  IADD3 R4, P4, R16, R0, RZ ;  /* 0x0000000010047210 */ /* 0x010fe20007f9e0ff */
[----:B--2---:R1:W-:Y:S02]  /*c5160*/  STL.64 [R1+0x4f00], R6 ;  /* 0x004f000601007387 */ /* 0x0043e40000100a00 */
        /* <DEDUP_REMOVED lines=14> */
[----:B-1----:R0:W2:Y:S04]  /*c5250*/  LDL.64 R4, [R1+0xe50] ;  /* 0x000e500001047983 */ /* 0x0020a80000100a00 */
[----:B----4-:R1:W-:Y:S04]  /*c5260*/  STL.64 [R1+0x4ee8], R6 ;  /* 0x004ee80601007387 */ /* 0x0103e80000100a00 */
[----:B-1----:R0:W4:Y:S04]  /*c5270*/  LDL.64 R6, [R1+0xe58] ;  /* 0x000e580001067983 */ /* 0x0021280000100a00 */
[----:B---3--:R-:W-:Y:S04]  /*c5280*/  STL.64 [R1+0x4ee0], R22 ;  /* 0x004ee01601007387 */ /* 0x008fe80000100a00 */
[----:B------:R1:W-:Y:S01]  /*c5290*/  STL.64 [R1+0x4ed0], R12 ;  /* 0x004ed00c01007387 */ /* 0x0003e20000100a00 */
[----:B--2---:R-:W-:-:S03]  /*c52a0*/  IMAD.X R5, R25, 0x1, R3, P4 ;  /* 0x0000000119057824 */ /* 0x004fc600020e0603 */
[----:B-1----:R-:W2:Y:S04]  /*c52b0*/  LDL.LU R13, [R1+0x145c] ;  /* 0x00145c00010d7983 */ /* 0x002ea80000300800 */
[----:B------:R-:W-:Y:S04]  /*c52c0*/  STL.64 [R1+0x4ed8], R8 ;  /* 0x004ed80801007387 */ /* 0x000fe80000100a00 */
[----:B------:R1:W-:Y:S04]  /*c52d0*/  STL [R1+0xe54], R5 ;  /* 0x000e540501007387 */ /* 0x0003e80000100800 */
[----:B-1----:R-:W4:Y:S02]  /*c52e0*/  LDL.LU.64 R4, [R1+0x4ef0] ;  /* 0x004ef00001047983 */ /* 0x002f240000300a00 */
[----:B----4-:R-:W-:-:S05]  /*c52f0*/  IMAD.X R7, R25, 0x1, R4, P6 ;  /* 0x0000000119077824 */ /* 0x010fca00030e0604 */
        /* <DEDUP_REMOVED lines=231> */
[----:B-1----:R-:W3:Y:S04]  /*c6170*/  LDL R8, [R1+0x1494] ;  /* 0x0014940001087983 */ /* 0x002ee80000100800 */
        /* <DEDUP_REMOVED lines=31> */
[----:B----4-:R-:W-:Y:S01]  /*c6370*/  STL.64 [R1+0x4d40], R8 ;  /* 0x004d400801007387 */ /* 0x010fe20000100a00 */
[----:B---3--:R-:W-:-:S05]  /*c6380*/  IMAD.X R11, R25, 0x1, R3, P4 ;  /* 0x00000001190b7824 */ /* 0x008fca00020e0603 */
[----:B------:R1:W-:Y:S04]  /*c6390*/  STL [R1+0xf54], R11 ;  /* 0x000f540b01007387 */ /* 0x0003e80000100800 */
[----:B------:R0:W3:Y:S01]  /*c63a0*/  LDL.LU R10, [R1+0x4d58] ;  /* 0x004d5800010a7983 */ /* 0x0000e20000300800 */
[----:B-1----:R-:W-:-:S05]  /*c63b0*/  IMAD.X R11, R25, 0x1, R4, P6 ;  /* 0x00000001190b7824 */ /* 0x002fca00030e0604 */
[----:B------:R3:W-:Y:S04]  /*c63c0*/  STL [R1+0xf5c], R11 ;  /* 0x000f5c0b01007387 */ /* 0x0007e80000100800 */
[----:B---3--:R-:W3:Y:S01]  /*c63d0*/  LDL.LU.64 R10, [R1+0x4d50] ;  /* 0x004d5000010a7983 */ /* 0x008ee20000300a00 */
        /* <DEDUP_REMOVED lines=20> */
[----:B---3--:R-:W-:Y:S04]  /*c6520*/  STL.64 [R1+0x4d10], R10 ;  /* 0x004d100a01007387 */ /* 0x008fe80000100a00 */
[----:B------:R1:W-:Y:S01]  /*c6530*/  STL.64 [R1+0x4d18], R6 ;  /* 0x004d180601007387 */ /* 0x0003e20000100a00 */
[----:B--2---:R-:W-:-:S03]  /*c6540*/  IMAD.X R5, R25, 0x1, R3, P4 ;  /* 0x0000000119057824 */ /* 0x004fc600020e0603 */
[----:B-1----:R-:W2:Y:S04]  /*c6550*/  LDL.LU R6, [R1+0x14a4] ;  /* 0x0014a40001067983 */ /* 0x002ea80000300800 */
[----:B------:R1:W-:Y:S04]  /*c6560*/  STL.64 [R1+0x4d20], R20 ;  /* 0x004d201401007387 */ /* 0x0003e80000100a00 */
[----:B-1----:R0:W3:Y:S04]  /*c6570*/  LDL.64 R20, [R1+0xf78] ;  /* 0x000f780001147983 */ /* 0x0020e80000100a00 */
[----:B------:R1:W-:Y:S04]  /*c6580*/  STL [R1+0xf74], R5 ;  /* 0x000f740501007387 */ /* 0x0003e80000100800 */
[----:B-1----:R-:W3:Y:S02]  /*c6590*/  LDL.LU.64 R4, [R1+0x4d28] ;  /* 0x004d280001047983 */ /* 0x002ee40000300a00 */
[----:B---3--:R-:W-:-:S05]  /*c65a0*/  IMAD.X R21, R25, 0x1, R4, P6 ;  /* 0x0000000119157824 */ /* 0x008fca00030e0604 */
[----:B------:R1:W-:Y:S04]  /*c65b0*/  STL [R1+0xf7c], R21 ;  /* 0x000f7c1501007387 */ /* 0x0003e80000100800 */
[----:B-1----:R-:W3:Y:S04]  /*c65c0*/  LDL.LU.64 R20, [R1+0x4d20] ;  /* 0x004d200001147983 */ /* 0x002ee80000300a00 */
[----:B------:R1:W-:Y:S04]  /*c65d0*/  STL.64 [R1+0x4d08], R4 ;  /* 0x004d080401007387 */ /* 0x0003e80000100a00 */
[----:B-1----:R-:W4:Y:S01]  /*c65e0*/  LDL R4, [R1+0x14a8] ;  /* 0x0014a80001047983 */ /* 0x002f220000100800 */
[----:B--2---:R-:W-:-:S02]  /*c65f0*/  SHF.R.S32.HI R26, RZ, 0x1f, R6 ;  /* 0x0000001fff1a7819 */ /* 0x004fc40000011406 */
[C---:B------:R-:W-:Y:S02]  /*c6600*/  IADD3 R10, P5, R6.reuse, R0, RZ ;  /* 0x00000000060a7210 */ /* 0x040fe40007fbe0ff */
[----:B------:R-:W-:-:S03]  /*c6610*/  IADD3 R6, P6, R6, R2, RZ ;  /* 0x0000000206067210 */ /* 0x000fc60007fde0ff */
[----:B------:R-:W-:Y:S02]  /*c6620*/  IMAD.X R11, R26, 0x1, R3, P5 ;  /* 0x000000011a0b7824 */ /* 0x000fe400028e0603 */
[----:B------:R1:W-:Y:S04]  /*c6630*/  STL [R1+0xf88], R6 ;  /* 0x000f880601007387 */ /* 0x0003e80000100800 */
[----:B-1----:R-:W2:Y:S04]  /*c6640*/  LDL.LU.64 R6, [R1+0x4d18] ;  /* 0x004d180001067983 */ /* 0x002ea80000300a00 */
[----:B------:R1:W-:Y:S04]  /*c6650*/  STL.64 [R1+0xf80], R10 ;  /* 0x000f800a01007387 */ /* 0x0003e80000100a00 */
[----:B-1----:R-:W3:Y:S04]  /*c6660*/  LDL.LU.64 R10, [R1+0x4d10] ;  /* 0x004d1000010a7983 */ /* 0x002ee80000300a00 */
[----:B------:R1:W-:Y:S04]  /*c6670*/  STL.64 [R1+0x4d00], R2 ;  /* 0x004d000201007387 */ /* 0x0003e80000100a00 */
[----:B-1----:R0:W2:Y:S01]  /*c6680*/  LDL.64 R2, [R1+0xf88] ;  /* 0x000f880001027983 */ /* 0x0020a20000100a00 */
[----:B----4-:R-:W-:-:S02]  /*c6690*/  SHF.R.S32.HI R25, RZ, 0x1f, R4 ;  /* 0x0000001fff197819 */ /* 0x010fc40000011404 */
[----:B------:R-:W-:-:S05]  /*c66a0*/  IADD3 R4, P4, R4, R0, RZ ;  /* 0x0000000004047210 */ /* 0x000fca0007f9e0ff */
[----:B------:R1:W-:Y:S04]  /*c66b0*/  STL [R1+0xf90], R4 ;  /* 0x000f900401007387 */ /* 0x0003e80000100800 */
[----:B-1----:R-:W2:Y:S02]  /*c66c0*/  LDL.LU.64 R4, [R1+0x4d08] ;  /* 0x004d080001047983 */ /* 0x002ea40000300a00 */
[----:B--2---:R-:W-:-:S05]  /*c66d0*/  IMAD.X R3, R26, 0x1, R4, P6 ;  /* 0x000000011a037824 */ /* 0x004fca00030e0604 */
[----:B------:R1:W-:Y:S04]  /*c66e0*/  STL [R1+0xf8c], R3 ;  /* 0x000f8c0301007387 */ /* 0x0003e80000100800 */
[----:B-1----:R-:W2:Y:S04]  /*c66f0*/  LDL.LU.64 R2, [R1+0x4d00] ;  /* 0x004d000001027983 */ /* 0x002ea80000300a00 */
[----:B------:R-:W2:Y:S04]  /*c6700*/  LDL.LU R26, [R1+0x14a8] ;  /* 0x0014a800011a7983 */ /* 0x000ea80000300800 */
[----:B------:R1:W-:Y:S04]  /*c6710*/  STL.64 [R1+0x4cf0], R4 ;  /* 0x004cf00401007387 */ /* 0x0003e80000100a00 */
[----:B-1----:R-:W4:Y:S04]  /*c6720*/  LDL.64 R4, [R1+0xf90] ;  /* 0x000f900001047983 */ /* 0x002f280000100a00 */
[----:B----4-:R-:W-:Y:S04]  /*c6730*/  STL [R1+0x4cf8], R4 ;  /* 0x004cf80401007387 */ /* 0x010fe80000100800 */
[----:B------:R-:W-:Y:S04]  /*c6740*/  STL [R1+0x4cfc], R5 ;  /* 0x004cfc0501007387 */ /* 0x000fe80000100800 */
[----:B------:R1:W-:Y:S04]  /*c6750*/  STL.64 [R1+0x4ce0], R8 ;  /* 0x004ce00801007387 */ /* 0x0003e80000100a00 */
[----:B-1----:R-:W4:Y:S01]  /*c6760*/  LDL.LU R8, [R1+0x14ac] ;  /* 0x0014ac0001087983 */ /* 0x002f220000300800 */
[----:B--2---:R-:W-:-:S05]  /*c6770*/  IADD3 R4, P6, R26, R2, RZ ;  /* 0x000000021a047210 */ /* 0x004fca0007fde0ff */
[----:B------:R-:W-:Y:S04]  /*c6780*/  STL [R1+0xf98], R4 ;  /* 0x000f980401007387 */ /* 0x000fe80000100800 */
[----:B------:R0:W2:Y:S04]  /*c6790*/  LDL.LU R5, [R1+0x4cfc] ;  /* 0x004cfc0001057983 */ /* 0x0000a80000300800 */
[----:B------:R1:W-:Y:S04]  /*c67a0*/  STL.64 [R1+0x4ce8], R28 ;  /* 0x004ce81c01007387 */ /* 0x0003e80000100a00 */
[----:B-1----:R0:W3:Y:S01]  /*c67b0*/  LDL.64 R28, [R1+0xf98] ;  /* 0x000f9800011c7983 */ /* 0x0020e20000100a00 */
[----:B----4-:R-:W-:-:S05]  /*c67c0*/  IADD3 R4, P5, R8, R0, RZ ;  /* 0x0000000008047210 */ /* 0x010fca0007fbe0ff */
[----:B------:R1:W-:Y:S04]  /*c67d0*/  STL [R1+0xfa0], R4 ;  /* 0x000fa00401007387 */ /* 0x0003e80000100800 */
[----:B-1----:R0:W4:Y:S01]  /*c67e0*/  LDL.LU R4, [R1+0x4cf8] ;  /* 0x004cf80001047983 */ /* 0x0021220000300800 */
[----:B--2---:R-:W-:-:S05]  /*c67f0*/  IMAD.X R5, R25, 0x1, R3, P4 ;  /* 0x0000000119057824 */ /* 0x004fca00020e0603 */
[----:B------:R4:W-:Y:S04]  /*c6800*/  STL [R1+0xf94], R5 ;  /* 0x000f940501007387 */ /* 0x0009e80000100800 */
[----:B----4-:R-:W2:Y:S01]  /*c6810*/  LDL.LU.64 R4, [R1+0x4cf0] ;  /* 0x004cf00001047983 */ /* 0x010ea20000300a00 */
[----:B------:R-:W-:-:S03]  /*c6820*/  SHF.R.S32.HI R26, RZ, 0x1f, R8 ;  /* 0x0000001fff1a7819 */ /* 0x000fc60000011408 */
[----:B---3--:R1:W-:Y:S04]  /*c6830*/  STL.64 [R1+0x4cd8], R10 ;  /* 0x004cd80a01007387 */ /* 0x0083e80000100a00 */
[----:B-1----:R0:W3:Y:S01]  /*c6840*/  LDL.64 R10, [R1+0xfa0] ;  /* 0x000fa000010a7983 */ /* 0x0020e20000100a00 */
[----:B--2---:R-:W-:Y:S01]  /*c6850*/  IMAD.X R29, R25, 0x1, R4, P6 ;  /* 0x00000001191d7824 */ /* 0x004fe200030e0604 */
[----:B------:R-:W-:-:S04]  /*c6860*/  IADD3 R8, P6, R8, R2, RZ ;  /* 0x0000000208087210 */ /* 0x000fc80007fde0ff */
[----:B------:R1:W-:Y:S04]  /*c6870*/  STL [R1+0xf9c], R29 ;  /* 0x000f9c1d01007387 */ /* 0x0003e80000100800 */
[----:B-1----:R-:W2:Y:S04]  /*c6880*/  LDL.LU.64 R28, [R1+0x4ce8] ;  /* 0x004ce800011c7983 */ /* 0x002ea80000300a00 */
[----:B------:R1:W-:Y:S04]  /*c6890*/  STL [R1+0xfa8], R8 ;  /* 0x000fa80801007387 */ /* 0x0003e80000100800 */
[----:B-1----:R-:W4:Y:S04]  /*c68a0*/  LDL.LU.64 R8, [R1+0x4ce0] ;  /* 0x004ce00001087983 */ /* 0x002f280000300a00 */
[----:B----4-:R1:W-:Y:S04]  /*c68b0*/  STL.64 [R1+0x4cc0], R8 ;  /* 0x004cc00801007387 */ /* 0x0103e80000100a00 */
[----:B-1----:R-:W4:Y:S04]  /*c68c0*/  LDL.LU R8, [R1+0x14b0] ;  /* 0x0014b00001087983 */ /* 0x002f280000300800 */
[----:B--2---:R1:W-:Y:S04]  /*c68d0*/  STL.64 [R1+0x4cc8], R28 ;  /* 0x004cc81c01007387 */ /* 0x0043e80000100a00 */
[----:B-1----:R-:W2:Y:S01]  /*c68e0*/  LDL.64 R28, [R1+0xfa8] ;  /* 0x000fa800011c7983 */ /* 0x002ea20000100a00 */
[----:B---3--:R-:W-:-:S03]  /*c68f0*/  IMAD.X R11, R26, 0x1, R3, P5 ;  /* 0x000000011a0b7824 */ /* 0x008fc600028e0603 */
[----:B--2---:R4:W-:Y:S04]  /*c6900*/  STL [R1+0x4cd0], R28 ;  /* 0x004cd01c01007387 */ /* 0x0049e80000100800 */
[----:B------:R1:W-:Y:S01]  /*c6910*/  STL [R1+0xfa4], R11 ;  /* 0x000fa40b01007387 */ /* 0x0003e20000100800 */
[----:B----4-:R-:W-:-:S03]  /*c6920*/  IADD3 R28, P4, R8, R0, RZ ;  /* 0x00000000081c7210 */ /* 0x010fc60007f9e0ff */
[----:B-1----:R-:W2:Y:S04]  /*c6930*/  LDL.LU.64 R10, [R1+0x4cd8] ;  /* 0x004cd800010a7983 */ /* 0x002ea80000300a00 */
[----:B------:R1:W-:Y:S04]  /*c6940*/  STL [R1+0xfb0], R28 ;  /* 0x000fb01c01007387 */ /* 0x0003e80000100800 */
[----:B-1----:R0:W3:Y:S01]  /*c6950*/  LDL.LU R28, [R1+0x4cd0] ;  /* 0x004cd000011c7983 */ /* 0x0020e20000300800 */
[----:B------:R-:W-:-:S05]  /*c6960*/  IMAD.X R29, R26, 0x1, R4, P6 ;  /* 0x000000011a1d7824 */ /* 0x000fca00030e0604 */
[----:B------:R3:W-:Y:S04]  /*c6970*/  STL [R1+0xfac], R29 ;  /* 0x000fac1d01007387 */ /* 0x0007e80000100800 */
[----:B---3--:R-:W3:Y:S04]  /*c6980*/  LDL.LU.64 R28, [R1+0x4cc8] ;  /* 0x004cc800011c7983 */ /* 0x008ee80000300a00 */
[----:B------:R1:W-:Y:S04]  /*c6990*/  STL.64 [R1+0x4cb0], R16 ;  /* 0x004cb01001007387 */ /* 0x0003e80000100a00 */
[----:B-1----:R-:W4:Y:S01]  /*c69a0*/  LDL.64 R16, [R1+0xfb0] ;  /* 0x000fb00001107983 */ /* 0x002f220000100a00 */
[----:B------:R-:W-:-:S02]  /*c69b0*/  SHF.R.S32.HI R25, RZ, 0x1f, R8 ;  /* 0x0000001fff197819 */ /* 0x000fc40000011408 */
[----:B------:R-:W-:Y:S01]  /*c69c0*/  IADD3 R8, P6, R8, R2, RZ ;  /* 0x0000000208087210 */ /* 0x000fe20007fde0ff */
[----:B----4-:R-:W-:Y:S04]  /*c69d0*/  STL [R1+0x4cb8], R16 ;  /* 0x004cb81001007387 */ /* 0x010fe80000100800 */
[----:B------:R1:W-:Y:S04]  /*c69e0*/  STL [R1+0xfb8], R8 ;  /* 0x000fb80801007387 */ /* 0x0003e80000100800 */
[----:B-1----:R-:W4:Y:S04]  /*c69f0*/  LDL.LU.64 R8, [R1+0x4cc0] ;  /* 0x004cc00001087983 */ /* 0x002f280000300a00 */
[----:B---3--:R1:W-:Y:S04]  /*c6a00*/  STL [R1+0x4ca8], R29 ;  /* 0x004ca81d01007387 */ /* 0x0083e80000100800 */
[----:B-1----:R-:W3:Y:S02]  /*c6a10*/  LDL R29, [R1+0x14b4] ;  /* 0x0014b400011d7983 */ /* 0x002ee40000100800 */
[----:B---3--:R-:W-:-:S05]  /*c6a20*/  IADD3 R16, P5, R29, R0, RZ ;  /* 0x000000001d107210 */ /* 0x008fca0007fbe0ff */
[----:B------:R1:W-:Y:S04]  /*c6a30*/  STL [R1+0xfc0], R16 ;  /* 0x000fc01001007387 */ /* 0x0003e80000100800 */
[----:B-1----:R0:W3:Y:S01]  /*c6a40*/  LDL.LU R16, [R1+0x4cb8] ;  /* 0x004cb80001107983 */ /* 0x0020e20000300800 */
[----:B------:R-:W-:-:S05]  /*c6a50*/  IMAD.X R17, R25, 0x1, R3, P4 ;  /* 0x0000000119117824 */ /* 0x000fca00020e0603 */
[----:B------:R3:W-:Y:S04]  /*c6a60*/  STL [R1+0xfb4], R17 ;  /* 0x000fb41101007387 */ /* 0x0007e80000100800 */
[----:B---3--:R-:W3:Y:S04]  /*c6a70*/  LDL.LU.64 R16, [R1+0x4cb0] ;  /* 0x004cb00001107983 */ /* 0x008ee80000300a00 */
[----:B------:R1:W-:Y:S04]  /*c6a80*/  STL.64 [R1+0x4ca0], R22 ;  /* 0x004ca01601007387 */ /* 0x0003e80000100a00 */
[----:B-1----:R0:W2:Y:S04]  /*c6a90*/  LDL.64 R22, [R1+0xfc0] ;  /* 0x000fc00001167983 */ /* 0x0020a80000100a00 */
[----:B---3--:R-:W-:Y:S04]  /*c6aa0*/  STL.64 [R1+0x4c98], R16 ;  /* 0x004c981001007387 */ /* 0x008fe80000100a00 */
[----:B----4-:R1:W-:Y:S04]  /*c6ab0*/  STL.64 [R1+0x4c90], R8 ;  /* 0x004c900801007387 */ /* 0x0103e80000100a00 */
[----:B-1----:R0:W3:Y:S01]  /*c6ac0*/  LDL.64 R8, [R1+0xfb8] ;  /* 0x000fb80001087983 */ /* 0x0020e20000100a00 */
[----:B------:R-:W-:-:S05]  /*c6ad0*/  SHF.R.S32.HI R26, RZ, 0x1f, R29 ;  /* 0x0000001fff1a7819 */ /* 0x000fca000001141d */
[----:B--2---:R-:W-:Y:S02]  /*c6ae0*/  IMAD.X R23, R26, 0x1, R3, P5 ;  /* 0x000000011a177824 */ /* 0x004fe400028e0603 */
[----:B---3--:R-:W-:Y:S01]  /*c6af0*/  IMAD.X R9, R25, 0x1, R4, P6 ;  /* 0x0000000119097824 */ /* 0x008fe200030e0604 */
[----:B------:R-:W-:-:S04]  /*c6b00*/  IADD3 R8, P6, R29, R2, RZ ;  /* 0x000000021d087210 */ /* 0x000fc80007fde0ff */
[----:B------:R-:W-:Y:S04]  /*c6b10*/  STL [R1+0xfbc], R9 ;  /* 0x000fbc0901007387 */ /* 0x000fe80000100800 */
[----:B------:R-:W2:Y:S04]  /*c6b20*/  LDL.LU R29, [R1+0x4ca8] ;  /* 0x004ca800011d7983 */ /* 0x000ea80000300800 */
[----:B------:R1:W-:Y:S04]  /*c6b30*/  STL [R1+0xfc4], R23 ;  /* 0x000fc41701007387 */ /* 0x0003e80000100800 */
[----:B-1----:R-:W3:Y:S04]  /*c6b40*/  LDL.LU.64 R22, [R1+0x4ca0] ;  /* 0x004ca00001167983 */ /* 0x002ee80000300a00 */
[----:B------:R1:W-:Y:S04]  /*c6b50*/  STL [R1+0x4c8c], R3 ;  /* 0x004c8c0301007387 */ /* 0x0003e80000100800 */
[----:B-1----:R-:W4:Y:S01]  /*c6b60*/  LDL R3, [R1+0x14bc] ;  /* 0x0014bc0001037983 */ /* 0x002f220000100800 */
[----:B------:R-:W-:Y:S01]  /*c6b70*/  IMAD.X R9, R26, 0x1, R4, P6 ;  /* 0x000000011a097824 */ /* 0x000fe200030e0604 */
[----:B----4-:R-:W-:-:S05]  /*c6b80*/  IADD3 R16, P4, R3, R0, RZ ;  /* 0x0000000003107210 */ /* 0x010fca0007f9e0ff */
[----:B------:R1:W-:Y:S04]  /*c6b90*/  STL [R1+0xfd0], R16 ;  /* 0x000fd01001007387 */ /* 0x0003e80000100800 */
[----:B-1----:R-:W4:Y:S04]  /*c6ba0*/  LDL.LU.64 R16, [R1+0x4c98] ;  /* 0x004c980001107983 */ /* 0x002f280000300a00 */
[----:B------:R1:W-:Y:S04]  /*c6bb0*/  STL.64 [R1+0xfc8], R8 ;  /* 0x000fc80801007387 */ /* 0x0003e80000100a00 */
[----:B-1----:R-:W2:Y:S01]  /*c6bc0*/  LDL.LU.64 R8, [R1+0x4c90] ;  /* 0x004c900001087983 */ /* 0x002ea20000300a00 */
[----:B------:R-:W-:-:S03]  /*c6bd0*/  SHF.R.S32.HI R25, RZ, 0x1f, R3 ;  /* 0x0000001fff197819 */ /* 0x000fc60000011403 */
[----:B--2---:R1:W-:Y:S02]  /*c6be0*/  STL.64 [R1+0x4c80], R8 ;  /* 0x004c800801007387 */ /* 0x0043e40000100a00 */
[----:B-1----:R-:W-:Y:S02]  /*c6bf0*/  IADD3 R8, P6, R3, R2, RZ ;  /* 0x0000000203087210 */ /* 0x002fe40007fde0ff */
[----:B------:R-:W2:Y:S04]  /*c6c00*/  LDL.LU R3, [R1+0x4c8c] ;  /* 0x004c8c0001037983 */ /* 0x000ea80000300800 */
[----:B------:R1:W-:Y:S04]  /*c6c10*/  STL [R1+0x4c88], R8 ;  /* 0x004c880801007387 */ /* 0x0003e80000100800 */
[----:B-1----:R0:W2:Y:S04]  /*c6c20*/  LDL.64 R8, [R1+0xfd0] ;  /* 0x000fd00001087983 */ /* 0x0020a80000100a00 */
[----:B------:R1:W-:Y:S04]  /*c6c30*/  STL [R1+0x4c78], R21 ;  /* 0x004c781501007387 */ /* 0x0003e80000100800 */
[----:B-1----:R-:W3:Y:S04]  /*c6c40*/  LDL.LU R21, [R1+0x14c0] ;  /* 0x0014c00001157983 */ /* 0x002ee80000300800 */
[----:B------:R-:W-:Y:S01]  /*c6c50*/  STL.64 [R1+0x4c70], R10 ;  /* 0x004c700a01007387 */ /* 0x000fe20000100a00 */
[----:B--2---:R-:W-:-:S05]  /*c6c60*/  IMAD.X R9, R25, 0x1, R3, P4 ;  /* 0x0000000119097824 */ /* 0x004fca00020e0603 */
[----:B------:R1:W-:Y:S04]  /*c6c70*/  STL [R1+0xfd4], R9 ;  /* 0x000fd40901007387 */ /* 0x0003e80000100800 */
[----:B------:R-:W2:Y:S01]  /*c6c80*/  LDL.LU R8, [R1+0x4c88] ;  /* 0x004c880001087983 */ /* 0x000ea20000300800 */
[----:B-1----:R-:W-:-:S05]  /*c6c90*/  IMAD.X R9, R25, 0x1, R4, P6 ;  /* 0x0000000119097824 */ /* 0x002fca00030e0604 */
[----:B--2---:R1:W-:Y:S04]  /*c6ca0*/  STL.64 [R1+0xfd8], R8 ;  /* 0x000fd80801007387 */ /* 0x0043e80000100a00 */
[----:B-1----:R-:W2:Y:S01]  /*c6cb0*/  LDL.LU.64 R8, [R1+0x4c80] ;  /* 0x004c800001087983 */ /* 0x002ea20000300a00 */
[----:B---3--:R-:W-:Y:S02]  /*c6cc0*/  SHF.R.S32.HI R26, RZ, 0x1f, R21 ;  /* 0x0000001fff1a7819 */ /* 0x008fe40000011415 */
[----:B------:R-:W-:-:S05]  /*c6cd0*/  IADD3 R10, P5, R21, R0, RZ ;  /* 0x00000000150a7210 */ /* 0x000fca0007fbe0ff */
[----:B------:R-:W-:Y:S01]  /*c6ce0*/  IMAD.X R11, R26, 0x1, R3, P5 ;  /* 0x000000011a0b7824 */ /* 0x000fe200028e0603 */
[----:B--2---:R1:W-:Y:S02]  /*c6cf0*/  STL.64 [R1+0x4c60], R8 ;  /* 0x004c600801007387 */ /* 0x0043e40000100a00 */
[----:B-1----:R-:W-:Y:S02]  /*c6d00*/  IADD3 R8, P6, R21, R2, RZ ;  /* 0x0000000215087210 */ /* 0x002fe40007fde0ff */
[----:B------:R-:W2:Y:S04]  /*c6d10*/  LDL.LU R21, [R1+0x4c78] ;  /* 0x004c780001157983 */ /* 0x000ea80000300800 */
[----:B------:R-:W-:Y:S04]  /*c6d20*/  STL [R1+0x4c68], R8 ;  /* 0x004c680801007387 */ /* 0x000fe80000100800 */
[----:B------:R1:W-:Y:S04]  /*c6d30*/  STL.64 [R1+0xfe0], R10 ;  /* 0x000fe00a01007387 */ /* 0x0003e80000100a00 */
[----:B-1----:R-:W3:Y:S04]  /*c6d40*/  LDL.LU.64 R10, [R1+0x4c70] ;  /* 0x004c7000010a7983 */ /* 0x002ee80000300a00 */
[----:B------:R1:W-:Y:S04]  /*c6d50*/  STL.64 [R1+0x4c58], R12 ;  /* 0x004c580c01007387 */ /* 0x0003e80000100a00 */
[----:B-1----:R-:W4:Y:S02]  /*c6d60*/  LDL.LU R12, [R1+0x14c4] ;  /* 0x0014c400010c7983 */ /* 0x002f240000300800 */
[----:B----4-:R-:W-:-:S05]  /*c6d70*/  IADD3 R8, P4, R12, R0, RZ ;  /* 0x000000000c087210 */ /* 0x010fca0007f9e0ff */
[----:B------:R1:W-:Y:S04]  /*c6d80*/  STL [R1+0xff0], R8 ;  /* 0x000ff00801007387 */ /* 0x0003e80000100800 */
[----:B-1----:R-:W4:Y:S01]  /*c6d90*/  LDL.LU R8, [R1+0x4c68] ;  /* 0x004c680001087983 */ /* 0x002f220000300800 */
[----:B------:R-:W-:-:S05]  /*c6da0*/  IMAD.X R9, R26, 0x1, R4, P6 ;  /* 0x000000011a097824 */ /* 0x000fca00030e0604 */
[----:B----4-:R1:W-:Y:S04]  /*c6db0*/  STL.64 [R1+0xfe8], R8 ;  /* 0x000fe80801007387 */ /* 0x0103e80000100a00 */
[----:B-1----:R-:W4:Y:S04]  /*c6dc0*/  LDL.LU.64 R8, [R1+0x4c60] ;  /* 0x004c600001087983 */ /* 0x002f280000300a00 */
[----:B------:R-:W2:Y:S01]  /*c6dd0*/  LDL R26, [R1+0x14c8] ;  /* 0x0014c800011a7983 */ /* 0x000ea20000100800 */
[----:B------:R-:W-:Y:S02]  /*c6de0*/  SHF.R.S32.HI R25, RZ, 0x1f, R12 ;  /* 0x0000001fff197819 */ /* 0x000fe4000001140c */
[----:B------:R-:W-:Y:S01]  /*c6df0*/  IADD3 R12, P6, R12, R2, RZ ;  /* 0x000000020c0c7210 */ /* 0x000fe20007fde0ff */
[----:B----4-:R1:W-:Y:S04]  /*c6e00*/  STL.64 [R1+0x4c48], R8 ;  /* 0x004c480801007387 */ /* 0x0103e80000100a00 */
[----:B-1----:R-:W4:Y:S01]  /*c6e10*/  LDL.64 R8, [R1+0xff0] ;  /* 0x000ff00001087983 */ /* 0x002f220000100a00 */
[----:B--2---:R-:W-:-:S03]  /*c6e20*/  SHF.R.S32.HI R26, RZ, 0x1f, R26 ;  /* 0x0000001fff1a7819 */ /* 0x004fc6000001141a */
[----:B----4-:R-:W-:Y:S04]  /*c6e30*/  STL [R1+0x4c50], R8 ;  /* 0x004c500801007387 */ /* 0x010fe80000100800 */
[----:B------:R1:W-:Y:S04]  /*c6e40*/  STL [R1+0xff8], R12 ;  /* 0x000ff80c01007387 */ /* 0x0003e80000100800 */
[----:B-1----:R-:W2:Y:S04]  /*c6e50*/  LDL.LU.64 R12, [R1+0x4c58] ;  /* 0x004c5800010c7983 */ /* 0x002ea80000300a00 */
[----:B------:R1:W-:Y:S04]  /*c6e60*/  STL.64 [R1+0x4c38], R26 ;  /* 0x004c381a01007387 */ /* 0x0003e80000100a00 */
[----:B-1----:R-:W4:Y:S02]  /*c6e70*/  LDL.LU R26, [R1+0x14c8] ;  /* 0x0014c800011a7983 */ /* 0x002f240000300800 */
[----:B----4-:R-:W-:-:S05]  /*c6e80*/  IADD3 R8, P5, R26, R0, RZ ;  /* 0x000000001a087210 */ /* 0x010fca0007fbe0ff */
[----:B------:R1:W-:Y:S04]  /*c6e90*/  STL [R1+0x1000], R8 ;  /* 0x0010000801007387 */ /* 0x0003e80000100800 */
[----:B-1----:R0:W4:Y:S04]  /*c6ea0*/  LDL.LU R8, [R1+0x4c50] ;  /* 0x004c500001087983 */ /* 0x0021280000300800 */
[----:B------:R1:W-:Y:S04]  /*c6eb0*/  STL.64 [R1+0x4c40], R26 ;  /* 0x004c401a01007387 */ /* 0x0003e80000100a00 */
[----:B-1----:R0:W3:Y:S01]  /*c6ec0*/  LDL.64 R26, [R1+0xff8] ;  /* 0x000ff800011a7983 */ /* 0x0020e20000100a00 */
[----:B------:R-:W-:-:S05]  /*c6ed0*/  IMAD.X R9, R25, 0x1, R3, P4 ;  /* 0x0000000119097824 */ /* 0x000fca00020e0603 */
[----:B------:R4:W-:Y:S04]  /*c6ee0*/  STL [R1+0xff4], R9 ;  /* 0x000ff40901007387 */ /* 0x0009e80000100800 */
[----:B----4-:R-:W4:Y:S04]  /*c6ef0*/  LDL.LU.64 R8, [R1+0x4c48] ;  /* 0x004c480001087983 */ /* 0x010f280000300a00 */
[----:B------:R1:W-:Y:S01]  /*c6f00*/  STL.64 [R1+0x4c30], R6 ;  /* 0x004c300601007387 */ /* 0x0003e20000100a00 */
[----:B---3--:R-:W-:-:S03]  /*c6f10*/  IMAD.X R27, R25, 0x1, R4, P6 ;  /* 0x00000001191b7824 */ /* 0x008fc600030e0604 */
[----:B-1----:R0:W3:Y:S04]  /*c6f20*/  LDL.64 R6, [R1+0x1000] ;  /* 0x0010000001067983 */ /* 0x0020e80000100a00 */
[----:B------:R1:W-:Y:S04]  /*c6f30*/  STL.64 [R1+0x4c18], R16 ;  /* 0x004c181001007387 */ /* 0x0003e80000100a00 */
[----:B-1----:R-:W4:Y:S04]  /*c6f40*/  LDL.LU R16, [R1+0x14cc] ;  /* 0x0014cc0001107983 */ /* 0x002f280000300800 */
[----:B------:R1:W-:Y:S04]  /*c6f50*/  STL [R1+0xffc], R27 ;  /* 0x000ffc1b01007387 */ /* 0x0003e80000100800 */
[----:B-1----:R-:W2:Y:S02]  /*c6f60*/  LDL.LU.64 R26, [R1+0x4c40] ;  /* 0x004c4000011a7983 */ /* 0x002ea40000300a00 */
[----:B--2---:R-:W-:-:S05]  /*c6f70*/  IADD3 R26, P6, R26, R2, RZ ;  /* 0x000000021a1a7210 */ /* 0x004fca0007fde0ff */
[----:B------:R1:W-:Y:S04]  /*c6f80*/  STL [R1+0x1008], R26 ;  /* 0x0010081a01007387 */ /* 0x0003e80000100800 */
[----:B-1----:R-:W3:Y:S04]  /*c6f90*/  LDL.LU.64 R26, [R1+0x4c38] ;  /* 0x004c3800011a7983 */ /* 0x002ee80000300a00 */
[----:B------:R1:W-:Y:S04]  /*c6fa0*/  STL.64 [R1+0x4c20], R12 ;  /* 0x004c200c01007387 */ /* 0x0003e80000100a00 */
        /* <DEDUP_REMOVED lines=8> */
[----:B------:R-:W-:Y:S01]  /*c7030*/  IMAD.X R13, R26, 0x1, R4, P6 ;  /* 0x000000011a0d7824 */ /* 0x000fe200030e0604 */
[----:B------:R-:W-:-:S02]  /*c7040*/  SHF.R.S32.HI R25, RZ, 0x1f, R16 ;  /* 0x0000001fff197819 */ /* 0x000fc40000011410 */
[----:B------:R-:W-:Y:S01]  /*c7050*/  IADD3 R16, P6, R16, R2, RZ ;  /* 0x0000000210107210 */ /* 0x000fe20007fde0ff */
[----:B------:R-:W-:Y:S01]  /*c7060*/  IMAD.MOV.U32 R26, RZ, RZ, R29 ;  /* 0x000000ffff1a7224 */ /* 0x000fe200078e001d */
[----:B------:R3:W-:Y:S04]  /*c7070*/  STL [R1+0x100c], R13 ;  /* 0x00100c0d01007387 */ /* 0x0007e80000100800 */
[----:B---3--:R-:W3:Y:S04]  /*c7080*/  LDL.LU.64 R12, [R1+0x4c20] ;  /* 0x004c2000010c7983 */ /* 0x008ee80000300a00 */
[----:B------:R-:W4:Y:S04]  /*c7090*/  LDL.LU R29, [R1+0x14d8] ;  /* 0x0014d800011d7983 */ /* 0x000f280000300800 */
[----:B------:R1:W-:Y:S04]  /*c70a0*/  STL [R1+0x1018], R16 ;  /* 0x0010181001007387 */ /* 0x0003e80000100800 */
[----:B-1----:R-:W2:Y:S04]  /*c70b0*/  LDL.LU.64 R16, [R1+0x4c18] ;  /* 0x004c180001107983 */ /* 0x002ea80000300a00 */
[----:B--2---:R1:W-:Y:S04]  /*c70c0*/  STL.64 [R1+0x4c10], R16 ;  /* 0x004c101001007387 */ /* 0x0043e80000100a00 */
[----:B-1----:R0:W2:Y:S04]  /*c70d0*/  LDL.64 R16, [R1+0x1010] ;  /* 0x0010100001107983 */ /* 0x0020a80000100a00 */
[----:B------:R-:W-:Y:S04]  /*c70e0*/  STL.64 [R1+0x4c08], R8 ;  /* 0x004c080801007387 */ /* 0x000fe80000100a00 */
[----:B------:R1:W-:Y:S04]  /*c70f0*/  STL.64 [R1+0x4bf8], R6 ;  /* 0x004bf80601007387 */ /* 0x0003e80000100a00 */
[----:B-1----:R-:W3:Y:S01]  /*c7100*/  LDL R6, [R1+0x14d4] ;  /* 0x0014d40001067983 */ /* 0x002ee20000100800 */
[----:B--2---:R-:W-:-:S04]  /*c7110*/  IMAD.MOV.U32 R17, RZ, RZ, R26 ;  /* 0x000000ffff117224 */ /* 0x004fc800078e001a */
[--C-:B------:R-:W-:Y:S01]  /*c7120*/  IMAD.MOV.U32 R9, RZ, RZ, R17.reuse ;  /* 0x000000ffff097224 */ /* 0x100fe200078e0011 */
[----:B------:R-:W-:Y:S02]  /*c7130*/  SHF.R.S32.HI R26, RZ, 0x1f, R17 ;  /* 0x0000001fff1a7819 */ /* 0x000fe40000011411 */
[----:B------:R-:W-:Y:S01]  /*c7140*/  IADD3 R8, P5, R17, R0, RZ ;  /* 0x0000000011087210 */ /* 0x000fe20007fbe0ff */
[----:B------:R-:W-:-:S05]  /*c7150*/  IMAD.X R17, R25, 0x1, R3, P4 ;  /* 0x0000000119117824 */ /* 0x000fca00020e0603 */
[----:B------:R1:W-:Y:S04]  /*c7160*/  STL [R1+0x1014], R17 ;  /* 0x0010141101007387 */ /* 0x0003e80000100800 */
[----:B-1----:R-:W2:Y:S04]  /*c7170*/  LDL.LU.64 R16, [R1+0x4c10] ;  /* 0x004c100001107983 */ /* 0x002ea80000300a00 */
[----:B------:R1:W-:Y:S04]  /*c7180*/  STL.64 [R1+0x4c00], R10 ;  /* 0x004c000a01007387 */ /* 0x0003e80000100a00 */
[----:B-1----:R0:W4:Y:S02]  /*c7190*/  LDL.64 R10, [R1+0x1018] ;  /* 0x00101800010a7983 */ /* 0x0021240000100a00 */
[----:B----4-:R-:W-:Y:S01]  /*c71a0*/  IMAD.X R11, R25, 0x1, R4, P6 ;  /* 0x00000001190b7824 */ /* 0x010fe200030e0604 */
[----:B------:R-:W-:Y:S01]  /*c71b0*/  IADD3 R10, P6, R9, R2, RZ ;  /* 0x00000002090a7210 */ /* 0x000fe20007fde0ff */
[----:B------:R-:W-:-:S03]  /*c71c0*/  IMAD.X R9, R26, 0x1, R3, P5 ;  /* 0x000000011a097824 */ /* 0x000fc600028e0603 */
[----:B------:R-:W-:Y:S04]  /*c71d0*/  STL [R1+0x101c], R11 ;  /* 0x00101c0b01007387 */ /* 0x000fe80000100800 */
[----:B------:R1:W-:Y:S04]  /*c71e0*/  STL.64 [R1+0x1020], R8 ;  /* 0x0010200801007387 */ /* 0x0003e80000100a00 */
[----:B-1----:R-:W4:Y:S01]  /*c71f0*/  LDL.LU.64 R8, [R1+0x4c08] ;  /* 0x004c080001087983 */ /* 0x002f220000300a00 */
[----:B------:R-:W-:Y:S01]  /*c7200*/  IMAD.X R11, R26, 0x1, R4, P6 ;  /* 0x000000011a0b7824 */ /* 0x000fe200030e0604 */
[----:B---3--:R-:W-:-:S02]  /*c7210*/  SHF.R.S32.HI R25, RZ, 0x1f, R6 ;  /* 0x0000001fff197819 */ /* 0x008fc40000011406 */
[----:B----4-:R1:W-:Y:S04]  /*c7220*/  STL.64 [R1+0x4bf0], R8 ;  /* 0x004bf00801007387 */ /* 0x0103e80000100a00 */
[----:B------:R3:W-:Y:S01]  /*c7230*/  STL.64 [R1+0x1028], R10 ;  /* 0x0010280a01007387 */ /* 0x0007e20000100a00 */
[C---:B-1----:R-:W-:Y:S02]  /*c7240*/  IADD3 R8, P4, R6.reuse, R0, RZ ;  /* 0x0000000006087210 */ /* 0x042fe40007f9e0ff */
[----:B------:R-:W-:Y:S01]  /*c7250*/  IADD3 R6, P6, R6, R2, RZ ;  /* 0x0000000206067210 */ /* 0x000fe20007fde0ff */
[----:B---3--:R-:W3:Y:S04]  /*c7260*/  LDL.LU.64 R10, [R1+0x4c00] ;  /* 0x004c0000010a7983 */ /* 0x008ee80000300a00 */
[----:B------:R1:W-:Y:S04]  /*c7270*/  STL [R1+0x1038], R6 ;  /* 0x0010380601007387 */ /* 0x0003e80000100800 */
[----:B-1----:R-:W4:Y:S01]  /*c7280*/  LDL.LU.64 R6, [R1+0x4bf8] ;  /* 0x004bf80001067983 */ /* 0x002f220000300a00 */
[----:B------:R-:W-:-:S03]  /*c7290*/  IMAD.X R9, R25, 0x1, R3, P4 ;  /* 0x0000000119097824 */ /* 0x000fc600020e0603 */
[----:B----4-:R-:W-:Y:S04]  /*c72a0*/  STL.64 [R1+0x4be0], R6 ;  /* 0x004be00601007387 */ /* 0x010fe80000100a00 */
[----:B------:R1:W-:Y:S04]  /*c72b0*/  STL.64 [R1+0x1030], R8 ;  /* 0x0010300801007387 */ /* 0x0003e80000100a00 */
[----:B-1----:R-:W4:Y:S04]  /*c72c0*/  LDL.LU.64 R8, [R1+0x4bf0] ;  /* 0x004bf00001087983 */ /* 0x002f280000300a00 */
[----:B------:R1:W-:Y:S04]  /*c72d0*/  STL [R1+0x4bc8], R28 ;  /* 0x004bc81c01007387 */ /* 0x0003e80000100800 */
[----:B-1----:R-:W2:Y:S04]  /*c72e0*/  LDL R28, [R1+0x14dc] ;  /* 0x0014dc00011c7983 */ /* 0x002ea80000100800 */
[----:B----4-:R1:W-:Y:S04]  /*c72f0*/  STL.64 [R1+0x4bd0], R8 ;  /* 0x004bd00801007387 */ /* 0x0103e80000100a00 */
[----:B-1----:R0:W4:Y:S01]  /*c7300*/  LDL.64 R8, [R1+0x1038] ;  /* 0x0010380001087983 */ /* 0x0021220000100a00 */
[----:B------:R-:W-:-:S02]  /*c7310*/  SHF.R.S32.HI R26, RZ, 0x1f, R29 ;  /* 0x0000001fff1a7819 */ /* 0x000fc4000001141d */
[-C--:B------:R-:W-:Y:S01]  /*c7320*/  IADD3 R6, P5, R29, R0.reuse, RZ ;  /* 0x000000001d067210 */ /* 0x080fe20007fbe0ff */
[----:B------:R2:W-:Y:S04]  /*c7330*/  STL.64 [R1+0x4bd8], R4 ;  /* 0x004bd80401007387 */ /* 0x0005e80000100a00 */
[----:B------:R-:W-:Y:S02]  /*c7340*/  IMAD.X R7, R26, 0x1, R3, P5 ;  /* 0x000000011a077824 */ /* 0x000fe400028e0603 */
[----:B----4-:R-:W-:Y:S01]  /*c7350*/  IMAD.X R9, R25, 0x1, R4, P6 ;  /* 0x0000000119097824 */ /* 0x010fe200030e0604 */
[----:B--2---:R-:W-:Y:S02]  /*c7360*/  IADD3 R4, P4, R28, R0, RZ ;  /* 0x000000001c047210 */ /* 0x004fe40007f9e0ff */
[----:B------:R-:W-:-:S02]  /*c7370*/  IADD3 R8, P6, R29, R2, RZ ;  /* 0x000000021d087210 */ /* 0x000fc40007fde0ff */
[----:B------:R-:W-:Y:S04]  /*c7380*/  STL [R1+0x103c], R9 ;  /* 0x00103c0901007387 */ /* 0x000fe80000100800 */
[----:B------:R0:W2:Y:S04]  /*c7390*/  LDL.LU R29, [R1+0x4be8] ;  /* 0x004be800011d7983 */ /* 0x0000a80000300800 */
[----:B------:R1:W-:Y:S04]  /*c73a0*/  STL.64 [R1+0x1040], R6 ;  /* 0x0010400601007387 */ /* 0x0003e80000100a00 */
[----:B-1----:R-:W4:Y:S04]  /*c73b0*/  LDL.LU.64 R6, [R1+0x4be0] ;  /* 0x004be00001067983 */ /* 0x002f280000300a00 */
        /* <DEDUP_REMOVED lines=8> */
[----:B-1----:R-:W2:Y:S04]  /*c7440*/  LDL.LU R28, [R1+0x4bc8] ;  /* 0x004bc800011c7983 */ /* 0x002ea80000300800 */
[----:B------:R1:W-:Y:S04]  /*c7450*/  STL.64 [R1+0x4bc0], R4 ;  /* 0x004bc00401007387 */ /* 0x0003e80000100a00 */
[----:B-1----:R0:W4:Y:S04]  /*c7460*/  LDL.64 R4, [R1+0x1050] ;  /* 0x0010500001047983 */ /* 0x0021280000100a00 */
[----:B---3--:R1:W-:Y:S04]  /*c7470*/  STL.64 [R1+0x4bb8], R8 ;  /* 0x004bb80801007387 */ /* 0x0083e80000100a00 */
[----:B-1----:R0:W3:Y:S04]  /*c7480*/  LDL.64 R8, [R1+0x1058] ;  /* 0x0010580001087983 */ /* 0x0020e80000100a00 */
[----:B--2---:R-:W-:Y:S04]  /*c7490*/  STL [R1+0x4bb0], R28 ;  /* 0x004bb01c01007387 */ /* 0x004fe80000100800 */
[----:B------:R1:W-:Y:S01]  /*c74a0*/  STL.64 [R1+0x4b98], R16 ;  /* 0x004b981001007387 */ /* 0x0003e20000100a00 */
[----:B----4-:R-:W-:-:S03]  /*c74b0*/  IMAD.X R5, R25, 0x1, R3, P4 ;  /* 0x0000000119057824 */ /* 0x010fc600020e0603 */
[----:B-1----:R-:W2:Y:S04]  /*c74c0*/  LDL.LU R16, [R1+0x14e4] ;  /* 0x0014e40001107983 */ /* 0x002ea80000300800 */
[----:B------:R1:W-:Y:S04]  /*c74d0*/  STL.64 [R1+0x4ba0], R12 ;  /* 0x004ba00c01007387 */ /* 0x0003e80000100a00 */
[----:B-1----:R-:W4:Y:S04]  /*c74e0*/  LDL.LU R13, [R1+0x14e0] ;  /* 0x0014e000010d7983 */ /* 0x002f280000300800 */
[----:B------:R1:W-:Y:S04]  /*c74f0*/  STL [R1+0x1054], R5 ;  /* 0x0010540501007387 */ /* 0x0003e80000100800 */
[----:B-1----:R-:W3:Y:S01]  /*c7500*/  LDL.LU.64 R4, [R1+0x4bc0] ;  /* 0x004bc00001047983 */ /* 0x002ee20000300a00 */
[----:B----4-:R-:W-:-:S02]  /*c7510*/  SHF.R.S32.HI R26, RZ, 0x1f, R13 ;  /* 0x0000001fff1a7819 */ /* 0x010fc4000001140d */
[----:B------:R-:W-:-:S05]  /*c7520*/  IADD3 R28, P5, R13, R0, RZ ;  /* 0x000000000d1c7210 */ /* 0x000fca0007fbe0ff */
[----:B------:R-:W-:Y:S02]  /*c7530*/  IMAD.X R29, R26, 0x1, R3, P5 ;  /* 0x000000011a1d7824 */ /* 0x000fe400028e0603 */
[----:B---3--:R-:W-:-:S05]  /*c7540*/  IMAD.X R9, R25, 0x1, R4, P6 ;  /* 0x0000000119097824 */ /* 0x008fca00030e0604 */
[----:B------:R1:W-:Y:S04]  /*c7550*/  STL [R1+0x105c], R9 ;  /* 0x00105c0901007387 */ /* 0x0003e80000100800 */
[----:B-1----:R-:W3:Y:S04]  /*c7560*/  LDL.LU.64 R8, [R1+0x4bb8] ;  /* 0x004bb80001087983 */ /* 0x002ee80000300a00 */
[----:B------:R2:W-:Y:S04]  /*c7570*/  STL.64 [R1+0x4ba8], R4 ;  /* 0x004ba80401007387 */ /* 0x0005e80000100a00 */
[----:B------:R1:W-:Y:S01]  /*c7580*/  STL.64 [R1+0x1060], R28 ;  /* 0x0010601c01007387 */ /* 0x0003e20000100a00 */
[----:B--2---:R-:W-:-:S03]  /*c7590*/  IADD3 R4, P4, R16, R0, RZ ;  /* 0x0000000010047210 */ /* 0x004fc60007f9e0ff */
[----:B-1----:R-:W2:Y:S04]  /*c75a0*/  LDL.LU R28, [R1+0x4bb0] ;  /* 0x004bb000011c7983 */ /* 0x002ea80000300800 */
[----:B------:R-:W2:Y:S04]  /*c75b0*/  LDL.LU R29, [R1+0x14ec] ;  /* 0x0014ec00011d7983 */ /* 0x000ea80000300800 */
[----:B------:R1:W-:Y:S04]  /*c75c0*/  STL [R1+0x1070], R4 ;  /* 0x0010700401007387 */ /* 0x0003e80000100800 */
[----:B-1----:R-:W4:Y:S01]  /*c75d0*/  LDL.LU.64 R4, [R1+0x4ba8] ;  /* 0x004ba80001047983 */ /* 0x002f220000300a00 */
[----:B------:R-:W-:-:S02]  /*c75e0*/  IADD3 R12, P6, R13, R2, RZ ;  /* 0x000000020d0c7210 */ /* 0x000fc40007fde0ff */
[----:B------:R-:W-:-:S03]  /*c75f0*/  SHF.R.S32.HI R25, RZ, 0x1f, R16 ;  /* 0x0000001fff197819 */ /* 0x000fc60000011410 */
[----:B----4-:R-:W-:Y:S01]  /*c7600*/  IMAD.X R13, R26, 0x1, R4, P6 ;  /* 0x000000011a0d7824 */ /* 0x010fe200030e0604 */
[----:B------:R-:W-:-:S04]  /*c7610*/  IADD3 R16, P6, R16, R2, RZ ;  /* 0x0000000210107210 */ /* 0x000fc80007fde0ff */
[----:B------:R1:W-:Y:S04]  /*c7620*/  STL.64 [R1+0x1068], R12 ;  /* 0x0010680c01007387 */ /* 0x0003e80000100a00 */
[----:B-1----:R-:W4:Y:S04]  /*c7630*/  LDL.LU.64 R12, [R1+0x4ba0] ;  /* 0x004ba000010c7983 */ /* 0x002f280000300a00 */
[----:B------:R1:W-:Y:S04]  /*c7640*/  STL [R1+0x1078], R16 ;  /* 0x0010781001007387 */ /* 0x0003e80000100800 */
[----:B-1----:R-:W4:Y:S04]  /*c7650*/  LDL.LU.64 R16, [R1+0x4b98] ;  /* 0x004b980001107983 */ /* 0x002f280000300a00 */
[----:B--2---:R1:W-:Y:S04]  /*c7660*/  STL.64 [R1+0x4b90], R28 ;  /* 0x004b901c01007387 */ /* 0x0043e80000100a00 */
[----:B-1----:R0:W2:Y:S04]  /*c7670*/  LDL.64 R28, [R1+0x1070] ;  /* 0x00107000011c7983 */ /* 0x0020a80000100a00 */
[----:B---3--:R-:W-:Y:S04]  /*c7680*/  STL.64 [R1+0x4b78], R8 ;  /* 0x004b780801007387 */ /* 0x008fe80000100a00 */
[----:B------:R-:W-:Y:S04]  /*c7690*/  STL [R1+0x4b80], R9 ;  /* 0x004b800901007387 */ /* 0x000fe80000100800 */
[----:B------:R1:W-:Y:S04]  /*c76a0*/  STL.64 [R1+0x4b88], R14 ;  /* 0x004b880e01007387 */ /* 0x0003e80000100a00 */
[----:B-1----:R0:W3:Y:S04]  /*c76b0*/  LDL.64 R14, [R1+0x1078] ;  /* 0x00107800010e7983 */ /* 0x0020e80000100a00 */
[----:B------:R1:W-:Y:S04]  /*c76c0*/  STL.64 [R1+0x4b68], R6 ;  /* 0x004b680601007387 */ /* 0x0003e80000100a00 */
[----:B-1----:R-:W4:Y:S04]  /*c76d0*/  LDL.LU R6, [R1+0x14e8] ;  /* 0x0014e80001067983 */ /* 0x002f280000300800 */
[----:B------:R-:W-:Y:S01]  /*c76e0*/  STL [R1+0x4b70], R7 ;  /* 0x004b700701007387 */ /* 0x000fe20000100800 */
[----:B--2---:R-:W-:-:S05]  /*c76f0*/  IMAD.X R29, R25, 0x1, R3, P4 ;  /* 0x00000001191d7824 */ /* 0x004fca00020e0603 */
[----:B------:R1:W-:Y:S01]  /*c7700*/  STL [R1+0x1074], R29 ;  /* 0x0010741d01007387 */ /* 0x0003e20000100800 */
[----:B---3--:R-:W-:-:S03]  /*c7710*/  IMAD.X R15, R25, 0x1, R4, P6 ;  /* 0x00000001190f7824 */ /* 0x008fc600030e0604 */
[----:B-1----:R-:W2:Y:S04]  /*c7720*/  LDL.LU.64 R28, [R1+0x4b90] ;  /* 0x004b9000011c7983 */ /* 0x002ea80000300a00 */
[----:B------:R1:W-:Y:S01]  /*c7730*/  STL [R1+0x107c], R15 ;  /* 0x00107c0f01007387 */ /* 0x0003e20000100800 */
[----:B----4-:R-:W-:Y:S02]  /*c7740*/  SHF.R.S32.HI R26, RZ, 0x1f, R6 ;  /* 0x0000001fff1a7819 */ /* 0x010fe40000011406 */
[----:B------:R-:W-:Y:S01]  /*c7750*/  IADD3 R8, P5, R6, R0, RZ ;  /* 0x0000000006087210 */ /* 0x000fe20007fbe0ff */
[----:B-1----:R-:W3:Y:S04]  /*c7760*/  LDL.LU.64 R14, [R1+0x4b88] ;  /* 0x004b8800010e7983 */ /* 0x002ee80000300a00 */
[----:B------:R-:W-:-:S05]  /*c7770*/  IMAD.X R9, R26, 0x1, R3, P5 ;  /* 0x000000011a097824 */ /* 0x000fca00028e0603 */
[----:B------:R1:W-:Y:S04]  /*c7780*/  STL.64 [R1+0x1080], R8 ;  /* 0x0010800801007387 */ /* 0x0003e80000100a00 */
[----:B-1----:R0:W4:Y:S01]  /*c7790*/  LDL.LU R9, [R1+0x4b80] ;  /* 0x004b800001097983 */ /* 0x0021220000300800 */
[----:B------:R-:W-:-:S05]  /*c77a0*/  IADD3 R6, P6, R6, R2, RZ ;  /* 0x0000000206067210 */ /* 0x000fca0007fde0ff */
[----:B------:R-:W-:Y:S01]  /*c77b0*/  IMAD.X R7, R26, 0x1, R4, P6 ;  /* 0x000000011a077824 */ /* 0x000fe200030e0604 */
[----:B--2---:R-:W-:-:S05]  /*c77c0*/  IADD3 R8, P4, R29, R0, RZ ;  /* 0x000000001d087210 */ /* 0x004fca0007f9e0ff */
[----:B------:R4:W-:Y:S04]  /*c77d0*/  STL [R1+0x1090], R8 ;  /* 0x0010900801007387 */ /* 0x0009e80000100800 */
[----:B----4-:R-:W2:Y:S04]  /*c77e0*/  LDL.LU.64 R8, [R1+0x4b78] ;  /* 0x004b780001087983 */ /* 0x010ea80000300a00 */
[----:B------:R1:W-:Y:S04]  /*c77f0*/  STL.64 [R1+0x1088], R6 ;  /* 0x0010880601007387 */ /* 0x0003e80000100a00 */
[----:B-1----:R0:W4:Y:S01]  /*c7800*/  LDL.LU R7, [R1+0x4b70] ;  /* 0x004b700001077983 */ /* 0x0021220000300800 */
[----:B------:R-:W-:-:S05]  /*c7810*/  IADD3 R6, P6, R29, R2, RZ ;  /* 0x000000021d067210 */ /* 0x000fca0007fde0ff */
[----:B------:R4:W-:Y:S04]  /*c7820*/  STL [R1+0x1098], R6 ;  /* 0x0010980601007387 */ /* 0x0009e80000100800 */
[----:B----4-:R-:W4:Y:S04]  /*c7830*/  LDL.LU.64 R6, [R1+0x4b68] ;  /* 0x004b680001067983 */ /* 0x010f280000300a00 */
[----:B------:R1:W-:Y:S01]  /*c7840*/  STL.64 [R1+0x4b60], R4 ;  /* 0x004b600401007387 */ /* 0x0003e20000100a00 */
[----:B------:R-:W-:-:S03]  /*c7850*/  SHF.R.S32.HI R25, RZ, 0x1f, R29 ;  /* 0x0000001fff197819 */ /* 0x000fc6000001141d */
[----:B-1----:R0:W3:Y:S04]  /*c7860*/  LDL.64 R4, [R1+0x1090] ;  /* 0x0010900001047983 */ /* 0x0020e80000100a00 */
[----:B------:R1:W-:Y:S04]  /*c7870*/  STL [R1+0x4b58], R28 ;  /* 0x004b581c01007387 */ /* 0x0003e80000100800 */
[----:B-1----:R0:W2:Y:S04]  /*c7880*/  LDL.64 R28, [R1+0x1098] ;  /* 0x00109800011c7983 */ /* 0x0020a80000100a00 */
[----:B----4-:R1:W-:Y:S04]  /*c7890*/  STL.64 [R1+0x4b38], R6 ;  /* 0x004b380601007387 */ /* 0x0103e80000100a00 */
[----:B-1----:R-:W4:Y:S01]  /*c78a0*/  LDL R6, [R1+0x14f4] ;  /* 0x0014f40001067983 */ /* 0x002f220000100800 */
[----:B---3--:R-:W-:-:S03]  /*c78b0*/  IMAD.X R5, R25, 0x1, R3, P4 ;  /* 0x0000000119057824 */ /* 0x008fc600020e0603 */
[----:B----4-:R-:W-:Y:S04]  /*c78c0*/  STL.64 [R1+0x4b50], R6 ;  /* 0x004b500601007387 */ /* 0x010fe80000100a00 */
[----:B--2---:R1:W-:Y:S04]  /*c78d0*/  STL.64 [R1+0x4b40], R8 ;  /* 0x004b400801007387 */ /* 0x0043e80000100a00 */
[----:B-1----:R-:W2:Y:S04]  /*c78e0*/  LDL.LU R9, [R1+0x14f0] ;  /* 0x0014f00001097983 */ /* 0x002ea80000300800 */
[----:B------:R1:W-:Y:S04]  /*c78f0*/  STL [R1+0x1094], R5 ;  /* 0x0010940501007387 */ /* 0x0003e80000100800 */
[----:B-1----:R-:W3:Y:S04]  /*c7900*/  LDL.LU.64 R4, [R1+0x4b60] ;  /* 0x004b600001047983 */ /* 0x002ee80000300a00 */
[----:B------:R-:W-:Y:S01]  /*c7910*/  STL.64 [R1+0x4b48], R14 ;  /* 0x004b480e01007387 */ /* 0x000fe20000100a00 */
[----:B--2---:R-:W-:-:S02]  /*c7920*/  SHF.R.S32.HI R26, RZ, 0x1f, R9 ;  /* 0x0000001fff1a7819 */ /* 0x004fc40000011409 */
[----:B------:R-:W-:-:S05]  /*c7930*/  IADD3 R6, P5, R9, R0, RZ ;  /* 0x0000000009067210 */ /* 0x000fca0007fbe0ff */
[----:B------:R-:W-:Y:S02]  /*c7940*/  IMAD.X R7, R26, 0x1, R3, P5 ;  /* 0x000000011a077824 */ /* 0x000fe400028e0603 */
[----:B---3--:R-:W-:-:S05]  /*c7950*/  IMAD.X R29, R25, 0x1, R4, P6 ;  /* 0x00000001191d7824 */ /* 0x008fca00030e0604 */
[----:B------:R1:W-:Y:S04]  /*c7960*/  STL [R1+0x109c], R29 ;  /* 0x00109c1d01007387 */ /* 0x0003e80000100800 */
[----:B------:R-:W2:Y:S04]  /*c7970*/  LDL.LU R28, [R1+0x4b58] ;  /* 0x004b5800011c7983 */ /* 0x000ea80000300800 */
[----:B-1----:R-:W2:Y:S04]  /*c7980*/  LDL.LU R29, [R1+0x1500] ;  /* 0x00150000011d7983 */ /* 0x002ea80000300800 */
        /* <DEDUP_REMOVED lines=14> */
[----:B------:R1:W-:Y:S04]  /*c7a70*/  STL.64 [R1+0x4b28], R22 ;  /* 0x004b281601007387 */ /* 0x0003e80000100a00 */
[----:B-1----:R-:W2:Y:S04]  /*c7a80*/  LDL.64 R22, [R1+0x10c8] ;  /* 0x0010c80001167983 */ /* 0x002ea80000100a00 */
[----:B--2---:R1:W-:Y:S04]  /*c7a90*/  STL [R1+0x4b30], R22 ;  /* 0x004b301601007387 */ /* 0x0043e80000100800 */
[----:B-1----:R0:W2:Y:S04]  /*c7aa0*/  LDL.64 R22, [R1+0x10c0] ;  /* 0x0010c00001167983 */ /* 0x0020a80000100a00 */
[----:B------:R1:W-:Y:S04]  /*c7ab0*/  STL.64 [R1+0x4b10], R28 ;  /* 0x004b101c01007387 */ /* 0x0003e80000100a00 */
[----:B-1----:R-:W4:Y:S04]  /*c7ac0*/  LDL.LU R28, [R1+0x14fc] ;  /* 0x0014fc00011c7983 */ /* 0x002f280000300800 */
        /* <DEDUP_REMOVED lines=11> */
[----:B------:R1:W-:Y:S04]  /*c7b80*/  STL.64 [R1+0x10d0], R6 ;  /* 0x0010d00601007387 */ /* 0x0003e80000100a00 */
[----:B-1----:R-:W3:Y:S01]  /*c7b90*/  LDL.LU.64 R6, [R1+0x4b20] ;  /* 0x004b200001067983 */ /* 0x002ee20000300a00 */
[----:B------:R-:W-:-:S05]  /*c7ba0*/  IADD3 R14, P6, R15, R2, RZ ;  /* 0x000000020f0e7210 */ /* 0x000fca0007fde0ff */
[----:B------:R-:W-:Y:S01]  /*c7bb0*/  IMAD.X R15, R26, 0x1, R4, P6 ;  /* 0x000000011a0f7824 */ /* 0x000fe200030e0604 */
[----:B----4-:R-:W-:Y:S01]  /*c7bc0*/  SHF.R.S32.HI R25, RZ, 0x1f, R28 ;  /* 0x0000001fff197819 */ /* 0x010fe2000001141c */
[----:B---3--:R-:W-:Y:S04]  /*c7bd0*/  STL.64 [R1+0x4b08], R6 ;  /* 0x004b080601007387 */ /* 0x008fe80000100a00 */
[----:B------:R1:W-:Y:S04]  /*c7be0*/  STL.64 [R1+0x10d8], R14 ;  /* 0x0010d80e01007387 */ /* 0x0003e80000100a00 */
[----:B-1----:R-:W3:Y:S01]  /*c7bf0*/  LDL.LU.64 R14, [R1+0x4b18] ;  /* 0x004b1800010e7983 */ /* 0x002ee20000300a00 */
[----:B------:R-:W-:-:S02]  /*c7c00*/  IADD3 R6, P4, R28, R0, RZ ;  /* 0x000000001c067210 */ /* 0x000fc40007f9e0ff */
[----:B------:R-:W-:-:S03]  /*c7c10*/  IADD3 R28, P6, R28, R2, RZ ;  /* 0x000000021c1c7210 */ /* 0x000fc60007fde0ff */
[----:B------:R-:W-:Y:S02]  /*c7c20*/  IMAD.X R7, R25, 0x1, R3, P4 ;  /* 0x0000000119077824 */ /* 0x000fe400020e0603 */
[----:B------:R1:W-:Y:S04]  /*c7c30*/  STL [R1+0x10e8], R28 ;  /* 0x0010e81c01007387 */ /* 0x0003e80000100800 */
[----:B-1----:R-:W4:Y:S04]  /*c7c40*/  LDL.LU.64 R28, [R1+0x4b10] ;  /* 0x004b1000011c7983 */ /* 0x002f280000300a00 */
[----:B---3--:R-:W-:Y:S04]  /*c7c50*/  STL.64 [R1+0x4af8], R14 ;  /* 0x004af80e01007387 */ /* 0x008fe80000100a00 */
[----:B------:R1:W-:Y:S04]  /*c7c60*/  STL.64 [R1+0x10e0], R6 ;  /* 0x0010e00601007387 */ /* 0x0003e80000100a00 */
[----:B-1----:R-:W3:Y:S04]  /*c7c70*/  LDL.LU.64 R6, [R1+0x4b08] ;  /* 0x004b080001067983 */ /* 0x002ee80000300a00 */
[----:B--2---:R1:W-:Y:S04]  /*c7c80*/  STL.64 [R1+0x4ae0], R22 ;  /* 0x004ae01601007387 */ /* 0x0043e80000100a00 */
[----:B-1----:R-:W2:Y:S04]  /*c7c90*/  LDL.LU R22, [R1+0x1504] ;  /* 0x0015040001167983 */ /* 0x002ea80000300800 */
[----:B---3--:R1:W-:Y:S04]  /*c7ca0*/  STL.64 [R1+0x4ae8], R6 ;  /* 0x004ae80601007387 */ /* 0x0083e80000100a00 */
[----:B-1----:R0:W3:Y:S01]  /*c7cb0*/  LDL.64 R6, [R1+0x10e8] ;  /* 0x0010e80001067983 */ /* 0x0020e20000100a00 */
[----:B----4-:R-:W-:-:S02]  /*c7cc0*/  SHF.R.S32.HI R26, RZ, 0x1f, R29 ;  /* 0x0000001fff1a7819 */ /* 0x010fc4000001141d */
[-C--:B------:R-:W-:Y:S01]  /*c7cd0*/  IADD3 R14, P5, R29, R0.reuse, RZ ;  /* 0x000000001d0e7210 */ /* 0x080fe20007fbe0ff */
[----:B------:R2:W-:Y:S04]  /*c7ce0*/  STL.64 [R1+0x4af0], R4 ;  /* 0x004af00401007387 */ /* 0x0005e80000100a00 */
[----:B------:R-:W-:Y:S02]  /*c7cf0*/  IMAD.X R15, R26, 0x1, R3, P5 ;  /* 0x000000011a0f7824 */ /* 0x000fe400028e0603 */
[----:B---3--:R-:W-:Y:S01]  /*c7d00*/  IMAD.X R7, R25, 0x1, R4, P6 ;  /* 0x0000000119077824 */ /* 0x008fe200030e0604 */
[----:B--2---:R-:W-:Y:S02]  /*c7d10*/  IADD3 R4, P4, R22, R0, RZ ;  /* 0x0000000016047210 */ /* 0x004fe40007f9e0ff */
[----:B------:R-:W-:-:S02]  /*c7d20*/  IADD3 R6, P6, R29, R2, RZ ;  /* 0x000000021d067210 */ /* 0x000fc40007fde0ff */
[----:B------:R-:W-:Y:S04]  /*c7d30*/  STL [R1+0x10ec], R7 ;  /* 0x0010ec0701007387 */ /* 0x000fe80000100800 */
[----:B------:R-:W2:Y:S04]  /*c7d40*/  LDL.LU R29, [R1+0x4b00] ;  /* 0x004b0000011d7983 */ /* 0x000ea80000300800 */
[----:B------:R1:W-:Y:S04]  /*c7d50*/  STL.64 [R1+0x10f0], R14 ;  /* 0x0010f00e01007387 */ /* 0x0003e80000100a00 */
[----:B-1----:R-:W3:Y:S04]  /*c7d60*/  LDL.LU.64 R14, [R1+0x4af8] ;  /* 0x004af800010e7983 */ /* 0x002ee80000300a00 */
[----:B------:R1:W-:Y:S04]  /*c7d70*/  STL [R1+0x1100], R4 ;  /* 0x0011000401007387 */ /* 0x0003e80000100800 */
[----:B-1----:R-:W4:Y:S01]  /*c7d80*/  LDL.LU.64 R4, [R1+0x4af0] ;  /* 0x004af00001047983 */ /* 0x002f220000300a00 */
[----:B------:R-:W-:Y:S01]  /*c7d90*/  SHF.R.S32.HI R25, RZ, 0x1f, R22 ;  /* 0x0000001fff197819 */ /* 0x000fe20000011416 */
[----:B----4-:R-:W-:-:S05]  /*c7da0*/  IMAD.X R7, R26, 0x1, R4, P6 ;  /* 0x000000011a077824 */ /* 0x010fca00030e0604 */
[----:B------:R1:W-:Y:S04]  /*c7db0*/  STL.64 [R1+0x10f8], R6 ;  /* 0x0010f80601007387 */ /* 0x0003e80000100a00 */
[----:B-1----:R-:W4:Y:S01]  /*c7dc0*/  LDL.LU.64 R6, [R1+0x4ae8] ;  /* 0x004ae80001067983 */ /* 0x002f220000300a00 */
[----:B------:R-:W-:-:S05]  /*c7dd0*/  IADD3 R22, P6, R22, R2, RZ ;  /* 0x0000000216167210 */ /* 0x000fca0007fde0ff */
[----:B------:R1:W-:Y:S04]  /*c7de0*/  STL [R1+0x1108], R22 ;  /* 0x0011081601007387 */ /* 0x0003e80000100800 */
[----:B-1----:R-:W3:Y:S04]  /*c7df0*/  LDL.LU.64 R22, [R1+0x4ae0] ;  /* 0x004ae00001167983 */ /* 0x002ee80000300a00 */
[----:B------:R1:W-:Y:S04]  /*c7e00*/  STL.64 [R1+0x4ad8], R4 ;  /* 0x004ad80401007387 */ /* 0x0003e80000100a00 */
[----:B-1----:R0:W3:Y:S04]  /*c7e10*/  LDL.64 R4, [R1+0x1100] ;  /* 0x0011000001047983 */ /* 0x0020e80000100a00 */
[----:B----4-:R1:W-:Y:S04]  /*c7e20*/  STL.64 [R1+0x4ad0], R6 ;  /* 0x004ad00601007387 */ /* 0x0103e80000100a00 */
[----:B-1----:R0:W4:Y:S04]  /*c7e30*/  LDL.64 R6, [R1+0x1108] ;  /* 0x0011080001067983 */ /* 0x0021280000100a00 */
[----:B--2---:R1:W-:Y:S04]  /*c7e40*/  STL.64 [R1+0x4ab8], R28 ;  /* 0x004ab81c01007387 */ /* 0x0043e80000100a00 */
[----:B-1----:R-:W2:Y:S04]  /*c7e50*/  LDL.LU R28, [R1+0x1508] ;  /* 0x00150800011c7983 */ /* 0x002ea80000300800 */
[----:B---3--:R1:W-:Y:S04]  /*c7e60*/  STL.64 [R1+0x4ab0], R14 ;  /* 0x004ab00e01007387 */ /* 0x0083e80000100a00 */
[----:B-1----:R-:W3:Y:S01]  /*c7e70*/  LDL.LU R14, [R1+0x150c] ;  /* 0x00150c00010e7983 */ /* 0x002ee20000300800 */
[----:B------:R-:W-:-:S03]  /*c7e80*/  IMAD.X R5, R25, 0x1, R3, P4 ;  /* 0x0000000119057824 */ /* 0x000fc600020e0603 */
[----:B---3--:R-:W-:Y:S04]  /*c7e90*/  STL.64 [R1+0x4ac8], R14 ;  /* 0x004ac80e01007387 */ /* 0x008fe80000100a00 */
[----:B------:R1:W-:Y:S04]  /*c7ea0*/  STL [R1+0x1104], R5 ;  /* 0x0011040501007387 */ /* 0x0003e80000100800 */
[----:B-1----:R-:W4:Y:S01]  /*c7eb0*/  LDL.LU.64 R4, [R1+0x4ad8] ;  /* 0x004ad80001047983 */ /* 0x002f220000300a00 */
[----:B--2---:R-:W-:Y:S02]  /*c7ec0*/  SHF.R.S32.HI R26, RZ, 0x1f, R28 ;  /* 0x0000001fff1a7819 */ /* 0x004fe4000001141c */
[----:B------:R-:W-:-:S05]  /*c7ed0*/  IADD3 R14, P5, R28, R0, RZ ;  /* 0x000000001c0e7210 */ /* 0x000fca0007fbe0ff */
[----:B------:R-:W-:Y:S02]  /*c7ee0*/  IMAD.X R15, R26, 0x1, R3, P5 ;  /* 0x000000011a0f7824 */ /* 0x000fe400028e0603 */
[----:B----4-:R-:W-:Y:S01]  /*c7ef0*/  IMAD.X R7, R25, 0x1, R4, P6 ;  /* 0x0000000119077824 */ /* 0x010fe200030e0604 */
[----:B------:R-:W-:-:S04]  /*c7f00*/  IADD3 R28, P6, R28, R2, RZ ;  /* 0x000000021c1c7210 */ /* 0x000fc80007fde0ff */
[----:B------:R1:W-:Y:S04]  /*c7f10*/  STL [R1+0x110c], R7 ;  /* 0x00110c0701007387 */ /* 0x0003e80000100800 */
[----:B-1----:R-:W2:Y:S04]  /*c7f20*/  LDL.LU.64 R6, [R1+0x4ad0] ;  /* 0x004ad00001067983 */ /* 0x002ea80000300a00 */
[----:B------:R-:W-:Y:S04]  /*c7f30*/  STL [R1+0x4ac0], R28 ;  /* 0x004ac01c01007387 */ /* 0x000fe80000100800 */
[----:B------:R1:W-:Y:S04]  /*c7f40*/  STL.64 [R1+0x1110], R14 ;  /* 0x0011100e01007387 */ /* 0x0003e80000100a00 */
[----:B-1----:R-:W3:Y:S02]  /*c7f50*/  LDL.LU.64 R14, [R1+0x4ac8] ;  /* 0x004ac800010e7983 */ /* 0x002ee40000300a00 */
[----:B---3--:R-:W-:-:S05]  /*c7f60*/  IADD3 R28, P4, R14, R0, RZ ;  /* 0x000000000e1c7210 */ /* 0x008fca0007f9e0ff */
[----:B------:R1:W-:Y:S04]  /*c7f70*/  STL [R1+0x1120], R28 ;  /* 0x0011201c01007387 */ /* 0x0003e80000100800 */
[----:B-1----:R-:W3:Y:S01]  /*c7f80*/  LDL.LU R28, [R1+0x4ac0] ;  /* 0x004ac000011c7983 */ /* 0x002ee20000300800 */
[----:B------:R-:W-:Y:S01]  /*c7f90*/  IMAD.X R29, R26, 0x1, R4, P6 ;  /* 0x000000011a1d7824 */ /* 0x000fe200030e0604 */
[----:B------:R-:W-:Y:S02]  /*c7fa0*/  SHF.R.S32.HI R25, RZ, 0x1f, R14 ;  /* 0x0000001fff197819 */ /* 0x000fe4000001140e */
[----:B------:R-:W-:Y:S02]  /*c7fb0*/  IADD3 R14, P6, R14, R2, RZ ;  /* 0x000000020e0e7210 */ /* 0x000fe40007fde0ff */
[----:B---3--:R1:W-:Y:S04]  /*c7fc0*/  STL.64 [R1+0x1118], R28 ;  /* 0x0011181c01007387 */ /* 0x0083e80000100a00 */
[----:B-1----:R-:W3:Y:S04]  /*c7fd0*/  LDL.LU.64 R28, [R1+0x4ab8] ;  /* 0x004ab800011c7983 */ /* 0x002ee80000300a00 */
[----:B------:R1:W-:Y:S04]  /*c7fe0*/  STL [R1+0x1128], R14 ;  /* 0x0011280e01007387 */ /* 0x0003e80000100800 */
[----:B-1----:R-:W4:Y:S04]  /*c7ff0*/  LDL.LU.64 R14, [R1+0x4ab0] ;  /* 0x004ab000010e7983 */ /* 0x002f280000300a00 */
[----:B----4-:R1:W-:Y:S04]  /*c8000*/  STL.64 [R1+0x4aa0], R14 ;  /* 0x004aa00e01007387 */ /* 0x0103e80000100a00 */
[----:B-1----:R-:W4:Y:S04]  /*c8010*/  LDL.64 R14, [R1+0x1128] ;  /* 0x00112800010e7983 */ /* 0x002f280000100a00 */
[----:B----4-:R1:W-:Y:S04]  /*c8020*/  STL [R1+0x4aa8], R14 ;  /* 0x004aa80e01007387 */ /* 0x0103e80000100800 */
[----:B-1----:R0:W4:Y:S04]  /*c8030*/  LDL.64 R14, [R1+0x1120] ;  /* 0x00112000010e7983 */ /* 0x0021280000100a00 */
[----:B--2---:R-:W-:Y:S04]  /*c8040*/  STL.64 [R1+0x4a90], R6 ;  /* 0x004a900601007387 */ /* 0x004fe80000100a00 */
[----:B------:R-:W-:Y:S04]  /*c8050*/  STL [R1+0x4a98], R7 ;  /* 0x004a980701007387 */ /* 0x000fe80000100800 */
[----:B------:R1:W-:Y:S04]  /*c8060*/  STL.64 [R1+0x4a80], R10 ;  /* 0x004a800a01007387 */ /* 0x0003e80000100a00 */
[----:B-1----:R-:W2:Y:S04]  /*c8070*/  LDL R10, [R1+0x1514] ;  /* 0x00151400010a7983 */ /* 0x002ea80000100800 */
[----:B---3--:R1:W-:Y:S04]  /*c8080*/  STL.64 [R1+0x4a88], R28 ;  /* 0x004a881c01007387 */ /* 0x0083e80000100a00 */
[----:B-1----:R-:W3:Y:S01]  /*c8090*/  LDL.LU R29, [R1+0x1510] ;  /* 0x00151000011d7983 */ /* 0x002ee20000300800 */
[----:B----4-:R-:W-:-:S05]  /*c80a0*/  IMAD.X R15, R25, 0x1, R3, P4 ;  /* 0x00000001190f7824 */ /* 0x010fca00020e0603 */
[----:B------:R1:W-:Y:S04]  /*c80b0*/  STL [R1+0x1124], R15 ;  /* 0x0011240f01007387 */ /* 0x0003e80000100800 */
[----:B------:R0:W4:Y:S01]  /*c80c0*/  LDL.LU R14, [R1+0x4aa8] ;  /* 0x004aa800010e7983 */ /* 0x0001220000300800 */
[----:B-1----:R-:W-:-:S05]  /*c80d0*/  IMAD.X R15, R25, 0x1, R4, P6 ;  /* 0x00000001190f7824 */ /* 0x002fca00030e0604 */
[----:B------:R4:W-:Y:S01]  /*c80e0*/  STL [R1+0x112c], R15 ;  /* 0x00112c0f01007387 */ /* 0x0009e20000100800 */
[----:B---3--:R-:W-:Y:S02]  /*c80f0*/  SHF.R.S32.HI R26, RZ, 0x1f, R29 ;  /* 0x0000001fff1a7819 */ /* 0x008fe4000001141d */
[----:B------:R-:W-:-:S05]  /*c8100*/  IADD3 R6, P5, R29, R0, RZ ;  /* 0x000000001d067210 */ /* 0x000fca0007fbe0ff */
[----:B------:R-:W-:Y:S01]  /*c8110*/  IMAD.X R7, R26, 0x1, R3, P5 ;  /* 0x000000011a077824 */ /* 0x000fe200028e0603 */
[----:B----4-:R-:W3:Y:S04]  /*c8120*/  LDL.LU.64 R14, [R1+0x4aa0] ;  /* 0x004aa000010e7983 */ /* 0x010ee80000300a00 */
[----:B------:R1:W-:Y:S04]  /*c8130*/  STL.64 [R1+0x1130], R6 ;  /* 0x0011300601007387 */ /* 0x0003e80000100a00 */
[----:B-1----:R0:W4:Y:S01]  /*c8140*/  LDL.LU R7, [R1+0x4a98] ;  /* 0x004a980001077983 */ /* 0x0021220000300800 */
[----:B------:R-:W-:-:S02]  /*c8150*/  IADD3 R28, P6, R29, R2, RZ ;  /* 0x000000021d1c7210 */ /* 0x000fc40007fde0ff */
[----:B--2---:R-:W-:Y:S02]  /*c8160*/  IADD3 R6, P4, R10, R0, RZ ;  /* 0x000000000a067210 */ /* 0x004fe40007f9e0ff */
[----:B------:R-:W-:Y:S01]  /*c8170*/  SHF.R.S32.HI R25, RZ, 0x1f, R10 ;  /* 0x0000001fff197819 */ /* 0x000fe2000001140a */
[----:B------:R-:W-:Y:S01]  /*c8180*/  IMAD.X R29, R26, 0x1, R4, P6 ;  /* 0x000000011a1d7824 */ /* 0x000fe200030e0604 */
[----:B------:R-:W-:Y:S01]  /*c8190*/  IADD3 R10, P6, R10, R2, RZ ;  /* 0x000000020a0a7210 */ /* 0x000fe20007fde0ff */
[----:B------:R4:W-:Y:S04]  /*c81a0*/  STL [R1+0x1140], R6 ;  /* 0x0011400601007387 */ /* 0x0009e80000100800 */
[----:B----4-:R-:W2:Y:S04]  /*c81b0*/  LDL.LU.64 R6, [R1+0x4a90] ;  /* 0x004a900001067983 */ /* 0x010ea80000300a00 */
[----:B------:R1:W-:Y:S04]  /*c81c0*/  STL.64 [R1+0x1138], R28 ;  /* 0x0011381c01007387 */ /* 0x0003e80000100a00 */
[----:B-1----:R-:W4:Y:S04]  /*c81d0*/  LDL.LU.64 R28, [R1+0x4a88] ;  /* 0x004a8800011c7983 */ /* 0x002f280000300a00 */
[----:B------:R1:W-:Y:S04]  /*c81e0*/  STL [R1+0x1148], R10 ;  /* 0x0011480a01007387 */ /* 0x0003e80000100800 */
[----:B-1----:R-:W3:Y:S04]  /*c81f0*/  LDL.LU.64 R10, [R1+0x4a80] ;  /* 0x004a8000010a7983 */ /* 0x002ee80000300a00 */
[----:B----4-:R-:W-:Y:S04]  /*c8200*/  STL.64 [R1+0x4a60], R28 ;  /* 0x004a601c01007387 */ /* 0x010fe80000100a00 */
[----:B---3--:R1:W-:Y:S04]  /*c8210*/  STL.64 [R1+0x4a68], R10 ;  /* 0x004a680a01007387 */ /* 0x0083e80000100a00 */
[----:B-1----:R-:W3:Y:S04]  /*c8220*/  LDL.LU R10, [R1+0x1518] ;  /* 0x00151800010a7983 */ /* 0x002ee80000300800 */
[----:B------:R1:W-:Y:S04]  /*c8230*/  STL.64 [R1+0x4a70], R14 ;  /* 0x004a700e01007387 */ /* 0x0003e80000100a00 */
[----:B-1----:R-:W4:Y:S04]  /*c8240*/  LDL.64 R14, [R1+0x1148] ;  /* 0x00114800010e7983 */ /* 0x002f280000100a00 */
[----:B----4-:R1:W-:Y:S04]  /*c8250*/  STL [R1+0x4a78], R14 ;  /* 0x004a780e01007387 */ /* 0x0103e80000100800 */
[----:B-1----:R0:W4:Y:S01]  /*c8260*/  LDL.64 R14, [R1+0x1140] ;  /* 0x00114000010e7983 */ /* 0x0021220000100a00 */
[----:B---3--:R-:W-:Y:S01]  /*c8270*/  SHF.R.S32.HI R26, RZ, 0x1f, R10 ;  /* 0x0000001fff1a7819 */ /* 0x008fe2000001140a */
[----:B----4-:R-:W-:-:S05]  /*c8280*/  IMAD.X R15, R25, 0x1, R3, P4 ;  /* 0x00000001190f7824 */ /* 0x010fca00020e0603 */
[----:B------:R1:W-:Y:S04]  /*c8290*/  STL [R1+0x1144], R15 ;  /* 0x0011440f01007387 */ /* 0x0003e80000100800 */
[----:B------:R0:W3:Y:S01]  /*c82a0*/  LDL.LU R14, [R1+0x4a78] ;  /* 0x004a7800010e7983 */ /* 0x0000e20000300800 */
[C---:B------:R-:W-:Y:S01]  /*c82b0*/  IADD3 R28, P5, R10.reuse, R0, RZ ;  /* 0x000000000a1c7210 */ /* 0x040fe20007fbe0ff */
[----:B-1----:R-:W-:Y:S01]  /*c82c0*/  IMAD.X R15, R25, 0x1, R4, P6 ;  /* 0x00000001190f7824 */ /* 0x002fe200030e0604 */
[----:B------:R-:W-:-:S03]  /*c82d0*/  IADD3 R10, P6, R10, R2, RZ ;  /* 0x000000020a0a7210 */ /* 0x000fc60007fde0ff */
[----:B------:R-:W-:Y:S01]  /*c82e0*/  IMAD.X R29, R26, 0x1, R3, P5 ;  /* 0x000000011a1d7824 */ /* 0x000fe200028e0603 */
[----:B------:R3:W-:Y:S04]  /*c82f0*/  STL [R1+0x114c], R15 ;  /* 0x00114c0f01007387 */ /* 0x0007e80000100800 */
[----:B---3--:R-:W3:Y:S04]  /*c8300*/  LDL.LU.64 R14, [R1+0x4a70] ;  /* 0x004a7000010e7983 */ /* 0x008ee80000300a00 */
[----:B------:R1:W-:Y:S04]  /*c8310*/  STL [R1+0x1158], R10 ;  /* 0x0011580a01007387 */ /* 0x0003e80000100800 */
[----:B-1----:R-:W4:Y:S04]  /*c8320*/  LDL.LU.64 R10, [R1+0x4a68] ;  /* 0x004a6800010a7983 */ /* 0x002f280000300a00 */
[----:B------:R1:W-:Y:S04]  /*c8330*/  STL.64 [R1+0x1150], R28 ;  /* 0x0011501c01007387 */ /* 0x0003e80000100a00 */
[----:B-1----:R-:W2:Y:S04]  /*c8340*/  LDL.LU.64 R28, [R1+0x4a60] ;  /* 0x004a6000011c7983 */ /* 0x002ea80000300a00 */
[----:B------:R-:W-:Y:S04]  /*c8350*/  STL.64 [R1+0x4a58], R26 ;  /* 0x004a581a01007387 */ /* 0x000fe80000100a00 */
[----:B------:R1:W-:Y:S04]  /*c8360*/  STL.64 [R1+0x4a50], R2 ;  /* 0x004a500201007387 */ /* 0x0003e80000100a00 */
[----:B-1----:R0:W3:Y:S04]  /*c8370*/  LDL.64 R2, [R1+0x1158] ;  /* 0x0011580001027983 */ /* 0x0020e80000100a00 */
[----:B--2---:R1:W-:Y:S04]  /*c8380*/  STL.64 [R1+0x4a48], R28 ;  /* 0x004a481c01007387 */ /* 0x0043e80000100a00 */
[----:B-1----:R-:W2:Y:S04]  /*c8390*/  LDL R28, [R1+0x151c] ;  /* 0x00151c00011c7983 */ /* 0x002ea80000100800 */
[----:B----4-:R1:W-:Y:S04]  /*c83a0*/  STL.64 [R1+0x4a30], R10 ;  /* 0x004a300a01007387 */ /* 0x0103e80000100a00 */
[----:B-1----:R-:W4:Y:S01]  /*c83b0*/  LDL.LU R10, [R1+0x1520] ;  /* 0x00152000010a7983 */ /* 0x002f220000300800 */
        /* <DEDUP_REMOVED lines=11> */
[----:B-1----:R-:W3:Y:S04]  /*c8470*/  LDL.64 R16, [R1+0x1168] ;  /* 0x0011680001107983 */ /* 0x002ee80000100a00 */
[----:B---3--:R1:W-:Y:S04]  /*c8480*/  STL [R1+0x4a40], R16 ;  /* 0x004a401001007387 */ /* 0x0083e80000100800 */
[----:B-1----:R0:W3:Y:S04]  /*c8490*/  LDL.64 R16, [R1+0x1160] ;  /* 0x0011600001107983 */ /* 0x0020e80000100a00 */
[----:B--2---:R1:W-:Y:S01]  /*c84a0*/  STL.64 [R1+0x4a28], R28 ;  /* 0x004a281c01007387 */ /* 0x0043e20000100a00 */
[----:B---3--:R-:W-:-:S05]  /*c84b0*/  IMAD.X R17, R25, 0x1, R3, P4 ;  /* 0x0000000119117824 */ /* 0x008fca00020e0603 */
[----:B------:R2:W-:Y:S04]  /*c84c0*/  STL [R1+0x1164], R17 ;  /* 0x0011641101007387 */ /* 0x0005e80000100800 */
[----:B------:R0:W3:Y:S01]  /*c84d0*/  LDL.LU R16, [R1+0x4a40] ;  /* 0x004a400001107983 */ /* 0x0000e20000300800 */
[----:B----4-:R-:W-:Y:S02]  /*c84e0*/  SHF.R.S32.HI R26, RZ, 0x1f, R10 ;  /* 0x0000001fff1a7819 */ /* 0x010fe4000001140a */
[C---:B-1----:R-:W-:Y:S01]  /*c84f0*/  IADD3 R28, P5, R10.reuse, R0, RZ ;  /* 0x000000000a1c7210 */ /* 0x042fe20007fbe0ff */
[----:B--2---:R-:W-:Y:S01]  /*c8500*/  IMAD.X R17, R25, 0x1, R4, P6 ;  /* 0x0000000119117824 */ /* 0x004fe200030e0604 */
[----:B------:R-:W-:-:S04]  /*c8510*/  IADD3 R10, P6, R10, R2, RZ ;  /* 0x000000020a0a7210 */ /* 0x000fc80007fde0ff */
[----:B------:R3:W-:Y:S04]  /*c8520*/  STL [R1+0x116c], R17 ;  /* 0x00116c1101007387 */ /* 0x0007e80000100800 */
[----:B---3--:R-:W2:Y:S04]  /*c8530*/  LDL.LU.64 R16, [R1+0x4a38] ;  /* 0x004a380001107983 */ /* 0x008ea80000300a00 */
[----:B------:R1:W-:Y:S04]  /*c8540*/  STL [R1+0x1178], R10 ;  /* 0x0011780a01007387 */ /* 0x0003e80000100800 */
[----:B-1----:R-:W3:Y:S01]  /*c8550*/  LDL.LU.64 R10, [R1+0x4a30] ;  /* 0x004a3000010a7983 */ /* 0x002ee20000300a00 */
[----:B------:R-:W-:-:S03]  /*c8560*/  IMAD.X R29, R26, 0x1, R3, P5 ;  /* 0x000000011a1d7824 */ /* 0x000fc600028e0603 */
[----:B---3--:R1:W-:Y:S04]  /*c8570*/  STL.64 [R1+0x4a18], R10 ;  /* 0x004a180a01007387 */ /* 0x0083e80000100a00 */
[----:B-1----:R-:W3:Y:S04]  /*c8580*/  LDL.64 R10, [R1+0x1178] ;  /* 0x00117800010a7983 */ /* 0x002ee80000100a00 */
[----:B---3--:R-:W-:Y:S04]  /*c8590*/  STL [R1+0x4a20], R10 ;  /* 0x004a200a01007387 */ /* 0x008fe80000100800 */
[----:B------:R1:W-:Y:S04]  /*c85a0*/  STL.64 [R1+0x1170], R28 ;  /* 0x0011701c01007387 */ /* 0x0003e80000100a00 */
[----:B-1----:R-:W3:Y:S04]  /*c85b0*/  LDL.LU.64 R28, [R1+0x4a28] ;  /* 0x004a2800011c7983 */ /* 0x002ee80000300a00 */
[----:B------:R1:W-:Y:S04]  /*c85c0*/  STL.64 [R1+0x4a08], R22 ;  /* 0x004a081601007387 */ /* 0x0003e80000100a00 */
[----:B-1----:R-:W4:Y:S02]  /*c85d0*/  LDL.LU R23, [R1+0x1524] ;  /* 0x0015240001177983 */ /* 0x002f240000300800 */
[----:B----4-:R-:W-:-:S05]  /*c85e0*/  IADD3 R10, P4, R23, R0, RZ ;  /* 0x00000000170a7210 */ /* 0x010fca0007f9e0ff */
[----:B------:R1:W-:Y:S04]  /*c85f0*/  STL [R1+0x1180], R10 ;  /* 0x0011800a01007387 */ /* 0x0003e80000100800 */
[----:B-1----:R0:W4:Y:S01]  /*c8600*/  LDL.LU R10, [R1+0x4a20] ;  /* 0x004a2000010a7983 */ /* 0x0021220000300800 */
[----:B------:R-:W-:-:S05]  /*c8610*/  IMAD.X R11, R26, 0x1, R4, P6 ;  /* 0x000000011a0b7824 */ /* 0x000fca00030e0604 */
[----:B------:R4:W-:Y:S04]  /*c8620*/  STL [R1+0x117c], R11 ;  /* 0x00117c0b01007387 */ /* 0x0009e80000100800 */
[----:B----4-:R-:W4:Y:S04]  /*c8630*/  LDL.LU.64 R10, [R1+0x4a18] ;  /* 0x004a1800010a7983 */ /* 0x010f280000300a00 */
[----:B------:R1:W-:Y:S04]  /*c8640*/  STL.64 [R1+0x4a10], R4 ;  /* 0x004a100401007387 */ /* 0x0003e80000100a00 */
[----:B-1----:R0:W2:Y:S01]  /*c8650*/  LDL.64 R4, [R1+0x1180] ;  /* 0x0011800001047983 */ /* 0x0020a20000100a00 */
[----:B------:R-:W-:-:S03]  /*c8660*/  SHF.R.S32.HI R25, RZ, 0x1f, R23 ;  /* 0x0000001fff197819 */ /* 0x000fc60000011417 */
[----:B--2---:R-:W2:Y:S04]  /*c8670*/  LDL R5, [R1+0x1528] ;  /* 0x0015280001057983 */ /* 0x004ea80000100800 */
[----:B------:R1:W-:Y:S04]  /*c8680*/  STL.64 [R1+0x4a00], R16 ;  /* 0x004a001001007387 */ /* 0x0003e80000100a00 */
[----:B-1----:R-:W3:Y:S01]  /*c8690*/  LDL.LU R17, [R1+0x1528] ;  /* 0x0015280001117983 */ /* 0x002ee20000300800 */
[----:B--2---:R-:W-:Y:S02]  /*c86a0*/  SHF.R.S32.HI R26, RZ, 0x1f, R5 ;  /* 0x0000001fff1a7819 */ /* 0x004fe40000011405 */
[----:B------:R-:W-:Y:S01]  /*c86b0*/  IADD3 R16, P5, R5, R0, RZ ;  /* 0x0000000005107210 */ /* 0x000fe20007fbe0ff */
[----:B------:R-:W-:-:S05]  /*c86c0*/  IMAD.X R5, R25, 0x1, R3, P4 ;  /* 0x0000000119057824 */ /* 0x000fca00020e0603 */
[----:B------:R1:W-:Y:S04]  /*c86d0*/  STL [R1+0x1184], R5 ;  /* 0x0011840501007387 */ /* 0x0003e80000100800 */
[----:B-1----:R-:W2:Y:S01]  /*c86e0*/  LDL.LU.64 R4, [R1+0x4a10] ;  /* 0x004a100001047983 */ /* 0x002ea20000300a00 */
[----:B------:R-:W-:-:S05]  /*c86f0*/  IADD3 R22, P6, R23, R2, RZ ;  /* 0x0000000217167210 */ /* 0x000fca0007fde0ff */
[----:B--2---:R-:W-:-:S05]  /*c8700*/  IMAD.X R23, R25, 0x1, R4, P6 ;  /* 0x0000000119177824 */ /* 0x004fca00030e0604 */
[----:B------:R1:W-:Y:S04]  /*c8710*/  STL.64 [R1+0x1188], R22 ;  /* 0x0011881601007387 */ /* 0x0003e80000100a00 */
[----:B-1----:R-:W2:Y:S04]  /*c8720*/  LDL.LU.64 R22, [R1+0x4a08] ;  /* 0x004a080001167983 */ /* 0x002ea80000300a00 */
[----:B------:R-:W4:Y:S04]  /*c8730*/  LDL.LU R25, [R1+0x1530] ;  /* 0x0015300001197983 */ /* 0x000f280000300800 */
[----:B--2---:R1:W-:Y:S04]  /*c8740*/  STL.64 [R1+0x49f0], R22 ;  /* 0x0049f01601007387 */ /* 0x0043e80000100a00 */
[----:B-1----:R-:W2:Y:S04]  /*c8750*/  LDL.LU R22, [R1+0x152c] ;  /* 0x00152c0001167983 */ /* 0x002ea80000300800 */
[----:B------:R3:W-:Y:S02]  /*c8760*/  STL.64 [R1+0x49f8], R18 ;  /* 0x0049f81201007387 */ /* 0x0007e40000100a00 */
[----:B---3--:R-:W-:Y:S01]  /*c8770*/  IADD3 R18, P6, R17, R2, RZ ;  /* 0x0000000211127210 */ /* 0x008fe20007fde0ff */
[----:B------:R-:W-:-:S05]  /*c8780*/  IMAD.X R17, R26, 0x1, R3, P5 ;  /* 0x000000011a117824 */ /* 0x000fca00028e0603 */
[----:B------:R1:W-:Y:S04]  /*c8790*/  STL.64 [R1+0x12e0], R16 ;  /* 0x0012e01001007387 */ /* 0x0003e80000100a00 */
[----:B-1----:R-:W3:Y:S04]  /*c87a0*/  LDL.LU.64 R16, [R1+0x4a00] ;  /* 0x004a000001107983 */ /* 0x002ee80000300a00 */
[----:B------:R2:W-:Y:S01]  /*c87b0*/  STL.64 [R1+0x49e0], R28 ;  /* 0x0049e01c01007387 */ /* 0x0005e20000100a00 */
[----:B------:R-:W-:Y:S01]  /*c87c0*/  IMAD.X R19, R26, 0x1, R4, P6 ;  /* 0x000000011a137824 */ /* 0x000fe200030e0604 */
[----:B--2---:R-:W-:-:S02]  /*c87d0*/  IADD3 R28, P4, R22, R0, RZ ;  /* 0x00000000161c7210 */ /* 0x004fc40007f9e0ff */
[----:B---3--:R4:W-:Y:S04]  /*c87e0*/  STL.64 [R1+0x49e8], R16 ;  /* 0x0049e81001007387 */ /* 0x0089e80000100a00 */
[----:B------:R1:W-:Y:S01]  /*c87f0*/  STL.64 [R1+0x12e8], R18 ;  /* 0x0012e81201007387 */ /* 0x0003e20000100a00 */
[----:B----4-:R-:W-:Y:S01]  /*c8800*/  IMAD.MOV.U32 R16, RZ, RZ, R25 ;  /* 0x000000ffff107224 */ /* 0x010fe200078e0019 */
[----:B------:R-:W-:Y:S02]  /*c8810*/  SHF.R.S32.HI R25, RZ, 0x1f, R22 ;  /* 0x0000001fff197819 */ /* 0x000fe40000011416 */
[----:B------:R-:W-:Y:S01]  /*c8820*/  IADD3 R22, P6, R22, R2, RZ ;  /* 0x0000000216167210 */ /* 0x000fe20007fde0ff */
[----:B-1----:R-:W2:Y:S01]  /*c8830*/  LDL.LU.64 R18, [R1+0x49f8] ;  /* 0x0049f80001127983 */ /* 0x002ea20000300a00 */
[----:B------:R-:W-:-:S03]  /*c8840*/  SHF.R.S32.HI R26, RZ, 0x1f, R16 ;  /* 0x0000001fff1a7819 */ /* 0x000fc60000011410 */
[----:B------:R1:W-:Y:S04]  /*c8850*/  STL [R1+0x12f8], R22 ;  /* 0x0012f81601007387 */ /* 0x0003e80000100800 */
[----:B-1----:R-:W3:Y:S04]  /*c8860*/  LDL.LU.64 R22, [R1+0x49f0] ;  /* 0x0049f00001167983 */ /* 0x002ee80000300a00 */
[----:B------:R1:W-:Y:S04]  /*c8870*/  STL.64 [R1+0x49d8], R26 ;  /* 0x0049d81a01007387 */ /* 0x0003e80000100a00 */
[----:B-1----:R0:W4:Y:S01]  /*c8880*/  LDL.64 R26, [R1+0x12f8] ;  /* 0x0012f800011a7983 */ /* 0x0021220000100a00 */
[----:B------:R-:W-:-:S02]  /*c8890*/  IMAD.X R29, R25, 0x1, R3, P4 ;  /* 0x00000001191d7824 */ /* 0x000fc400020e0603 */
[----:B----4-:R-:W-:-:S05]  /*c88a0*/  IMAD.MOV.U32 R27, RZ, RZ, R16 ;  /* 0x000000ffff1b7224 */ /* 0x010fca00078e0010 */
[----:B------:R-:W-:-:S05]  /*c88b0*/  IADD3 R16, P5, R27, R0, RZ ;  /* 0x000000001b107210 */ /* 0x000fca0007fbe0ff */
[----:B------:R1:W-:Y:S04]  /*c88c0*/  STL [R1+0x1300], R16 ;  /* 0x0013001001007387 */ /* 0x0003e80000100800 */
[----:B-1----:R-:W4:Y:S04]  /*c88d0*/  LDL.LU.64 R16, [R1+0x49e8] ;  /* 0x0049e80001107983 */ /* 0x002f280000300a00 */
[----:B------:R1:W-:Y:S04]  /*c88e0*/  STL.64 [R1+0x12f0], R28 ;  /* 0x0012f01c01007387 */ /* 0x0003e80000100a00 */
[----:B-1----:R-:W2:Y:S04]  /*c88f0*/  LDL.LU.64 R28, [R1+0x49e0] ;  /* 0x0049e000011c7983 */ /* 0x002ea80000300a00 */
[----:B----4-:R-:W-:Y:S04]  /*c8900*/  STL.64 [R1+0x49c0], R16 ;  /* 0x0049c01001007387 */ /* 0x010fe80000100a00 */
[----:B--2---:R1:W-:Y:S04]  /*c8910*/  STL.64 [R1+0x49b8], R28 ;  /* 0x0049b81c01007387 */ /* 0x0043e80000100a00 */
[----:B-1----:R-:W2:Y:S01]  /*c8920*/  LDL.LU R28, [R1+0x1534] ;  /* 0x00153400011c7983 */ /* 0x002ea20000300800 */
[----:B------:R-:W-:-:S02]  /*c8930*/  IMAD.MOV.U32 R17, RZ, RZ, R27 ;  /* 0x000000ffff117224 */ /* 0x000fc400078e001b */
[----:B------:R-:W-:Y:S01]  /*c8940*/  IMAD.X R27, R25, 0x1, R4, P6 ;  /* 0x00000001191b7824 */ /* 0x000fe200030e0604 */
[----:B--2---:R1:W-:Y:S04]  /*c8950*/  STL.64 [R1+0x49d0], R28 ;  /* 0x0049d01c01007387 */ /* 0x0043e80000100a00 */
[----:B-1----:R0:W2:Y:S04]  /*c8960*/  LDL.64 R28, [R1+0x1300] ;  /* 0x00130000011c7983 */ /* 0x0020a80000100a00 */
[----:B------:R-:W-:Y:S04]  /*c8970*/  STL.64 [R1+0x49c8], R20 ;  /* 0x0049c81401007387 */ /* 0x000fe80000100a00 */
[----:B------:R1:W-:Y:S04]  /*c8980*/  STL [R1+0x12fc], R27 ;  /* 0x0012fc1b01007387 */ /* 0x0003e80000100800 */
[----:B-1----:R-:W2:Y:S02]  /*c8990*/  LDL.LU.64 R26, [R1+0x49d8] ;  /* 0x0049d800011a7983 */ /* 0x002ea40000300a00 */
[----:B--2---:R-:W-:-:S05]  /*c89a0*/  IMAD.X R29, R26, 0x1, R3, P5 ;  /* 0x000000011a1d7824 */ /* 0x004fca00028e0603 */
[----:B------:R1:W-:Y:S04]  /*c89b0*/  STL [R1+0x1304], R29 ;  /* 0x0013041d01007387 */ /* 0x0003e80000100800 */
[----:B-1----:R-:W2:Y:S01]  /*c89c0*/  LDL.LU.64 R28, [R1+0x49d0] ;  /* 0x0049d000011c7983 */ /* 0x002ea20000300a00 */
[----:B------:R-:W-:-:S05]  /*c89d0*/  IADD3 R16, P6, R17, R2, RZ ;  /* 0x0000000211107210 */ /* 0x000fca0007fde0ff */
[----:B------:R-:W-:Y:S01]  /*c89e0*/  IMAD.X R17, R26, 0x1, R4, P6 ;  /* 0x000000011a117824 */ /* 0x000fe200030e0604 */
[C---:B--2---:R-:W-:Y:S02]  /*c89f0*/  IADD3 R20, P4, R28.reuse, R0, RZ ;  /* 0x000000001c147210 */ /* 0x044fe40007f9e0ff */
[----:B------:R-:W-:Y:S02]  /*c8a00*/  SHF.R.S32.HI R25, RZ, 0x1f, R28 ;  /* 0x0000001fff197819 */ /* 0x000fe4000001141c */
[----:B------:R-:W-:Y:S01]  /*c8a10*/  IADD3 R28, P6, R28, R2, RZ ;  /* 0x000000021c1c7210 */ /* 0x000fe20007fde0ff */
[----:B------:R1:W-:Y:S04]  /*c8a20*/  STL [R1+0x1310], R20 ;  /* 0x0013101401007387 */ /* 0x0003e80000100800 */
[----:B-1----:R-:W2:Y:S04]  /*c8a30*/  LDL.LU.64 R20, [R1+0x49c8] ;  /* 0x0049c80001147983 */ /* 0x002ea80000300a00 */
[----:B------:R1:W-:Y:S04]  /*c8a40*/  STL.64 [R1+0x1308], R16 ;  /* 0x0013081001007387 */ /* 0x0003e80000100a00 */
[----:B-1----:R-:W4:Y:S04]  /*c8a50*/  LDL.LU.64 R16, [R1+0x49c0] ;  /* 0x0049c00001107983 */ /* 0x002f280000300a00 */
[----:B------:R1:W-:Y:S04]  /*c8a60*/  STL.64 [R1+0x49b0], R4 ;  /* 0x0049b00401007387 */ /* 0x0003e80000100a00 */
[----:B-1----:R0:W3:Y:S04]  /*c8a70*/  LDL.64 R4, [R1+0x1310] ;  /* 0x0013100001047983 */ /* 0x0020e80000100a00 */
[----:B------:R1:W-:Y:S04]  /*c8a80*/  STL [R1+0x1318], R28 ;  /* 0x0013181c01007387 */ /* 0x0003e80000100800 */
[----:B-1----:R-:W2:Y:S04]  /*c8a90*/  LDL.LU.64 R28, [R1+0x49b8] ;  /* 0x0049b800011c7983 */ /* 0x002ea80000300a00 */
[----:B------:R1:W-:Y:S04]  /*c8aa0*/  STL.64 [R1+0x49a8], R12 ;  /* 0x0049a80c01007387 */ /* 0x0003e80000100a00 */
[----:B-1----:R0:W4:Y:S04]  /*c8ab0*/  LDL.64 R12, [R1+0x1318] ;  /* 0x00131800010c7983 */ /* 0x0021280000100a00 */
[----:B------:R-:W-:Y:S01]  /*c8ac0*/  STL.64 [R1+0x49a0], R10 ;  /* 0x0049a00a01007387 */ /* 0x000fe20000100a00 */
[----:B---3--:R-:W-:-:S03]  /*c8ad0*/  IMAD.X R5, R25, 0x1, R3, P4 ;  /* 0x0000000119057824 */ /* 0x008fc600020e0603 */
[----:B--2---:R1:W-:Y:S04]  /*c8ae0*/  STL.64 [R1+0x4990], R28 ;  /* 0x0049901c01007387 */ /* 0x0043e80000100a00 */
[----:B-1----:R-:W2:Y:S04]  /*c8af0*/  LDL.LU R29, [R1+0x1538] ;  /* 0x00153800011d7983 */ /* 0x002ea80000300800 */
[----:B------:R1:W-:Y:S04]  /*c8b00*/  STL [R1+0x1314], R5 ;  /* 0x0013140501007387 */ /* 0x0003e80000100800 */
[----:B-1----:R-:W3:Y:S04]  /*c8b10*/  LDL.LU.64 R4, [R1+0x49b0] ;  /* 0x0049b00001047983 */ /* 0x002ee80000300a00 */
[----:B----4-:R1:W-:Y:S04]  /*c8b20*/  STL.64 [R1+0x4988], R16 ;  /* 0x0049881001007387 */ /* 0x0103e80000100a00 */
[----:B-1----:R-:W4:Y:S04]  /*c8b30*/  LDL R16, [R1+0x153c] ;  /* 0x00153c0001107983 */ /* 0x002f280000100800 */
[----:B------:R4:W-:Y:S01]  /*c8b40*/  STL.64 [R1+0x4998], R20 ;  /* 0x0049981401007387 */ /* 0x0009e20000100a00 */
[----:B--2---:R-:W-:-:S02]  /*c8b50*/  SHF.R.S32.HI R26, RZ, 0x1f, R29 ;  /* 0x0000001fff1a7819 */ /* 0x004fc4000001141d */
[----:B------:R-:W-:-:S05]  /*c8b60*/  IADD3 R10, P5, R29, R0, RZ ;  /* 0x000000001d0a7210 */ /* 0x000fca0007fbe0ff */
[----:B------:R-:W-:Y:S02]  /*c8b70*/  IMAD.X R11, R26, 0x1, R3, P5 ;  /* 0x000000011a0b7824 */ /* 0x000fe400028e0603 */
[----:B---3--:R-:W-:Y:S01]  /*c8b80*/  IMAD.X R13, R25, 0x1, R4, P6 ;  /* 0x00000001190d7824 */ /* 0x008fe200030e0604 */
[----:B------:R-:W-:-:S04]  /*c8b90*/  IADD3 R28, P6, R29, R2, RZ ;  /* 0x000000021d1c7210 */ /* 0x000fc80007fde0ff */
[----:B------:R1:W-:Y:S01]  /*c8ba0*/  STL [R1+0x131c], R13 ;  /* 0x00131c0d01007387 */ /* 0x0003e20000100800 */
[----:B------:R-:W-:Y:S01]  /*c8bb0*/  IMAD.X R29, R26, 0x1, R4, P6 ;  /* 0x000000011a1d7824 */ /* 0x000fe200030e0604 */
[----:B----4-:R-:W-:Y:S02]  /*c8bc0*/  IADD3 R20, P4, R16, R0, RZ ;  /* 0x0000000010147210 */ /* 0x010fe40007f9e0ff */
[----:B-1----:R-:W2:Y:S04]  /*c8bd0*/  LDL.LU.64 R12, [R1+0x49a8] ;  /* 0x0049a800010c7983 */ /* 0x002ea80000300a00 */
[----:B------:R1:W-:Y:S04]  /*c8be0*/  STL.64 [R1+0x1320], R10 ;  /* 0x0013200a01007387 */ /* 0x0003e80000100a00 */
[----:B-1----:R-:W3:Y:S04]  /*c8bf0*/  LDL.LU.64 R10, [R1+0x49a0] ;  /* 0x0049a000010a7983 */ /* 0x002ee80000300a00 */
[----:B------:R1:W-:Y:S04]  /*c8c00*/  STL [R1+0x1330], R20 ;  /* 0x0013301401007387 */ /* 0x0003e80000100800 */
[----:B-1----:R-:W4:Y:S04]  /*c8c10*/  LDL.LU.64 R20, [R1+0x4998] ;  /* 0x0049980001147983 */ /* 0x002f280000300a00 */
[----:B------:R1:W-:Y:S04]  /*c8c20*/  STL.64 [R1+0x1328], R28 ;  /* 0x0013281c01007387 */ /* 0x0003e80000100a00 */
[----:B-1----:R-:W2:Y:S01]  /*c8c30*/  LDL.LU.64 R28, [R1+0x4990] ;  /* 0x00499000011c7983 */ /* 0x002ea20000300a00 */
[----:B------:R-:W-:-:S02]  /*c8c40*/  SHF.R.S32.HI R25, RZ, 0x1f, R16 ;  /* 0x0000001fff197819 */ /* 0x000fc40000011410 */
[----:B------:R-:W-:Y:S01]  /*c8c50*/  IADD3 R16, P6, R16, R2, RZ ;  /* 0x0000000210107210 */ /* 0x000fe20007fde0ff */
[----:B--2---:R1:W-:Y:S04]  /*c8c60*/  STL.64 [R1+0x4980], R28 ;  /* 0x0049801c01007387 */ /* 0x0043e80000100a00 */
[----:B-1----:R0:W2:Y:S04]  /*c8c70*/  LDL.64 R28, [R1+0x1330] ;  /* 0x00133000011c7983 */ /* 0x0020a80000100a00 */
[----:B------:R1:W-:Y:S04]  /*c8c80*/  STL [R1+0x1338], R16 ;  /* 0x0013381001007387 */ /* 0x0003e80000100800 */
[----:B-1----:R-:W4:Y:S04]  /*c8c90*/  LDL.LU.64 R16, [R1+0x4988] ;  /* 0x0049880001107983 */ /* 0x002f280000300a00 */
[----:B------:R-:W-:Y:S04]  /*c8ca0*/  STL.64 [R1+0x4970], R14 ;  /* 0x0049700e01007387 */ /* 0x000fe80000100a00 */
[----:B------:R1:W-:Y:S04]  /*c8cb0*/  STL [R1+0x4978], R23 ;  /* 0x0049781701007387 */ /* 0x0003e80000100800 */
[----:B-1----:R-:W4:Y:S01]  /*c8cc0*/  LDL.LU R23, [R1+0x1540] ;  /* 0x0015400001177983 */ /* 0x002f220000300800 */
[----:B--2---:R-:W-:-:S05]  /*c8cd0*/  IMAD.X R29, R25, 0x1, R3, P4 ;  /* 0x00000001191d7824 */ /* 0x004fca00020e0603 */
[----:B------:R1:W-:Y:S04]  /*c8ce0*/  STL [R1+0x1334], R29 ;  /* 0x0013341d01007387 */ /* 0x0003e80000100800 */
[----:B-1----:R-:W2:Y:S04]  /*c8cf0*/  LDL.LU.64 R28, [R1+0x4980] ;  /* 0x00498000011c7983 */ /* 0x002ea80000300a00 */
[----:B---3--:R1:W-:Y:S04]  /*c8d00*/  STL.64 [R1+0x4960], R10 ;  /* 0x0049600a01007387 */ /* 0x0083e80000100a00 */
[----:B-1----:R0:W3:Y:S04]  /*c8d10*/  LDL.64 R10, [R1+0x1338] ;  /* 0x00133800010a7983 */ /* 0x0020e80000100a00 */
[----:B--2---:R1:W-:Y:S04]  /*c8d20*/  STL.64 [R1+0x4958], R28 ;  /* 0x0049581c01007387 */ /* 0x0043e80000100a00 */
[----:B-1----:R-:W2:Y:S01]  /*c8d30*/  LDL.LU R28, [R1+0x1544] ;  /* 0x00154400011c7983 */ /* 0x002ea20000300800 */
[----:B----4-:R-:W-:-:S02]  /*c8d40*/  SHF.R.S32.HI R26, RZ, 0x1f, R23 ;  /* 0x0000001fff1a7819 */ /* 0x010fc40000011417 */
[----:B------:R-:W-:Y:S01]  /*c8d50*/  IADD3 R14, P5, R23, R0, RZ ;  /* 0x00000000170e7210 */ /* 0x000fe20007fbe0ff */
[----:B---3--:R-:W-:Y:S01]  /*c8d60*/  IMAD.X R11, R25, 0x1, R4, P6 ;  /* 0x00000001190b7824 */ /* 0x008fe200030e0604 */
[----:B------:R-:W-:Y:S03]  /*c8d70*/  STL.64 [R1+0x4968], R4 ;  /* 0x0049680401007387 */ /* 0x000fe60000100a00 */
[----:B------:R-:W-:Y:S01]  /*c8d80*/  IMAD.X R15, R26, 0x1, R3, P5 ;  /* 0x000000011a0f7824 */ /* 0x000fe200028e0603 */
[----:B------:R-:W-:Y:S01]  /*c8d90*/  STL [R1+0x133c], R11 ;  /* 0x00133c0b01007387 */ /* 0x000fe20000100800 */
[----:B------:R-:W-:-:S03]  /*c8da0*/  IADD3 R10, P6, R23, R2, RZ ;  /* 0x00000002170a7210 */ /* 0x000fc60007fde0ff */
        /* <DEDUP_REMOVED lines=11> */
[----:B------:R1:W-:Y:S04]  /*c8e60*/  STL.64 [R1+0x4950], R4 ;  /* 0x0049500401007387 */ /* 0x0003e80000100a00 */
[----:B-1----:R0:W3:Y:S04]  /*c8e70*/  LDL.64 R4, [R1+0x1350] ;  /* 0x0013500001047983 */ /* 0x0020e80000100a00 */
[----:B------:R1:W-:Y:S04]  /*c8e80*/  STL [R1+0x1358], R28 ;  /* 0x0013581c01007387 */ /* 0x0003e80000100800 */
[----:B-1----:R-:W4:Y:S01]  /*c8e90*/  LDL.LU.64 R28, [R1+0x4958] ;  /* 0x00495800011c7983 */ /* 0x002f220000300a00 */
[----:B---3--:R-:W-:-:S03]  /*c8ea0*/  IMAD.X R5, R25, 0x1, R3, P4 ;  /* 0x0000000119057824 */ /* 0x008fc600020e0603 */
[----:B----4-:R-:W-:Y:S04]  /*c8eb0*/  STL.64 [R1+0x4940], R28 ;  /* 0x0049401c01007387 */ /* 0x010fe80000100a00 */
[----:B------:R1:W-:Y:S04]  /*c8ec0*/  STL.64 [R1+0x4948], R16 ;  /* 0x0049481001007387 */ /* 0x0003e80000100a00 */
[----:B-1----:R0:W3:Y:S04]  /*c8ed0*/  LDL.64 R16, [R1+0x1358] ;  /* 0x0013580001107983 */ /* 0x0020e80000100a00 */
[----:B------:R1:W-:Y:S04]  /*c8ee0*/  STL.64 [R1+0x4930], R8 ;  /* 0x0049300801007387 */ /* 0x0003e80000100a00 */
[----:B-1----:R-:W4:Y:S04]  /*c8ef0*/  LDL.LU R9, [R1+0x1548] ;  /* 0x0015480001097983 */ /* 0x002f280000300800 */
[----:B------:R1:W-:Y:S04]  /*c8f00*/  STL [R1+0x1354], R5 ;  /* 0x0013540501007387 */ /* 0x0003e80000100800 */
[----:B-1----:R-:W3:Y:S02]  /*c8f10*/  LDL.LU.64 R4, [R1+0x4950] ;  /* 0x0049500001047983 */ /* 0x002ee40000300a00 */
[----:B---3--:R-:W-:-:S05]  /*c8f20*/  IMAD.X R17, R25, 0x1, R4, P6 ;  /* 0x0000000119117824 */ /* 0x008fca00030e0604 */
[----:B------:R1:W-:Y:S04]  /*c8f30*/  STL [R1+0x135c], R17 ;  /* 0x00135c1101007387 */ /* 0x0003e80000100800 */
[----:B-1----:R-:W3:Y:S04]  /*c8f40*/  LDL.LU.64 R16, [R1+0x4948] ;  /* 0x0049480001107983 */ /* 0x002ee80000300a00 */
[----:B------:R-:W-:Y:S04]  /*c8f50*/  STL.64 [R1+0x4938], R4 ;  /* 0x0049380401007387 */ /* 0x000fe80000100a00 */
[----:B--2---:R1:W-:Y:S04]  /*c8f60*/  STL.64 [R1+0x4928], R10 ;  /* 0x0049280a01007387 */ /* 0x0043e80000100a00 */
[----:B-1----:R-:W2:Y:S01]  /*c8f70*/  LDL.LU R10, [R1+0x154c] ;  /* 0x00154c00010a7983 */ /* 0x002ea20000300800 */
[----:B----4-:R-:W-:-:S02]  /*c8f80*/  SHF.R.S32.HI R26, RZ, 0x1f, R9 ;  /* 0x0000001fff1a7819 */ /* 0x010fc40000011409 */
[----:B------:R-:W-:-:S05]  /*c8f90*/  IADD3 R28, P5, R9, R0, RZ ;  /* 0x00000000091c7210 */ /* 0x000fca0007fbe0ff */
[----:B------:R-:W-:-:S05]  /*c8fa0*/  IMAD.X R29, R26, 0x1, R3, P5 ;  /* 0x000000011a1d7824 */ /* 0x000fca00028e0603 */
[----:B------:R1:W-:Y:S04]  /*c8fb0*/  STL.64 [R1+0x1360], R28 ;  /* 0x0013601c01007387 */ /* 0x0003e80000100a00 */
[----:B-1----:R-:W4:Y:S01]  /*c8fc0*/  LDL.LU.64 R28, [R1+0x4940] ;  /* 0x00494000011c7983 */ /* 0x002f220000300a00 */
[----:B--2---:R-:W-:-:S05]  /*c8fd0*/  IADD3 R4, P4, R10, R0, RZ ;  /* 0x000000000a047210 */ /* 0x004fca0007f9e0ff */
[----:B------:R1:W-:Y:S04]  /*c8fe0*/  STL [R1+0x1370], R4 ;  /* 0x0013700401007387 */ /* 0x0003e80000100800 */
[----:B-1----:R-:W2:Y:S01]  /*c8ff0*/  LDL.LU.64 R4, [R1+0x4938] ;  /* 0x0049380001047983 */ /* 0x002ea20000300a00 */
[----:B------:R-:W-:-:S05]  /*c9000*/  IADD3 R8, P6, R9, R2, RZ ;  /* 0x0000000209087210 */ /* 0x000fca0007fde0ff */
[----:B--2---:R-:W-:-:S05]  /*c9010*/  IMAD.X R9, R26, 0x1, R4, P6 ;  /* 0x000000011a097824 */ /* 0x004fca00030e0604 */
[----:B------:R1:W-:Y:S04]  /*c9020*/  STL.64 [R1+0x1368], R8 ;  /* 0x0013680801007387 */ /* 0x0003e80000100a00 */
[----:B-1----:R-:W2:Y:S01]  /*c9030*/  LDL.LU.64 R8, [R1+0x4930] ;  /* 0x0049300001087983 */ /* 0x002ea20000300a00 */
[----:B------:R-:W-:Y:S02]  /*c9040*/  SHF.R.S32.HI R25, RZ, 0x1f, R10 ;  /* 0x0000001fff197819 */ /* 0x000fe4000001140a */
[----:B------:R-:W-:Y:S01]  /*c9050*/  IADD3 R10, P6, R10, R2, RZ ;  /* 0x000000020a0a7210 */ /* 0x000fe20007fde0ff */
[----:B--2---:R1:W-:Y:S04]  /*c9060*/  STL.64 [R1+0x4910], R8 ;  /* 0x0049100801007387 */ /* 0x0043e80000100a00 */
[----:B-1----:R-:W2:Y:S04]  /*c9070*/  LDL.LU R8, [R1+0x1550] ;  /* 0x0015500001087983 */ /* 0x002ea80000300800 */
[----:B------:R1:W-:Y:S04]  /*c9080*/  STL [R1+0x1378], R10 ;  /* 0x0013780a01007387 */ /* 0x0003e80000100800 */
[----:B-1----:R-:W3:Y:S04]  /*c9090*/  LDL.LU.64 R10, [R1+0x4928] ;  /* 0x00492800010a7983 */ /* 0x002ee80000300a00 */
[----:B------:R1:W-:Y:S04]  /*c90a0*/  STL.64 [R1+0x4920], R4 ;  /* 0x0049200401007387 */ /* 0x0003e80000100a00 */
[----:B-1----:R0:W2:Y:S04]  /*c90b0*/  LDL.64 R4, [R1+0x1370] ;  /* 0x0013700001047983 */ /* 0x0020a80000100a00 */
[----:B---3--:R-:W-:Y:S04]  /*c90c0*/  STL.64 [R1+0x4908], R10 ;  /* 0x0049080a01007387 */ /* 0x008fe80000100a00 */
[----:B----4-:R1:W-:Y:S01]  /*c90d0*/  STL.64 [R1+0x4918], R28 ;  /* 0x0049181c01007387 */ /* 0x0103e20000100a00 */
[----:B--2---:R-:W-:-:S03]  /*c90e0*/  IMAD.X R5, R25, 0x1, R3, P4 ;  /* 0x0000000119057824 */ /* 0x004fc600020e0603 */
[----:B-1----:R0:W2:Y:S04]  /*c90f0*/  LDL.64 R28, [R1+0x1378] ;  /* 0x00137800011c7983 */ /* 0x0020a80000100a00 */
[----:B------:R1:W-:Y:S04]  /*c9100*/  STL [R1+0x1374], R5 ;  /* 0x0013740501007387 */ /* 0x0003e80000100800 */
[----:B-1----:R-:W2:Y:S01]  /*c9110*/  LDL.LU.64 R4, [R1+0x4920] ;  /* 0x0049200001047983 */ /* 0x002ea20000300a00 */
[----:B------:R-:W-:Y:S02]  /*c9120*/  SHF.R.S32.HI R26, RZ, 0x1f, R8 ;  /* 0x0000001fff1a7819 */ /* 0x000fe40000011408 */
[C---:B------:R-:W-:Y:S01]  /*c9130*/  IADD3 R10, P5, R8.reuse, R0, RZ ;  /* 0x00000000080a7210 */ /* 0x040fe20007fbe0ff */
[----:B--2---:R-:W-:Y:S01]  /*c9140*/  IMAD.X R29, R25, 0x1, R4, P6 ;  /* 0x00000001191d7824 */ /* 0x004fe200030e0604 */
[----:B------:R-:W-:-:S04]  /*c9150*/  IADD3 R8, P6, R8, R2, RZ ;  /* 0x0000000208087210 */ /* 0x000fc80007fde0ff */
[----:B------:R1:W-:Y:S04]  /*c9160*/  STL [R1+0x137c], R29 ;  /* 0x00137c1d01007387 */ /* 0x0003e80000100800 */
[----:B-1----:R-:W2:Y:S04]  /*c9170*/  LDL.LU.64 R28, [R1+0x4918] ;  /* 0x00491800011c7983 */ /* 0x002ea80000300a00 */
[----:B------:R1:W-:Y:S04]  /*c9180*/  STL [R1+0x1388], R8 ;  /* 0x0013880801007387 */ /* 0x0003e80000100800 */
[----:B-1----:R-:W3:Y:S04]  /*c9190*/  LDL.LU.64 R8, [R1+0x4910] ;  /* 0x0049100001087983 */ /* 0x002ee80000300a00 */
[----:B------:R1:W-:Y:S04]  /*c91a0*/  STL.64 [R1+0x48f0], R16 ;  /* 0x0048f01001007387 */ /* 0x0003e80000100a00 */
[----:B-1----:R-:W4:Y:S04]  /*c91b0*/  LDL R16, [R1+0x1554] ;  /* 0x0015540001107983 */ /* 0x002f280000100800 */
[----:B---3--:R1:W-:Y:S04]  /*c91c0*/  STL.64 [R1+0x48f8], R8 ;  /* 0x0048f80801007387 */ /* 0x0083e80000100a00 */
[----:B-1----:R-:W3:Y:S01]  /*c91d0*/  LDL.64 R8, [R1+0x1388] ;  /* 0x0013880001087983 */ /* 0x002ee20000100a00 */
[----:B------:R-:W-:-:S03]  /*c91e0*/  IMAD.X R11, R26, 0x1, R3, P5 ;  /* 0x000000011a0b7824 */ /* 0x000fc600028e0603 */
[----:B---3--:R4:W-:Y:S04]  /*c91f0*/  STL [R1+0x4900], R8 ;  /* 0x0049000801007387 */ /* 0x0089e80000100800 */
[----:B------:R1:W-:Y:S01]  /*c9200*/  STL.64 [R1+0x1380], R10 ;  /* 0x0013800a01007387 */ /* 0x0003e20000100a00 */
[----:B----4-:R-:W-:-:S03]  /*c9210*/  IADD3 R8, P4, R16, R0, RZ ;  /* 0x0000000010087210 */ /* 0x010fc60007f9e0ff */
[----:B-1----:R-:W3:Y:S04]  /*c9220*/  LDL.LU.64 R10, [R1+0x4908] ;  /* 0x00490800010a7983 */ /* 0x002ee80000300a00 */
[----:B------:R1:W-:Y:S04]  /*c9230*/  STL [R1+0x1390], R8 ;  /* 0x0013900801007387 */ /* 0x0003e80000100800 */
[----:B-1----:R0:W4:Y:S01]  /*c9240*/  LDL.LU R8, [R1+0x4900] ;  /* 0x0049000001087983 */ /* 0x0021220000300800 */
[----:B------:R-:W-:Y:S01]  /*c9250*/  IMAD.X R9, R26, 0x1, R4, P6 ;  /* 0x000000011a097824 */ /* 0x000fe200030e0604 */
[----:B------:R-:W-:-:S02]  /*c9260*/  SHF.R.S32.HI R25, RZ, 0x1f, R16 ;  /* 0x0000001fff197819 */ /* 0x000fc40000011410 */
[----:B------:R-:W-:Y:S02]  /*c9270*/  IADD3 R16, P6, R16, R2, RZ ;  /* 0x0000000210107210 */ /* 0x000fe40007fde0ff */
[----:B------:R4:W-:Y:S04]  /*c9280*/  STL [R1+0x138c], R9 ;  /* 0x00138c0901007387 */ /* 0x0009e80000100800 */
[----:B----4-:R-:W4:Y:S04]  /*c9290*/  LDL.LU.64 R8, [R1+0x48f8] ;  /* 0x0048f80001087983 */ /* 0x010f280000300a00 */
[----:B------:R1:W-:Y:S04]  /*c92a0*/  STL [R1+0x1398], R16 ;  /* 0x0013981001007387 */ /* 0x0003e80000100800 */
[----:B-1----:R-:W3:Y:S04]  /*c92b0*/  LDL.LU.64 R16, [R1+0x48f0] ;  /* 0x0048f00001107983 */ /* 0x002ee80000300a00 */
[----:B------:R1:W-:Y:S04]  /*c92c0*/  STL.64 [R1+0x48e0], R22 ;  /* 0x0048e01601007387 */ /* 0x0003e80000100a00 */
[----:B-1----:R-:W2:Y:S04]  /*c92d0*/  LDL.64 R22, [R1+0x1398] ;  /* 0x0013980001167983 */ /* 0x002ea80000100a00 */
[----:B--2---:R1:W-:Y:S04]  /*c92e0*/  STL [R1+0x48e8], R22 ;  /* 0x0048e81601007387 */ /* 0x0043e80000100800 */
[----:B-1----:R0:W2:Y:S04]  /*c92f0*/  LDL.64 R22, [R1+0x1390] ;  /* 0x0013900001167983 */ /* 0x0020a80000100a00 */
[----:B----4-:R-:W-:Y:S04]  /*c9300*/  STL.64 [R1+0x48d8], R8 ;  /* 0x0048d80801007387 */ /* 0x010fe80000100a00 */
[----:B------:R1:W-:Y:S04]  /*c9310*/  STL.64 [R1+0x48d0], R28 ;  /* 0x0048d01c01007387 */ /* 0x0003e80000100a00 */
[----:B-1----:R-:W4:Y:S01]  /*c9320*/  LDL.LU R29, [R1+0x1558] ;  /* 0x00155800011d7983 */ /* 0x002f220000300800 */
[----:B--2---:R-:W-:-:S05]  /*c9330*/  IMAD.X R23, R25, 0x1, R3, P4 ;  /* 0x0000000119177824 */ /* 0x004fca00020e0603 */
[----:B------:R1:W-:Y:S04]  /*c9340*/  STL [R1+0x1394], R23 ;  /* 0x0013941701007387 */ /* 0x0003e80000100800 */
[----:B------:R0:W2:Y:S01]  /*c9350*/  LDL.LU R22, [R1+0x48e8] ;  /* 0x0048e80001167983 */ /* 0x0000a20000300800 */
[----:B----4-:R-:W-:Y:S02]  /*c9360*/  SHF.R.S32.HI R26, RZ, 0x1f, R29 ;  /* 0x0000001fff1a7819 */ /* 0x010fe4000001141d */
[----:B------:R-:W-:Y:S01]  /*c9370*/  IADD3 R8, P5, R29, R0, RZ ;  /* 0x000000001d087210 */ /* 0x000fe20007fbe0ff */
[----:B-1----:R-:W-:-:S04]  /*c9380*/  IMAD.X R23, R25, 0x1, R4, P6 ;  /* 0x0000000119177824 */ /* 0x002fc800030e0604 */
[----:B------:R-:W-:Y:S01]  /*c9390*/  IMAD.X R9, R26, 0x1, R3, P5 ;  /* 0x000000011a097824 */ /* 0x000fe200028e0603 */
[----:B------:R2:W-:Y:S04]  /*c93a0*/  STL [R1+0x139c], R23 ;  /* 0x00139c1701007387 */ /* 0x0005e80000100800 */
[----:B--2---:R-:W2:Y:S04]  /*c93b0*/  LDL.LU.64 R22, [R1+0x48e0] ;  /* 0x0048e00001167983 */ /* 0x004ea80000300a00 */
[----:B------:R1:W-:Y:S04]  /*c93c0*/  STL.64 [R1+0x48c8], R14 ;  /* 0x0048c80e01007387 */ /* 0x0003e80000100a00 */
[----:B-1----:R-:W4:Y:S04]  /*c93d0*/  LDL R14, [R1+0x155c] ;  /* 0x00155c00010e7983 */ /* 0x002f280000100800 */
[----:B------:R1:W-:Y:S04]  /*c93e0*/  STL.64 [R1+0x13a0], R8 ;  /* 0x0013a00801007387 */ /* 0x0003e80000100a00 */
[----:B-1----:R-:W3:Y:S01]  /*c93f0*/  LDL.LU.64 R8, [R1+0x48d8] ;  /* 0x0048d80001087983 */ /* 0x002ee20000300a00 */
[----:B------:R-:W-:-:S05]  /*c9400*/  IADD3 R28, P6, R29, R2, RZ ;  /* 0x000000021d1c7210 */ /* 0x000fca0007fde0ff */
[----:B------:R-:W-:Y:S01]  /*c9410*/  IMAD.X R29, R26, 0x1, R4, P6 ;  /* 0x000000011a1d7824 */ /* 0x000fe200030e0604 */
[----:B----4-:R-:W-:Y:S01]  /*c9420*/  SHF.R.S32.HI R25, RZ, 0x1f, R14 ;  /* 0x0000001fff197819 */ /* 0x010fe2000001140e */
[----:B---3--:R1:W-:Y:S04]  /*c9430*/  STL.64 [R1+0x48c0], R8 ;  /* 0x0048c00801007387 */ /* 0x0083e80000100a00 */
[----:B------:R3:W-:Y:S01]  /*c9440*/  STL.64 [R1+0x13a8], R28 ;  /* 0x0013a81c01007387 */ /* 0x0007e20000100a00 */
[C---:B-1----:R-:W-:Y:S02]  /*c9450*/  IADD3 R8, P4, R14.reuse, R0, RZ ;  /* 0x000000000e087210 */ /* 0x042fe40007f9e0ff */
[----:B------:R-:W-:Y:S01]  /*c9460*/  IADD3 R14, P6, R14, R2, RZ ;  /* 0x000000020e0e7210 */ /* 0x000fe20007fde0ff */
[----:B---3--:R-:W3:Y:S02]  /*c9470*/  LDL.LU.64 R28, [R1+0x48d0] ;  /* 0x0048d000011c7983 */ /* 0x008ee40000300a00 */
[----:B------:R-:W-:-:S02]  /*c9480*/  IMAD.X R9, R25, 0x1, R3, P4 ;  /* 0x0000000119097824 */ /* 0x000fc400020e0603 */
[----:B------:R1:W-:Y:S04]  /*c9490*/  STL [R1+0x13b8], R14 ;  /* 0x0013b80e01007387 */ /* 0x0003e80000100800 */
[----:B-1----:R-:W4:Y:S04]  /*c94a0*/  LDL.LU.64 R14, [R1+0x48c8] ;  /* 0x0048c800010e7983 */ /* 0x002f280000300a00 */
[----:B------:R1:W-:Y:S04]  /*c94b0*/  STL [R1+0x48b8], R5 ;  /* 0x0048b80501007387 */ /* 0x0003e80000100800 */
[----:B-1----:R-:W2:Y:S04]  /*c94c0*/  LDL.LU R5, [R1+0x1560] ;  /* 0x0015600001057983 */ /* 0x002ea80000300800 */
[----:B------:R-:W-:Y:S04]  /*c94d0*/  STL.64 [R1+0x48b0], R10 ;  /* 0x0048b00a01007387 */ /* 0x000fe80000100a00 */
[----:B------:R1:W-:Y:S04]  /*c94e0*/  STL.64 [R1+0x13b0], R8 ;  /* 0x0013b00801007387 */ /* 0x0003e80000100a00 */
[----:B-1----:R-:W3:Y:S04]  /*c94f0*/  LDL.LU.64 R8, [R1+0x48c0] ;  /* 0x0048c00001087983 */ /* 0x002ee80000300a00 */
[----:B---3--:R1:W-:Y:S04]  /*c9500*/  STL.64 [R1+0x48a0], R8 ;  /* 0x0048a00801007387 */ /* 0x0083e80000100a00 */
[----:B-1----:R0:W3:Y:S04]  /*c9510*/  LDL.64 R8, [R1+0x13b8] ;  /* 0x0013b80001087983 */ /* 0x0020e80000100a00 */
[----:B------:R-:W-:Y:S01]  /*c9520*/  STL.64 [R1+0x48a8], R28 ;  /* 0x0048a81c01007387 */ /* 0x000fe20000100a00 */
[----:B--2---:R-:W-:-:S02]  /*c9530*/  SHF.R.S32.HI R26, RZ, 0x1f, R5 ;  /* 0x0000001fff1a7819 */ /* 0x004fc40000011405 */
[----:B------:R-:W-:Y:S01]  /*c9540*/  IADD3 R10, P5, R5, R0, RZ ;  /* 0x00000000050a7210 */ /* 0x000fe20007fbe0ff */
[----:B---3--:R-:W-:Y:S01]  /*c9550*/  IMAD.X R9, R25, 0x1, R4, P6 ;  /* 0x0000000119097824 */ /* 0x008fe200030e0604 */
[----:B------:R-:W-:-:S04]  /*c9560*/  IADD3 R8, P6, R5, R2, RZ ;  /* 0x0000000205087210 */ /* 0x000fc80007fde0ff */
[----:B------:R-:W-:Y:S04]  /*c9570*/  STL [R1+0x13bc], R9 ;  /* 0x0013bc0901007387 */ /* 0x000fe80000100800 */
[----:B------:R-:W2:Y:S04]  /*c9580*/  LDL.LU R5, [R1+0x48b8] ;  /* 0x0048b80001057983 */ /* 0x000ea80000300800 */
[----:B------:R1:W-:Y:S04]  /*c9590*/  STL [R1+0x4898], R2 ;  /* 0x0048980201007387 */ /* 0x0003e80000100800 */
[----:B-1----:R-:W3:Y:S01]  /*c95a0*/  LDL.LU R2, [R1+0x1564] ;  /* 0x0015640001027983 */ /* 0x002ee20000300800 */
[----:B------:R-:W-:-:S02]  /*c95b0*/  IMAD.X R11, R26, 0x1, R3, P5 ;  /* 0x000000011a0b7824 */ /* 0x000fc400028e0603 */
[----:B------:R-:W-:-:S03]  /*c95c0*/  IMAD.X R9, R26, 0x1, R4, P6 ;  /* 0x000000011a097824 */ /* 0x000fc600030e0604 */
[----:B------:R1:W-:Y:S04]  /*c95d0*/  STL.64 [R1+0x13c0], R10 ;  /* 0x0013c00a01007387 */ /* 0x0003e80000100a00 */
[----:B-1----:R-:W4:Y:S01]  /*c95e0*/  LDL.LU.64 R10, [R1+0x48b0] ;  /* 0x0048b000010a7983 */ /* 0x002f220000300a00 */
[----:B---3--:R-:W-:Y:S02]  /*c95f0*/  IADD3 R28, P4, R2, R0, RZ ;  /* 0x00000000021c7210 */ /* 0x008fe40007f9e0ff */
[--C-:B------:R-:W-:Y:S01]  /*c9600*/  SHF.R.S32.HI R25, RZ, 0x1f, R2.reuse ;  /* 0x0000001fff197819 */ /* 0x100fe20000011402 */
[----:B------:R-:W-:Y:S02]  /*c9610*/  IMAD.MOV.U32 R26, RZ, RZ, R2 ;  /* 0x000000ffff1a7224 */ /* 0x000fe400078e0002 */
[----:B------:R1:W-:Y:S04]  /*c9620*/  STL [R1+0x13d0], R28 ;  /* 0x0013d01c01007387 */ /* 0x0003e80000100800 */
[----:B-1----:R-:W3:Y:S04]  /*c9630*/  LDL.LU.64 R28, [R1+0x48a8] ;  /* 0x0048a800011c7983 */ /* 0x002ee80000300a00 */
[----:B------:R1:W-:Y:S04]  /*c9640*/  STL.64 [R1+0x13c8], R8 ;  /* 0x0013c80801007387 */ /* 0x0003e80000100a00 */
[----:B-1----:R-:W4:Y:S04]  /*c9650*/  LDL.LU.64 R8, [R1+0x48a0] ;  /* 0x0048a00001087983 */ /* 0x002f280000300a00 */
[----:B------:R-:W3:Y:S04]  /*c9660*/  LDL.LU R2, [R1+0x4898] ;  /* 0x0048980001027983 */ /* 0x000ee80000300800 */
[----:B--2---:R1:W-:Y:S04]  /*c9670*/  STL.64 [R1+0x4890], R4 ;  /* 0x0048900401007387 */ /* 0x0043e80000100a00 */
[----:B-1----:R0:W2:Y:S04]  /*c9680*/  LDL.64 R4, [R1+0x13d0] ;  /* 0x0013d00001047983 */ /* 0x0020a80000100a00 */
[----:B----4-:R-:W-:Y:S04]  /*c9690*/  STL.64 [R1+0x4888], R8 ;  /* 0x0048880801007387 */ /* 0x010fe80000100a00 */
[----:B---3--:R-:W-:Y:S04]  /*c96a0*/  STL.64 [R1+0x4878], R28 ;  /* 0x0048781c01007387 */ /* 0x008fe80000100a00 */
[----:B------:R1:W-:Y:S04]  /*c96b0*/  STL [R1+0x4880], R27 ;  /* 0x0048801b01007387 */ /* 0x0003e80000100800 */
[----:B-1----:R-:W3:Y:S01]  /*c96c0*/  LDL.LU R27, [R1+0x1568] ;  /* 0x00156800011b7983 */ /* 0x002ee20000300800 */
[----:B--2---:R-:W-:-:S05]  /*c96d0*/  IMAD.X R5, R25, 0x1, R3, P4 ;  /* 0x0000000119057824 */ /* 0x004fca00020e0603 */
[----:B------:R1:W-:Y:S04]  /*c96e0*/  STL [R1+0x13d4], R5 ;  /* 0x0013d40501007387 */ /* 0x0003e80000100800 */
[----:B-1----:R-:W2:Y:S01]  /*c96f0*/  LDL.LU.64 R4, [R1+0x4890] ;  /* 0x0048900001047983 */ /* 0x002ea20000300a00 */
[----:B------:R-:W-:-:S05]  /*c9700*/  IADD3 R8, P6, R26, R2, RZ ;  /* 0x000000021a087210 */ /* 0x000fca0007fde0ff */
[----:B--2---:R-:W-:-:S05]  /*c9710*/  IMAD.X R9, R25, 0x1, R4, P6 ;  /* 0x0000000119097824 */ /* 0x004fca00030e0604 */
[----:B------:R1:W-:Y:S04]  /*c9720*/  STL.64 [R1+0x13d8], R8 ;  /* 0x0013d80801007387 */ /* 0x0003e80000100a00 */
[----:B-1----:R-:W2:Y:S01]  /*c9730*/  LDL.LU.64 R8, [R1+0x4888] ;  /* 0x0048880001087983 */ /* 0x002ea20000300a00 */
[----:B---3--:R-:W-:Y:S02]  /*c9740*/  SHF.R.S32.HI R26, RZ, 0x1f, R27 ;  /* 0x0000001fff1a7819 */ /* 0x008fe4000001141b */
[C---:B------:R-:W-:Y:S01]  /*c9750*/  IADD3 R28, P5, R27.reuse, R0, RZ ;  /* 0x000000001b1c7210 */ /* 0x040fe20007fbe0ff */
[----:B------:R-:W-:Y:S04]  /*c9760*/  STL.64 [R1+0x4870], R4 ;  /* 0x0048700401007387 */ /* 0x000fe80000100a00 */
[----:B------:R-:W-:Y:S01]  /*c9770*/  IMAD.X R29, R26, 0x1, R3, P5 ;  /* 0x000000011a1d7824 */ /* 0x000fe200028e0603 */
[----:B--2---:R1:W-:Y:S02]  /*c9780*/  STL.64 [R1+0x4868], R8 ;  /* 0x0048680801007387 */ /* 0x0043e40000100a00 */
[----:B-1----:R-:W-:-:S02]  /*c9790*/  IADD3 R8, P6, R27, R2, RZ ;  /* 0x000000021b087210 */ /* 0x002fc40007fde0ff */
[----:B------:R-:W2:Y:S04]  /*c97a0*/  LDL.LU R27, [R1+0x4880] ;  /* 0x00488000011b7983 */ /* 0x000ea80000300800 */
[----:B------:R1:W-:Y:S04]  /*c97b0*/  STL.64 [R1+0x13e0], R28 ;  /* 0x0013e01c01007387 */ /* 0x0003e80000100a00 */
[----:B-1----:R-:W3:Y:S04]  /*c97c0*/  LDL.LU.64 R28, [R1+0x4878] ;  /* 0x00487800011c7983 */ /* 0x002ee80000300a00 */
[----:B---3--:R1:W-:Y:S04]  /*c97d0*/  STL.64 [R1+0x4858], R28 ;  /* 0x0048581c01007387 */ /* 0x0083e80000100a00 */
[----:B-1----:R-:W3:Y:S02]  /*c97e0*/  LDL.LU R29, [R1+0x156c] ;  /* 0x00156c00011d7983 */ /* 0x002ee40000300800 */
[----:B---3--:R-:W-:-:S05]  /*c97f0*/  IADD3 R4, P4, R29, R0, RZ ;  /* 0x000000001d047210 */ /* 0x008fca0007f9e0ff */
[----:B------:R1:W-:Y:S04]  /*c9800*/  STL [R1+0x13f0], R4 ;  /* 0x0013f00401007387 */ /* 0x0003e80000100800 */
[----:B-1----:R-:W3:Y:S02]  /*c9810*/  LDL.LU.64 R4, [R1+0x4870] ;  /* 0x0048700001047983 */ /* 0x002ee40000300a00 */
[----:B---3--:R-:W-:-:S05]  /*c9820*/  IMAD.X R9, R26, 0x1, R4, P6 ;  /* 0x000000011a097824 */ /* 0x008fca00030e0604 */
[----:B------:R1:W-:Y:S04]  /*c9830*/  STL.64 [R1+0x13e8], R8 ;  /* 0x0013e80801007387 */ /* 0x0003e80000100a00 */
[----:B-1----:R-:W3:Y:S04]  /*c9840*/  LDL.LU.64 R8, [R1+0x4868] ;  /* 0x0048680001087983 */ /* 0x002ee80000300a00 */
[----:B------:R1:W-:Y:S04]  /*c9850*/  STL.64 [R1+0x4860], R16 ;  /* 0x0048601001007387 */ /* 0x0003e80000100a00 */
[----:B-1----:R0:W4:Y:S01]  /*c9860*/  LDL.64 R16, [R1+0x13f0] ;  /* 0x0013f00001107983 */ /* 0x0021220000100a00 */
[----:B------:R-:W-:-:S02]  /*c9870*/  SHF.R.S32.HI R25, RZ, 0x1f, R29 ;  /* 0x0000001fff197819 */ /* 0x000fc4000001141d */
[----:B------:R-:W-:-:S05]  /*c9880*/  IADD3 R28, P6, R29, R2, RZ ;  /* 0x000000021d1c7210 */ /* 0x000fca0007fde0ff */
[C---:B------:R-:W-:Y:S01]  /*c9890*/  IMAD.X R29, R25.reuse, 0x1, R4, P6 ;  /* 0x00000001191d7824 */ /* 0x040fe200030e0604 */
[----:B---3--:R-:W-:Y:S04]  /*c98a0*/  STL.64 [R1+0x4848], R8 ;  /* 0x0048480801007387 */ /* 0x008fe80000100a00 */
[----:B------:R1:W-:Y:S04]  /*c98b0*/  STL [R1+0x4850], R20 ;  /* 0x0048501401007387 */ /* 0x0003e80000100800 */
[----:B-1----:R-:W3:Y:S01]  /*c98c0*/  LDL.LU R20, [R1+0x1570] ;  /* 0x0015700001147983 */ /* 0x002ee20000300800 */
[----:B----4-:R-:W-:-:S05]  /*c98d0*/  IMAD.X R17, R25, 0x1, R3, P4 ;  /* 0x0000000119117824 */ /* 0x010fca00020e0603 */
[----:B------:R1:W-:Y:S04]  /*c98e0*/  STL [R1+0x13f4], R17 ;  /* 0x0013f41101007387 */ /* 0x0003e80000100800 */
[----:B-1----:R-:W4:Y:S04]  /*c98f0*/  LDL.LU.64 R16, [R1+0x4860] ;  /* 0x0048600001107983 */ /* 0x002f280000300a00 */
[----:B------:R1:W-:Y:S04]  /*c9900*/  STL.64 [R1+0x13f8], R28 ;  /* 0x0013f81c01007387 */ /* 0x0003e80000100a00 */
[----:B-1----:R-:W2:Y:S01]  /*c9910*/  LDL.LU.64 R28, [R1+0x4858] ;  /* 0x00485800011c7983 */ /* 0x002ea20000300a00 */
[----:B---3--:R-:W-:-:S02]  /*c9920*/  SHF.R.S32.HI R26, RZ, 0x1f, R20 ;  /* 0x0000001fff1a7819 */ /* 0x008fc40000011414 */
        /* <DEDUP_REMOVED lines=9> */
[----:B-1----:R-:W4:Y:S02]  /*c99c0*/  LDL R11, [R1+0x1574] ;  /* 0x00157400010b7983 */ /* 0x002f240000100800 */
[----:B----4-:R-:W-:-:S05]  /*c99d0*/  IADD3 R28, P4, R11, R0, RZ ;  /* 0x000000000b1c7210 */ /* 0x010fca0007f9e0ff */
[----:B------:R1:W-:Y:S04]  /*c99e0*/  STL [R1+0x1410], R28 ;  /* 0x0014101c01007387 */ /* 0x0003e80000100800 */
[----:B-1----:R-:W4:Y:S01]  /*c99f0*/  LDL.LU R28, [R1+0x4840] ;  /* 0x00484000011c7983 */ /* 0x002f220000300800 */
[----:B------:R-:W-:Y:S01]  /*c9a00*/  IMAD.X R29, R26, 0x1, R4, P6 ;  /* 0x000000011a1d7824 */ /* 0x000fe200030e0604 */
[----:B------:R-:W-:Y:S02]  /*c9a10*/  IADD3 R10, P6, R11, R2, RZ ;  /* 0x000000020b0a7210 */ /* 0x000fe40007fde0ff */
[----:B------:R-:W-:Y:S02]  /*c9a20*/  SHF.R.S32.HI R25, RZ, 0x1f, R11 ;  /* 0x0000001fff197819 */ /* 0x000fe4000001140b */
[----:B----4-:R1:W-:Y:S04]  /*c9a30*/  STL.64 [R1+0x1408], R28 ;  /* 0x0014081c01007387 */ /* 0x0103e80000100a00 */
[----:B-1----:R-:W4:Y:S04]  /*c9a40*/  LDL.LU.64 R28, [R1+0x4838] ;  /* 0x00483800011c7983 */ /* 0x002f280000300a00 */
[----:B------:R1:W-:Y:S04]  /*c9a50*/  STL [R1+0x4830], R10 ;  /* 0x0048300a01007387 */ /* 0x0003e80000100800 */
[----:B-1----:R0:W2:Y:S04]  /*c9a60*/  LDL.64 R10, [R1+0x1410] ;  /* 0x00141000010a7983 */ /* 0x0020a80000100a00 */
[----:B----4-:R-:W-:Y:S04]  /*c9a70*/  STL.64 [R1+0x4818], R28 ;  /* 0x0048181c01007387 */ /* 0x010fe80000100a00 */
[----:B------:R1:W-:Y:S01]  /*c9a80*/  STL.64 [R1+0x4820], R16 ;  /* 0x0048201001007387 */ /* 0x0003e20000100a00 */
[----:B--2---:R-:W-:-:S03]  /*c9a90*/  IMAD.X R11, R25, 0x1, R3, P4 ;  /* 0x00000001190b7824 */ /* 0x004fc600020e0603 */
[----:B-1----:R-:W2:Y:S04]  /*c9aa0*/  LDL.LU R16, [R1+0x1578] ;  /* 0x0015780001107983 */ /* 0x002ea80000300800 */
[----:B------:R1:W-:Y:S04]  /*c9ab0*/  STL [R1+0x1414], R11 ;  /* 0x0014140b01007387 */ /* 0x0003e80000100800 */
[----:B------:R-:W4:Y:S01]  /*c9ac0*/  LDL.LU R10, [R1+0x4830] ;  /* 0x00483000010a7983 */ /* 0x000f220000300800 */
[----:B-1----:R-:W-:Y:S01]  /*c9ad0*/  IMAD.X R11, R25, 0x1, R4, P6 ;  /* 0x00000001190b7824 */ /* 0x002fe200030e0604 */
[----:B--2---:R-:W-:-:S02]  /*c9ae0*/  SHF.R.S32.HI R26, RZ, 0x1f, R16 ;  /* 0x0000001fff1a7819 */ /* 0x004fc40000011410 */
[C---:B------:R-:W-:Y:S02]  /*c9af0*/  IADD3 R28, P5, R16.reuse, R0, RZ ;  /* 0x00000000101c7210 */ /* 0x040fe40007fbe0ff */
[----:B------:R-:W-:Y:S01]  /*c9b00*/  IADD3 R16, P6, R16, R2, RZ ;  /* 0x0000000210107210 */ /* 0x000fe20007fde0ff */
[----:B----4-:R1:W-:Y:S02]  /*c9b10*/  STL.64 [R1+0x1418], R10 ;  /* 0x0014180a01007387 */ /* 0x0103e40000100a00 */
[----:B------:R-:W-:Y:S02]  /*c9b20*/  IMAD.X R29, R26, 0x1, R3, P5 ;  /* 0x000000011a1d7824 */ /* 0x000fe400028e0603 */
[----:B-1----:R-:W2:Y:S04]  /*c9b30*/  LDL.LU.64 R10, [R1+0x4828] ;  /* 0x00482800010a7983 */ /* 0x002ea80000300a00 */
[----:B------:R1:W-:Y:S04]  /*c9b40*/  STL [R1+0x1428], R16 ;  /* 0x0014281001007387 */ /* 0x0003e80000100800 */
[----:B-1----:R-:W4:Y:S04]  /*c9b50*/  LDL.LU.64 R16, [R1+0x4820] ;  /* 0x0048200001107983 */ /* 0x002f280000300a00 */
[----:B------:R1:W-:Y:S04]  /*c9b60*/  STL.64 [R1+0x1420], R28 ;  /* 0x0014201c01007387 */ /* 0x0003e80000100a00 */
[----:B-1----:R-:W3:Y:S04]  /*c9b70*/  LDL.LU.64 R28, [R1+0x4818] ;  /* 0x00481800011c7983 */ /* 0x002ee80000300a00 */
[----:B------:R1:W-:Y:S04]  /*c9b80*/  STL.64 [R1+0x4808], R2 ;  /* 0x0048080201007387 */ /* 0x0003e80000100a00 */
[----:B-1----:R-:W2:Y:S04]  /*c9b90*/  LDL.64 R2, [R1+0x1428] ;  /* 0x0014280001027983 */ /* 0x002ea80000100a00 */
[----:B--2---:R-:W-:Y:S04]  /*c9ba0*/  STL [R1+0x4810], R2 ;  /* 0x0048100201007387 */ /* 0x004fe80000100800 */
[----:B---3--:R1:W-:Y:S04]  /*c9bb0*/  STL [R1+0x4800], R28 ;  /* 0x0048001c01007387 */ /* 0x0083e80000100800 */
[----:B-1----:R-:W2:Y:S04]  /*c9bc0*/  LDL R28, [R1+0x157c] ;  /* 0x00157c00011c7983 */ /* 0x002ea80000100800 */
[----:B----4-:R1:W-:Y:S04]  /*c9bd0*/  STL.64 [R1+0x47e8], R16 ;  /* 0x0047e81001007387 */ /* 0x0103e80000100a00 */
[----:B-1----:R-:W3:Y:S01]  /*c9be0*/  LDL.LU R16, [R1+0x1580] ;  /* 0x0015800001107983 */ /* 0x002ee20000300800 */
[----:B--2---:R-:W-:-:S05]  /*c9bf0*/  IADD3 R2, P4, R28, R0, RZ ;  /* 0x000000001c027210 */ /* 0x004fca0007f9e0ff */
[----:B------:R1:W-:Y:S04]  /*c9c00*/  STL [R1+0x1430], R2 ;  /* 0x0014300201007387 */ /* 0x0003e80000100800 */
[----:B-1----:R0:W2:Y:S01]  /*c9c10*/  LDL.LU R2, [R1+0x4810] ;  /* 0x0048100001027983 */ /* 0x0020a20000300800 */
[----:B------:R-:W-:-:S05]  /*c9c20*/  IMAD.X R3, R26, 0x1, R4, P6 ;  /* 0x000000011a037824 */ /* 0x000fca00030e0604 */
[----:B------:R2:W-:Y:S04]  /*c9c30*/  STL [R1+0x142c], R3 ;  /* 0x00142c0301007387 */ /* 0x0005e80000100800 */
[----:B--2---:R-:W2:Y:S01]  /*c9c40*/  LDL.LU.64 R2, [R1+0x4808] ;  /* 0x0048080001027983 */ /* 0x004ea20000300a00 */
[----:B------:R-:W-:-:S03]  /*c9c50*/  SHF.R.S32.HI R25, RZ, 0x1f, R28 ;  /* 0x0000001fff197819 */ /* 0x000fc6000001141c */
[----:B------:R1:W-:Y:S04]  /*c9c60*/  STL.64 [R1+0x47f8], R4 ;  /* 0x0047f80401007387 */ /* 0x0003e80000100a00 */
[----:B-1----:R0:W4:Y:S01]  /*c9c70*/  LDL.64 R4, [R1+0x1430] ;  /* 0x0014300001047983 */ /* 0x0021220000100a00 */
[----:B--2---:R-:W-:-:S05]  /*c9c80*/  IADD3 R28, P6, R28, R2, RZ ;  /* 0x000000021c1c7210 */ /* 0x004fca0007fde0ff */
[----:B------:R1:W-:Y:S04]  /*c9c90*/  STL [R1+0x1438], R28 ;  /* 0x0014381c01007387 */ /* 0x0003e80000100800 */
[----:B-1----:R-:W2:Y:S01]  /*c9ca0*/  LDL.LU R28, [R1+0x4800] ;  /* 0x00480000011c7983 */ /* 0x002ea20000300800 */
[----:B----4-:R-:W-:-:S03]  /*c9cb0*/  IMAD.X R5, R25, 0x1, R3, P4 ;  /* 0x0000000119057824 */ /* 0x010fc600020e0603 */
[----:B------:R1:W-:Y:S04]  /*c9cc0*/  STL.64 [R1+0x47f0], R10 ;  /* 0x0047f00a01007387 */ /* 0x0003e80000100a00 */
[----:B-1----:R0:W4:Y:S04]  /*c9cd0*/  LDL.64 R10, [R1+0x1438] ;  /* 0x00143800010a7983 */ /* 0x0021280000100a00 */
[----:B--2---:R-:W-:Y:S04]  /*c9ce0*/  STL [R1+0x47e0], R28 ;  /* 0x0047e01c01007387 */ /* 0x004fe80000100800 */
[----:B------:R1:W-:Y:S04]  /*c9cf0*/  STL [R1+0x1434], R5 ;  /* 0x0014340501007387 */ /* 0x0003e80000100800 */
[----:B-1----:R-:W4:Y:S01]  /*c9d00*/  LDL.LU.64 R4, [R1+0x47f8] ;  /* 0x0047f80001047983 */ /* 0x002f220000300a00 */
[----:B---3--:R-:W-:-:S02]  /*c9d10*/  SHF.R.S32.HI R26, RZ, 0x1f, R16 ;  /* 0x0000001fff1a7819 */ /* 0x008fc40000011410 */
[C---:B------:R-:W-:Y:S01]  /*c9d20*/  IADD3 R28, P5, R16.reuse, R0, RZ ;  /* 0x00000000101c7210 */ /* 0x040fe20007fbe0ff */
[----:B----4-:R-:W-:Y:S01]  /*c9d30*/  IMAD.X R11, R25, 0x1, R4, P6 ;  /* 0x00000001190b7824 */ /* 0x010fe200030e0604 */
[----:B------:R-:W-:-:S04]  /*c9d40*/  IADD3 R16, P6, R16, R2, RZ ;  /* 0x0000000210107210 */ /* 0x000fc80007fde0ff */
[----:B------:R1:W-:Y:S04]  /*c9d50*/  STL [R1+0x143c], R11 ;  /* 0x00143c0b01007387 */ /* 0x0003e80000100800 */
[----:B-1----:R-:W2:Y:S04]  /*c9d60*/  LDL.LU.64 R10, [R1+0x47f0] ;  /* 0x0047f000010a7983 */ /* 0x002ea80000300a00 */
[----:B------:R1:W-:Y:S04]  /*c9d70*/  STL [R1+0x1448], R16 ;  /* 0x0014481001007387 */ /* 0x0003e80000100800 */
[----:B-1----:R-:W3:Y:S01]  /*c9d80*/  LDL.LU.64 R16, [R1+0x47e8] ;  /* 0x0047e80001107983 */ /* 0x002ee20000300a00 */
[----:B------:R-:W-:-:S03]  /*c9d90*/  IMAD.X R29, R26, 0x1, R3, P5 ;  /* 0x000000011a1d7824 */ /* 0x000fc600028e0603 */
[----:B------:R-:W-:Y:S04]  /*c9da0*/  STL.64 [R1+0x47d8], R4 ;  /* 0x0047d80401007387 */ /* 0x000fe80000100a00 */
[----:B---3--:R1:W-:Y:S04]  /*c9db0*/  STL.64 [R1+0x47d0], R16 ;  /* 0x0047d01001007387 */ /* 0x0083e80000100a00 */
[----:B-1----:R0:W3:Y:S04]  /*c9dc0*/  LDL.64 R16, [R1+0x1448] ;  /* 0x0014480001107983 */ /* 0x0020e80000100a00 */
[----:B------:R1:W-:Y:S04]  /*c9dd0*/  STL.64 [R1+0x1440], R28 ;  /* 0x0014401c01007387 */ /* 0x0003e80000100a00 */
[----:B-1----:R-:W4:Y:S04]  /*c9de0*/  LDL.LU R28, [R1+0x47e0] ;  /* 0x0047e000011c7983 */ /* 0x002f280000300800 */
[----:B------:R1:W-:Y:S04]  /*c9df0*/  STL.64 [R1+0x47c0], R20 ;  /* 0x0047c01401007387 */ /* 0x0003e80000100a00 */
[----:B-1----:R-:W2:Y:S04]  /*c9e00*/  LDL.LU R21, [R1+0x1584] ;  /* 0x0015840001157983 */ /* 0x002ea80000300800 */
[----:B------:R-:W4:Y:S01]  /*c9e10*/  LDL.LU R29, [R1+0x158c] ;  /* 0x00158c00011d7983 */ /* 0x000f220000300800 */
[----:B--2---:R-:W-:-:S05]  /*c9e20*/  IADD3 R4, P4, R21, R0, RZ ;  /* 0x0000000015047210 */ /* 0x004fca0007f9e0ff */
[----:B------:R1:W-:Y:S04]  /*c9e30*/  STL [R1+0x1450], R4 ;  /* 0x0014500401007387 */ /* 0x0003e80000100800 */
[----:B-1----:R-:W3:Y:S01]  /*c9e40*/  LDL.LU.64 R4, [R1+0x47d8] ;  /* 0x0047d80001047983 */ /* 0x002ee20000300a00 */
[----:B------:R-:W-:Y:S01]  /*c9e50*/  SHF.R.S32.HI R25, RZ, 0x1f, R21 ;  /* 0x0000001fff197819 */ /* 0x000fe20000011415 */
[----:B---3--:R-:W-:Y:S01]  /*c9e60*/  IMAD.X R17, R26, 0x1, R4, P6 ;  /* 0x000000011a117824 */ /* 0x008fe200030e0604 */
[----:B------:R-:W-:-:S04]  /*c9e70*/  IADD3 R20, P6, R21, R2, RZ ;  /* 0x0000000215147210 */ /* 0x000fc80007fde0ff */
[----:B------:R1:W-:Y:S04]  /*c9e80*/  STL [R1+0x144c], R17 ;  /* 0x00144c1101007387 */ /* 0x0003e80000100800 */
[----:B-1----:R-:W2:Y:S04]  /*c9e90*/  LDL.LU.64 R16, [R1+0x47d0] ;  /* 0x0047d00001107983 */ /* 0x002ea80000300a00 */
[----:B------:R1:W-:Y:S04]  /*c9ea0*/  STL [R1+0x47c8], R20 ;  /* 0x0047c81401007387 */ /* 0x0003e80000100800 */
[----:B-1----:R0:W3:Y:S04]  /*c9eb0*/  LDL.64 R20, [R1+0x1450] ;  /* 0x0014500001147983 */ /* 0x0020e80000100a00 */
[----:B--2---:R-:W-:Y:S04]  /*c9ec0*/  STL.64 [R1+0x47b8], R16 ;  /* 0x0047b81001007387 */ /* 0x004fe80000100a00 */
[----:B------:R1:W-:Y:S01]  /*c9ed0*/  STL.64 [R1+0x47a8], R8 ;  /* 0x0047a80801007387 */ /* 0x0003e20000100a00 */
[----:B---3--:R-:W-:-:S03]  /*c9ee0*/  IMAD.X R21, R25, 0x1, R3, P4 ;  /* 0x0000000119157824 */ /* 0x008fc600020e0603 */
[----:B-1----:R-:W2:Y:S04]  /*c9ef0*/  LDL.LU R9, [R1+0x1588] ;  /* 0x0015880001097983 */ /* 0x002ea80000300800 */
[----:B------:R1:W-:Y:S04]  /*c9f00*/  STL [R1+0x1454], R21 ;  /* 0x0014541501007387 */ /* 0x0003e80000100800 */
[----:B------:R-:W3:Y:S01]  /*c9f10*/  LDL.LU R20, [R1+0x47c8] ;  /* 0x0047c80001147983 */ /* 0x000ee20000300800 */
[----:B-1----:R-:W-:-:S05]  /*c9f20*/  IMAD.X R21, R25, 0x1, R4, P6 ;  /* 0x0000000119157824 */ /* 0x002fca00030e0604 */
[----:B---3--:R1:W-:Y:S04]  /*c9f30*/  STL.64 [R1+0x1458], R20 ;  /* 0x0014581401007387 */ /* 0x0083e80000100a00 */
[----:B-1----:R-:W3:Y:S01]  /*c9f40*/  LDL.LU.64 R20, [R1+0x47c0] ;  /* 0x0047c00001147983 */ /* 0x002ee20000300a00 */
[----:B--2---:R-:W-:Y:S02]  /*c9f50*/  SHF.R.S32.HI R26, RZ, 0x1f, R9 ;  /* 0x0000001fff1a7819 */ /* 0x004fe40000011409 */
[C---:B------:R-:W-:Y:S02]  /*c9f60*/  IADD3 R16, P5, R9.reuse, R0, RZ ;  /* 0x0000000009107210 */ /* 0x040fe40007fbe0ff */
[----:B------:R-:W-:-:S03]  /*c9f70*/  IADD3 R8, P6, R9, R2, RZ ;  /* 0x0000000209087210 */ /* 0x000fc60007fde0ff */
[C---:B------:R-:W-:Y:S02]  /*c9f80*/  IMAD.X R17, R26.reuse, 0x1, R3, P5 ;  /* 0x000000011a117824 */ /* 0x040fe400028e0603 */
[----:B------:R-:W-:Y:S01]  /*c9f90*/  IMAD.X R9, R26, 0x1, R4, P6 ;  /* 0x000000011a097824 */ /* 0x000fe200030e0604 */
[----:B---3--:R4:W-:Y:S04]  /*c9fa0*/  STL.64 [R1+0x47a0], R20 ;  /* 0x0047a01401007387 */ /* 0x0089e80000100a00 */
[----:B------:R-:W-:Y:S04]  /*c9fb0*/  STL [R1+0x47b0], R21 ;  /* 0x0047b01501007387 */ /* 0x000fe80000100800 */
[----:B------:R1:W-:Y:S01]  /*c9fc0*/  STL.64 [R1+0x1460], R16 ;  /* 0x0014601001007387 */ /* 0x0003e20000100a00 */
[----:B----4-:R-:W-:-:S03]  /*c9fd0*/  IADD3 R20, P4, R29, R0, RZ ;  /* 0x000000001d147210 */ /* 0x010fc60007f9e0ff */
[----:B-1----:R-:W2:Y:S04]  /*c9fe0*/  LDL.LU.64 R16, [R1+0x47b8] ;  /* 0x0047b80001107983 */ /* 0x002ea80000300a00 */
[----:B------:R-:W-:Y:S04]  /*c9ff0*/  STL [R1+0x1470], R20 ;  /* 0x0014701401007387 */ /* 0x000fe80000100800 */
[----:B------:R0:W3:Y:S04]  /*ca000*/  LDL.LU R21, [R1+0x47b0] ;  /* 0x0047b00001157983 */ /* 0x0000e80000300800 */
[----:B------:R1:W-:Y:S04]  /*ca010*/  STL.64 [R1+0x1468], R8 ;  /* 0x0014680801007387 */ /* 0x0003e80000100a00 */
[----:B-1----:R-:W4:Y:S01]  /*ca020*/  LDL.LU.64 R8, [R1+0x47a8] ;  /* 0x0047a80001087983 */ /* 0x002f220000300a00 */
[----:B------:R-:W-:-:S05]  /*ca030*/  IADD3 R20, P6, R29, R2, RZ ;  /* 0x000000021d147210 */ /* 0x000fca0007fde0ff */
[----:B------:R3:W-:Y:S04]  /*ca040*/  STL [R1+0x1478], R20 ;  /* 0x0014781401007387 */ /* 0x0007e80000100800 */
[----:B---3--:R-:W3:Y:S04]  /*ca050*/  LDL.LU.64 R20, [R1+0x47a0] ;  /* 0x0047a00001147983 */ /* 0x008ee80000300a00 */
[----:B------:R-:W-:Y:S04]  /*ca060*/  STL.64 [R1+0x4798], R2 ;  /* 0x0047980201007387 */ /* 0x000fe80000100a00 */
[----:B----4-:R1:W-:Y:S04]  /*ca070*/  STL.64 [R1+0x4790], R8 ;  /* 0x0047900801007387 */ /* 0x0103e80000100a00 */
[----:B-1----:R0:W4:Y:S04]  /*ca080*/  LDL.64 R8, [R1+0x1470] ;  /* 0x0014700001087983 */ /* 0x0021280000100a00 */
[----:B------:R1:W-:Y:S04]  /*ca090*/  STL [R1+0x4788], R15 ;  /* 0x0047880f01007387 */ /* 0x0003e80000100800 */
[----:B-1----:R-:W2:Y:S01]  /*ca0a0*/  LDL.LU R15, [R1+0x1590] ;  /* 0x00159000010f7983 */ /* 0x002ea20000300800 */
[----:B------:R-:W-:-:S03]  /*ca0b0*/  SHF.R.S32.HI R25, RZ, 0x1f, R29 ;  /* 0x0000001fff197819 */ /* 0x000fc6000001141d */
[----:B------:R-:W3:Y:S01]  /*ca0c0*/  LDL.LU R29, [R1+0x1598] ;  /* 0x00159800011d7983 */ /* 0x000ee20000300800 */
[----:B--2---:R-:W-:-:S05]  /*ca0d0*/  IADD3 R2, P5, R15, R0, RZ ;  /* 0x000000000f027210 */ /* 0x004fca0007fbe0ff */
[----:B------:R1:W-:Y:S04]  /*ca0e0*/  STL [R1+0x1480], R2 ;  /* 0x0014800201007387 */ /* 0x0003e80000100800 */
[----:B-1----:R-:W4:Y:S02]  /*ca0f0*/  LDL.LU.64 R2, [R1+0x4798] ;  /* 0x0047980001027983 */ /* 0x002f240000300a00 */
[----:B----4-:R-:W-:-:S05]  /*ca100*/  IMAD.X R9, R25, 0x1, R3, P4 ;  /* 0x0000000119097824 */ /* 0x010fca00020e0603 */
[----:B------:R1:W-:Y:S04]  /*ca110*/  STL [R1+0x1474], R9 ;  /* 0x0014740901007387 */ /* 0x0003e80000100800 */
[----:B-1----:R-:W2:Y:S04]  /*ca120*/  LDL.LU.64 R8, [R1+0x4790] ;  /* 0x0047900001087983 */ /* 0x002ea80000300a00 */
[----:B---3--:R1:W-:Y:S04]  /*ca130*/  STL.64 [R1+0x4770], R28 ;  /* 0x0047701c01007387 */ /* 0x0083e80000100a00 */
[----:B-1----:R0:W3:Y:S04]  /*ca140*/  LDL.64 R28, [R1+0x1478] ;  /* 0x00147800011c7983 */ /* 0x0020e80000100a00 */
[----:B--2---:R1:W-:Y:S04]  /*ca150*/  STL.64 [R1+0x4780], R8 ;  /* 0x0047800801007387 */ /* 0x0043e80000100a00 */
[----:B-1----:R0:W2:Y:S04]  /*ca160*/  LDL.64 R8, [R1+0x1480] ;  /* 0x0014800001087983 */ /* 0x0020a80000100a00 */
[----:B------:R-:W-:Y:S04]  /*ca170*/  STL.64 [R1+0x4778], R18 ;  /* 0x0047781201007387 */ /* 0x000fe80000100a00 */
[----:B------:R1:W-:Y:S04]  /*ca180*/  STL.64 [R1+0x4768], R20 ;  /* 0x0047681401007387 */ /* 0x0003e80000100a00 */
[----:B-1----:R-:W4:Y:S01]  /*ca190*/  LDL R20, [R1+0x1594] ;  /* 0x0015940001147983 */ /* 0x002f220000100800 */
[----:B------:R-:W-:Y:S01]  /*ca1a0*/  SHF.R.S32.HI R26, RZ, 0x1f, R15 ;  /* 0x0000001fff1a7819 */ /* 0x000fe2000001140f */
[----:B---3--:R-:W-:Y:S01]  /*ca1b0*/  IMAD.X R29, R25, 0x1, R4, P6 ;  /* 0x00000001191d7824 */ /* 0x008fe200030e0604 */
[----:B------:R-:W-:-:S04]  /*ca1c0*/  IADD3 R28, P6, R15, R2, RZ ;  /* 0x000000020f1c7210 */ /* 0x000fc80007fde0ff */
[----:B------:R1:W-:Y:S04]  /*ca1d0*/  STL [R1+0x147c], R29 ;  /* 0x00147c1d01007387 */ /* 0x0003e80000100800 */
[----:B------:R-:W3:Y:S01]  /*ca1e0*/  LDL.LU R15, [R1+0x4788] ;  /* 0x00478800010f7983 */ /* 0x000ee20000300800 */
[C---:B-1----:R-:W-:Y:S02]  /*ca1f0*/  IMAD.X R29, R26.reuse, 0x1, R4, P6 ;  /* 0x000000011a1d7824 */ /* 0x042fe400030e0604 */
[----:B--2---:R-:W-:-:S05]  /*ca200*/  IMAD.X R9, R26, 0x1, R3, P5 ;  /* 0x000000011a097824 */ /* 0x004fca00028e0603 */
[----:B------:R1:W-:Y:S01]  /*ca210*/  STL [R1+0x1484], R9 ;  /* 0x0014840901007387 */ /* 0x0003e20000100800 */
[----:B----4-:R-:W-:-:S03]  /*ca220*/  IADD3 R18, P4, R20, R0, RZ ;  /* 0x0000000014127210 */ /* 0x010fc60007f9e0ff */
[----:B-1----:R-:W2:Y:S01]  /*ca230*/  LDL.LU.64 R8, [R1+0x4780] ;  /* 0x0047800001087983 */ /* 0x002ea20000300a00 */
[----:B------:R-:W-:Y:S02]  /*ca240*/  SHF.R.S32.HI R25, RZ, 0x1f, R20 ;  /* 0x0000001fff197819 */ /* 0x000fe40000011414 */
[----:B------:R-:W-:Y:S01]  /*ca250*/  IADD3 R20, P6, R20, R2, RZ ;  /* 0x0000000214147210 */ /* 0x000fe20007fde0ff */
[----:B------:R1:W-:Y:S04]  /*ca260*/  STL [R1+0x1490], R18 ;  /* 0x0014901201007387 */ /* 0x0003e80000100800 */
[----:B-1----:R-:W4:Y:S04]  /*ca270*/  LDL.LU.64 R18, [R1+0x4778] ;  /* 0x0047780001127983 */ /* 0x002f280000300a00 */
[----:B------:R1:W-:Y:S04]  /*ca280*/  STL.64 [R1+0x1488], R28 ;  /* 0x0014881c01007387 */ /* 0x0003e80000100a00 */
[----:B-1----:R-:W3:Y:S04]  /*ca290*/  LDL.LU.64 R28, [R1+0x4770] ;  /* 0x00477000011c7983 */ /* 0x002ee80000300a00 */
[----:B------:R1:W-:Y:S04]  /*ca2a0*/  STL.64 [R1+0x4760], R4 ;  /* 0x0047600401007387 */ /* 0x0003e80000100a00 */
[----:B-1----:R0:W2:Y:S04]  /*ca2b0*/  LDL.64 R4, [R1+0x1490] ;  /* 0x0014900001047983 */ /* 0x0020a80000100a00 */
[----:B------:R1:W-:Y:S04]  /*ca2c0*/  STL [R1+0x1498], R20 ;  /* 0x0014981401007387 */ /* 0x0003e80000100800 */
[----:B-1----:R-:W4:Y:S01]  /*ca2d0*/  LDL.LU.64 R20, [R1+0x4768] ;  /* 0x0047680001147983 */ /* 0x002f220000300a00 */
[----:B--2---:R-:W-:-:S03]  /*ca2e0*/  IMAD.X R5, R25, 0x1, R3, P4 ;  /* 0x0000000119057824 */ /* 0x004fc600020e0603 */
[----:B----4-:R1:W-:Y:S04]  /*ca2f0*/  STL.64 [R1+0x4748], R20 ;  /* 0x0047481401007387 */ /* 0x0103e80000100a00 */
[----:B-1----:R0:W2:Y:S04]  /*ca300*/  LDL.64 R20, [R1+0x1498] ;  /* 0x0014980001147983 */ /* 0x0020a80000100a00 */
[----:B------:R-:W-:Y:S04]  /*ca310*/  STL.64 [R1+0x4750], R12 ;  /* 0x0047500c01007387 */ /* 0x000fe80000100a00 */
[----:B------:R-:W-:Y:S04]  /*ca320*/  STL [R1+0x4758], R13 ;  /* 0x0047580d01007387 */ /* 0x000fe80000100800 */
[----:B------:R1:W-:Y:S04]  /*ca330*/  STL [R1+0x1494], R5 ;  /* 0x0014940501007387 */ /* 0x0003e80000100800 */
[----:B-1----:R-:W2:Y:S01]  /*ca340*/  LDL.LU.64 R4, [R1+0x4760] ;  /* 0x0047600001047983 */ /* 0x002ea20000300a00 */
[----:B---3--:R-:W-:-:S02]  /*ca350*/  SHF.R.S32.HI R26, RZ, 0x1f, R29 ;  /* 0x0000001fff1a7819 */ /* 0x008fc4000001141d */
[----:B------:R-:W-:-:S05]  /*ca360*/  IADD3 R12, P5, R29, R0, RZ ;  /* 0x000000001d0c7210 */ /* 0x000fca0007fbe0ff */
[----:B------:R-:W-:Y:S02]  /*ca370*/  IMAD.X R13, R26, 0x1, R3, P5 ;  /* 0x000000011a0d7824 */ /* 0x000fe400028e0603 */
[----:B--2---:R-:W-:-:S05]  /*ca380*/  IMAD.X R21, R25, 0x1, R4, P6 ;  /* 0x0000000119157824 */ /* 0x004fca00030e0604 */
[----:B------:R-:W-:Y:S04]  /*ca390*/  STL [R1+0x149c], R21 ;  /* 0x00149c1501007387 */ /* 0x000fe80000100800 */
[----:B------:R1:W-:Y:S04]  /*ca3a0*/  STL.64 [R1+0x14a0], R12 ;  /* 0x0014a00c01007387 */ /* 0x0003e80000100a00 */
[----:B-1----:R0:W2:Y:S04]  /*ca3b0*/  LDL.LU R13, [R1+0x4758] ;  /* 0x00475800010d7983 */ /* 0x0020a80000300800 */
[----:B------:R1:W-:Y:S04]  /*ca3c0*/  STL [R1+0x4740], R3 ;  /* 0x0047400301007387 */ /* 0x0003e80000100800 */
[----:B-1----:R-:W3:Y:S01]  /*ca3d0*/  LDL R3, [R1+0x159c] ;  /* 0x00159c0001037983 */ /* 0x002ee20000100800 */
[----:B------:R-:W-:-:S02]  /*ca3e0*/  IADD3 R20, P6, R29, R2, RZ ;  /* 0x000000021d147210 */ /* 0x000fc40007fde0ff */
[----:B---3--:R-:W-:-:S05]  /*ca3f0*/  IADD3 R12, P4, R3, R0, RZ ;  /* 0x00000000030c7210 */ /* 0x008fca0007f9e0ff */
[----:B------:R2:W-:Y:S04]  /*ca400*/  STL [R1+0x14b0], R12 ;  /* 0x0014b00c01007387 */ /* 0x0005e80000100800 */
[----:B--2---:R-:W2:Y:S01]  /*ca410*/  LDL.LU.64 R12, [R1+0x4750] ;  /* 0x00475000010c7983 */ /* 0x004ea20000300a00 */
[----:B------:R-:W-:-:S05]  /*ca420*/  IMAD.X R21, R26, 0x1, R4, P6 ;  /* 0x000000011a157824 */ /* 0x000fca00030e0604 */
[----:B------:R1:W-:Y:S01]  /*ca430*/  STL.64 [R1+0x14a8], R20 ;  /* 0x0014a81401007387 */ /* 0x0003e20000100a00 */
[----:B------:R-:W-:-:S03]  /*ca440*/  SHF.R.S32.HI R25, RZ, 0x1f, R3 ;  /* 0x0000001fff197819 */ /* 0x000fc60000011403 */
[----:B-1----:R-:W3:Y:S04]  /*ca450*/  LDL.LU.64 R20, [R1+0x4748] ;  /* 0x0047480001147983 */ /* 0x002ee80000300a00 */
[----:B--2---:R1:W-:Y:S04]  /*ca460*/  STL.64 [R1+0x4730], R12 ;  /* 0x0047300c01007387 */ /* 0x0043e80000100a00 */
[----:B------:R-:W2:Y:S01]  /*ca470*/  LDL.LU R29, [R1+0x15ac] ;  /* 0x0015ac00011d7983 */ /* 0x000ea20000300800 */
[----:B-1----:R-:W-:-:S03]  /*ca480*/  IADD3 R12, P6, R3, R2, RZ ;  /* 0x00000002030c7210 */ /* 0x002fc60007fde0ff */
[----:B------:R-:W4:Y:S04]  /*ca490*/  LDL.LU R3, [R1+0x4740] ;  /* 0x0047400001037983 */ /* 0x000f280000300800 */
[----:B------:R-:W-:Y:S04]  /*ca4a0*/  STL [R1+0x14b8], R12 ;  /* 0x0014b80c01007387 */ /* 0x000fe80000100800 */
[----:B------:R1:W-:Y:S04]  /*ca4b0*/  STL.64 [R1+0x4738], R4 ;  /* 0x0047380401007387 */ /* 0x0003e80000100a00 */
[----:B-1----:R0:W4:Y:S04]  /*ca4c0*/  LDL.64 R4, [R1+0x14b0] ;  /* 0x0014b00001047983 */ /* 0x0021280000100a00 */
[----:B--2---:R1:W-:Y:S04]  /*ca4d0*/  STL.64 [R1+0x4728], R28 ;  /* 0x0047281c01007387 */ /* 0x0043e80000100a00 */
[----:B-1----:R-:W2:Y:S04]  /*ca4e0*/  LDL.LU R28, [R1+0x15a0] ;  /* 0x0015a000011c7983 */ /* 0x002ea80000300800 */
[----:B------:R1:W-:Y:S04]  /*ca4f0*/  STL.64 [R1+0x4720], R8 ;  /* 0x0047200801007387 */ /* 0x0003e80000100a00 */
[----:B-1----:R0:W3:Y:S01]  /*ca500*/  LDL.64 R8, [R1+0x14b8] ;  /* 0x0014b80001087983 */ /* 0x0020e20000100a00 */
[----:B----4-:R-:W-:-:S05]  /*ca510*/  IMAD.X R5, R25, 0x1, R3, P4 ;  /* 0x0000000119057824 */ /* 0x010fca00020e0603 */
[----:B------:R1:W-:Y:S04]  /*ca520*/  STL [R1+0x14b4], R5 ;  /* 0x0014b40501007387 */ /* 0x0003e80000100800 */
[----:B-1----:R-:W3:Y:S01]  /*ca530*/  LDL.LU.64 R4, [R1+0x4738] ;  /* 0x0047380001047983 */ /* 0x002ee20000300a00 */
[----:B--2---:R-:W-:Y:S02]  /*ca540*/  SHF.R.S32.HI R26, RZ, 0x1f, R28 ;  /* 0x0000001fff1a7819 */ /* 0x004fe4000001141c */
[----:B------:R-:W-:-:S05]  /*ca550*/  IADD3 R12, P5, R28, R0, RZ ;  /* 0x000000001c0c7210 */ /* 0x000fca0007fbe0ff */
[----:B------:R-:W-:Y:S02]  /*ca560*/  IMAD.X R13, R26, 0x1, R3, P5 ;  /* 0x000000011a0d7824 */ /* 0x000fe400028e0603 */
[----:B---3--:R-:W-:-:S05]  /*ca570*/  IMAD.X R9, R25, 0x1, R4, P6 ;  /* 0x0000000119097824 */ /* 0x008fca00030e0604 */
[----:B------:R-:W-:Y:S04]  /*ca580*/  STL [R1+0x14bc], R9 ;  /* 0x0014bc0901007387 */ /* 0x000fe80000100800 */
[----:B------:R1:W-:Y:S04]  /*ca590*/  STL.64 [R1+0x14c0], R12 ;  /* 0x0014c00c01007387 */ /* 0x0003e80000100a00 */
[----:B-1----:R-:W2:Y:S01]  /*ca5a0*/  LDL.LU.64 R12, [R1+0x4730] ;  /* 0x00473000010c7983 */ /* 0x002ea20000300a00 */
[----:B------:R-:W-:-:S03]  /*ca5b0*/  IADD3 R8, P6, R28, R2, RZ ;  /* 0x000000021c087210 */ /* 0x000fc60007fde0ff */
[----:B--2---:R1:W-:Y:S04]  /*ca5c0*/  STL.64 [R1+0x4718], R12 ;  /* 0x0047180c01007387 */ /* 0x0043e80000100a00 */
[----:B-1----:R-:W2:Y:S01]  /*ca5d0*/  LDL.LU R12, [R1+0x15a4] ;  /* 0x0015a400010c7983 */ /* 0x002ea20000300800 */
[----:B------:R-:W-:Y:S01]  /*ca5e0*/  IMAD.X R9, R26, 0x1, R4, P6 ;  /* 0x000000011a097824 */ /* 0x000fe200030e0604 */
[----:B--2---:R-:W-:-:S05]  /*ca5f0*/  IADD3 R28, P4, R12, R0, RZ ;  /* 0x000000000c1c7210 */ /* 0x004fca0007f9e0ff */
[----:B------:R1:W-:Y:S04]  /*ca600*/  STL [R1+0x14d0], R28 ;  /* 0x0014d01c01007387 */ /* 0x0003e80000100800 */
[----:B-1----:R-:W2:Y:S04]  /*ca610*/  LDL.LU.64 R28, [R1+0x4728] ;  /* 0x00472800011c7983 */ /* 0x002ea80000300a00 */
[----:B------:R1:W-:Y:S04]  /*ca620*/  STL.64 [R1+0x14c8], R8 ;  /* 0x0014c80801007387 */ /* 0x0003e80000100a00 */
[----:B-1----:R-:W3:Y:S01]  /*ca630*/  LDL.LU.64 R8, [R1+0x4720] ;  /* 0x0047200001087983 */ /* 0x002ee20000300a00 */
[----:B------:R-:W-:-:S02]  /*ca640*/  SHF.R.S32.HI R25, RZ, 0x1f, R12 ;  /* 0x0000001fff197819 */ /* 0x000fc4000001140c */
[----:B------:R-:W-:-:S05]  /*ca650*/  IADD3 R12, P6, R12, R2, RZ ;  /* 0x000000020c0c7210 */ /* 0x000fca0007fde0ff */
[----:B------:R1:W-:Y:S04]  /*ca660*/  STL [R1+0x14d8], R12 ;  /* 0x0014d80c01007387 */ /* 0x0003e80000100800 */
[----:B-1----:R-:W4:Y:S04]  /*ca670*/  LDL.LU.64 R12, [R1+0x4718] ;  /* 0x00471800010c7983 */ /* 0x002f280000300a00 */
[----:B------:R-:W-:Y:S04]  /*ca680*/  STL.64 [R1+0x4700], R14 ;  /* 0x0047000e01007387 */ /* 0x000fe80000100a00 */
[----:B---3--:R1:W-:Y:S04]  /*ca690*/  STL.64 [R1+0x4708], R8 ;  /* 0x0047080801007387 */ /* 0x0083e80000100a00 */
[----:B-1----:R-:W3:Y:S04]  /*ca6a0*/  LDL.64 R8, [R1+0x14d8] ;  /* 0x0014d80001087983 */ /* 0x002ee80000100a00 */
[----:B---3--:R1:W-:Y:S04]  /*ca6b0*/  STL [R1+0x4710], R8 ;  /* 0x0047100801007387 */ /* 0x0083e80000100800 */
[----:B-1----:R0:W3:Y:S04]  /*ca6c0*/  LDL.64 R8, [R1+0x14d0] ;  /* 0x0014d00001087983 */ /* 0x0020e80000100a00 */
[----:B----4-:R1:W-:Y:S04]  /*ca6d0*/  STL.64 [R1+0x46f0], R12 ;  /* 0x0046f00c01007387 */ /* 0x0103e80000100a00 */
[----:B-1----:R-:W4:Y:S01]  /*ca6e0*/  LDL.LU R13, [R1+0x15a8] ;  /* 0x0015a800010d7983 */ /* 0x002f220000300800 */
[----:B---3--:R-:W-:-:S05]  /*ca6f0*/  IMAD.X R9, R25, 0x1, R3, P4 ;  /* 0x0000000119097824 */ /* 0x008fca00020e0603 */
[----:B------:R1:W-:Y:S04]  /*ca700*/  STL [R1+0x14d4], R9 ;  /* 0x0014d40901007387 */ /* 0x0003e80000100800 */
[----:B------:R0:W3:Y:S01]  /*ca710*/  LDL.LU R8, [R1+0x4710] ;  /* 0x0047100001087983 */ /* 0x0000e20000300800 */
[----:B----4-:R-:W-:Y:S02]  /*ca720*/  SHF.R.S32.HI R26, RZ, 0x1f, R13 ;  /* 0x0000001fff1a7819 */ /* 0x010fe4000001140d */
[----:B------:R-:W-:Y:S01]  /*ca730*/  IADD3 R14, P5, R13, R0, RZ ;  /* 0x000000000d0e7210 */ /* 0x000fe20007fbe0ff */
[----:B-1----:R-:W-:-:S04]  /*ca740*/  IMAD.X R9, R25, 0x1, R4, P6 ;  /* 0x0000000119097824 */ /* 0x002fc800030e0604 */
[----:B------:R-:W-:Y:S01]  /*ca750*/  IMAD.X R15, R26, 0x1, R3, P5 ;  /* 0x000000011a0f7824 */ /* 0x000fe200028e0603 */
[----:B------:R3:W-:Y:S04]  /*ca760*/  STL [R1+0x14dc], R9 ;  /* 0x0014dc0901007387 */ /* 0x0007e80000100800 */
[----:B---3--:R-:W3:Y:S04]  /*ca770*/  LDL.LU.64 R8, [R1+0x4708] ;  /* 0x0047080001087983 */ /* 0x008ee80000300a00 */
[----:B------:R2:W-:Y:S04]  /*ca780*/  STL.64 [R1+0x46f8], R4 ;  /* 0x0046f80401007387 */ /* 0x0005e80000100a00 */
[----:B------:R1:W-:Y:S01]  /*ca790*/  STL.64 [R1+0x14e0], R14 ;  /* 0x0014e00e01007387 */ /* 0x0003e20000100a00 */
[----:B--2---:R-:W-:-:S03]  /*ca7a0*/  IADD3 R4, P4, R29, R0, RZ ;  /* 0x000000001d047210 */ /* 0x004fc60007f9e0ff */
[----:B-1----:R-:W2:Y:S04]  /*ca7b0*/  LDL.LU.64 R14, [R1+0x4700] ;  /* 0x00470000010e7983 */ /* 0x002ea80000300a00 */
[----:B------:R1:W-:Y:S04]  /*ca7c0*/  STL [R1+0x14f0], R4 ;  /* 0x0014f00401007387 */ /* 0x0003e80000100800 */
[----:B-1----:R-:W4:Y:S01]  /*ca7d0*/  LDL.LU.64 R4, [R1+0x46f8] ;  /* 0x0046f80001047983 */ /* 0x002f220000300a00 */
[----:B------:R-:W-:-:S05]  /*ca7e0*/  IADD3 R12, P6, R13, R2, RZ ;  /* 0x000000020d0c7210 */ /* 0x000fca0007fde0ff */
[----:B----4-:R-:W-:-:S05]  /*ca7f0*/  IMAD.X R13, R26, 0x1, R4, P6 ;  /* 0x000000011a0d7824 */ /* 0x010fca00030e0604 */
[----:B------:R1:W-:Y:S04]  /*ca800*/  STL.64 [R1+0x14e8], R12 ;  /* 0x0014e80c01007387 */ /* 0x0003e80000100a00 */
[----:B-1----:R-:W4:Y:S01]  /*ca810*/  LDL.LU.64 R12, [R1+0x46f0] ;  /* 0x0046f000010c7983 */ /* 0x002f220000300a00 */
[----:B------:R-:W-:-:S03]  /*ca820*/  SHF.R.S32.HI R25, RZ, 0x1f, R29 ;  /* 0x0000001fff197819 */ /* 0x000fc6000001141d */
[----:B----4-:R1:W-:Y:S02]  /*ca830*/  STL.64 [R1+0x46d0], R12 ;  /* 0x0046d00c01007387 */ /* 0x0103e40000100a00 */
[----:B-1----:R-:W-:Y:S02]  /*ca840*/  IADD3 R12, P6, R29, R2, RZ ;  /* 0x000000021d0c7210 */ /* 0x002fe40007fde0ff */
[----:B------:R0:W4:Y:S04]  /*ca850*/  LDL.LU R29, [R1+0x46e8] ;  /* 0x0046e800011d7983 */ /* 0x0001280000300800 */
[----:B------:R-:W-:Y:S04]  /*ca860*/  STL [R1+0x14f8], R12 ;  /* 0x0014f80c01007387 */ /* 0x000fe80000100800 */
[----:B------:R1:W-:Y:S04]  /*ca870*/  STL.64 [R1+0x46e0], R4 ;  /* 0x0046e00401007387 */ /* 0x0003e80000100a00 */
[----:B-1----:R0:W3:Y:S04]  /*ca880*/  LDL.64 R4, [R1+0x14f0] ;  /* 0x0014f00001047983 */ /* 0x0020e80000100a00 */
[----:B------:R-:W-:Y:S04]  /*ca890*/  STL.64 [R1+0x46d8], R18 ;  /* 0x0046d81201007387 */ /* 0x000fe80000100a00 */
[----:B------:R1:W-:Y:S04]  /*ca8a0*/  STL [R1+0x46c8], R28 ;  /* 0x0046c81c01007387 */ /* 0x0003e80000100800 */
[----:B-1----:R-:W2:Y:S01]  /*ca8b0*/  LDL.LU R28, [R1+0x15b0] ;  /* 0x0015b000011c7983 */ /* 0x002ea20000300800 */
[----:B---3--:R-:W-:-:S05]  /*ca8c0*/  IMAD.X R5, R25, 0x1, R3, P4 ;  /* 0x0000000119057824 */ /* 0x008fca00020e0603 */
[----:B------:R1:W-:Y:S04]  /*ca8d0*/  STL [R1+0x14f4], R5 ;  /* 0x0014f40501007387 */ /* 0x0003e80000100800 */
[----:B-1----:R-:W3:Y:S01]  /*ca8e0*/  LDL.LU.64 R4, [R1+0x46e0] ;  /* 0x0046e00001047983 */ /* 0x002ee20000300a00 */
[----:B------:R-:W-:Y:S01]  /*ca8f0*/  IMAD.MOV.U32 R18, RZ, RZ, R12 ;  /* 0x000000ffff127224 */ /* 0x000fe200078e000c */
[----:B--2---:R-:W-:Y:S02]  /*ca900*/  SHF.R.S32.HI R26, RZ, 0x1f, R28 ;  /* 0x0000001fff1a7819 */ /* 0x004fe4000001141c */
[----:B------:R-:W-:Y:S01]  /*ca910*/  IADD3 R12, P5, R28, R0, RZ ;  /* 0x000000001c0c7210 */ /* 0x000fe20007fbe0ff */
[----:B------:R-:W-:-:S04]  /*ca920*/  IMAD.MOV.U32 R19, RZ, RZ, R13 ;  /* 0x000000ffff137224 */ /* 0x000fc800078e000d */
[----:B------:R-:W-:Y:S02]  /*ca930*/  IMAD.X R13, R26, 0x1, R3, P5 ;  /* 0x000000011a0d7824 */ /* 0x000fe400028e0603 */
[----:B---3--:R-:W-:Y:S01]  /*ca940*/  IMAD.X R19, R25, 0x1, R4, P6 ;  /* 0x0000000119137824 */ /* 0x008fe200030e0604 */
[----:B------:R-:W-:-:S04]  /*ca950*/  IADD3 R28, P6, R28, R2, RZ ;  /* 0x000000021c1c7210 */ /* 0x000fc80007fde0ff */
[----:B------:R1:W-:Y:S04]  /*ca960*/  STL [R1+0x14fc], R19 ;  /* 0x0014fc1301007387 */ /* 0x0003e80000100800 */
[----:B-1----:R-:W2:Y:S04]  /*ca970*/  LDL.LU.64 R18, [R1+0x46d8] ;  /* 0x0046d80001127983 */ /* 0x002ea80000300a00 */
[----:B------:R-:W-:Y:S04]  /*ca980*/  STL [R1+0x46cc], R28 ;  /* 0x0046cc1c01007387 */ /* 0x000fe80000100800 */
[----:B------:R1:W-:Y:S04]  /*ca990*/  STL.64 [R1+0x1500], R12 ;  /* 0x0015000c01007387 */ /* 0x0003e80000100a00 */
[----:B-1----:R-:W3:Y:S04]  /*ca9a0*/  LDL.LU.64 R12, [R1+0x46d0] ;  /* 0x0046d000010c7983 */ /* 0x002ee80000300a00 */
[----:B---3--:R1:W-:Y:S04]  /*ca9b0*/  STL.64 [R1+0x46c0], R12 ;  /* 0x0046c00c01007387 */ /* 0x0083e80000100a00 */
[----:B-1----:R-:W3:Y:S02]  /*ca9c0*/  LDL.LU R12, [R1+0x15b4] ;  /* 0x0015b400010c7983 */ /* 0x002ee40000300800 */
[----:B---3--:R-:W-:-:S05]  /*ca9d0*/  IADD3 R28, P4, R12, R0, RZ ;  /* 0x000000000c1c7210 */ /* 0x008fca0007f9e0ff */
[----:B------:R1:W-:Y:S04]  /*ca9e0*/  STL [R1+0x1510], R28 ;  /* 0x0015101c01007387 */ /* 0x0003e80000100800 */
[----:B-1----:R-:W3:Y:S01]  /*ca9f0*/  LDL.LU R28, [R1+0x46cc] ;  /* 0x0046cc00011c7983 */ /* 0x002ee20000300800 */
[----:B----4-:R-:W-:Y:S01]  /*caa00*/  IMAD.X R29, R26, 0x1, R4, P6 ;  /* 0x000000011a1d7824 */ /* 0x010fe200030e0604 */
[----:B------:R-:W-:Y:S02]  /*caa10*/  SHF.R.S32.HI R25, RZ, 0x1f, R12 ;  /* 0x0000001fff197819 */ /* 0x000fe4000001140c */
[----:B------:R-:W-:Y:S02]  /*caa20*/  IADD3 R12, P6, R12, R2, RZ ;  /* 0x000000020c0c7210 */ /* 0x000fe40007fde0ff */
[----:B---3--:R1:W-:Y:S04]  /*caa30*/  STL.64 [R1+0x1508], R28 ;  /* 0x0015081c01007387 */ /* 0x0083e80000100a00 */
[----:B-1----:R-:W3:Y:S04]  /*caa40*/  LDL.LU R28, [R1+0x46c8] ;  /* 0x0046c800011c7983 */ /* 0x002ee80000300800 */
[----:B------:R-:W3:Y:S04]  /*caa50*/  LDL.LU R29, [R1+0x15c4] ;  /* 0x0015c400011d7983 */ /* 0x000ee80000300800 */
[----:B------:R1:W-:Y:S04]  /*caa60*/  STL [R1+0x1518], R12 ;  /* 0x0015180c01007387 */ /* 0x0003e80000100800 */
[----:B-1----:R-:W4:Y:S04]  /*caa70*/  LDL.LU.64 R12, [R1+0x46c0] ;  /* 0x0046c000010c7983 */ /* 0x002f280000300a00 */
[----:B---3--:R1:W-:Y:S04]  /*caa80*/  STL.64 [R1+0x46b0], R28 ;  /* 0x0046b01c01007387 */ /* 0x0083e80000100a00 */
[----:B-1----:R-:W3:Y:S04]  /*caa90*/  LDL.64 R28, [R1+0x1518] ;  /* 0x00151800011c7983 */ /* 0x002ee80000100a00 */
[----:B---3--:R1:W-:Y:S04]  /*caaa0*/  STL [R1+0x46b8], R28 ;  /* 0x0046b81c01007387 */ /* 0x0083e80000100800 */
[----:B-1----:R0:W3:Y:S04]  /*caab0*/  LDL.64 R28, [R1+0x1510] ;  /* 0x00151000011c7983 */ /* 0x0020e80000100a00 */
[----:B----4-:R-:W-:Y:S04]  /*caac0*/  STL.64 [R1+0x46a8], R12 ;  /* 0x0046a80c01007387 */ /* 0x010fe80000100a00 */
[----:B--2---:R1:W-:Y:S04]  /*caad0*/  STL.64 [R1+0x4698], R18 ;  /* 0x0046981201007387 */ /* 0x0043e80000100a00 */
[----:B-1----:R-:W2:Y:S04]  /*caae0*/  LDL R18, [R1+0x15bc] ;  /* 0x0015bc0001127983 */ /* 0x002ea80000100800 */
[----:B------:R1:W-:Y:S04]  /*caaf0*/  STL.64 [R1+0x46a0], R8 ;  /* 0x0046a00801007387 */ /* 0x0003e80000100a00 */
[----:B-1----:R-:W4:Y:S01]  /*cab00*/  LDL.LU R9, [R1+0x15b8] ;  /* 0x0015b80001097983 */ /* 0x002f220000300800 */
[----:B---3--:R-:W-:-:S05]  /*cab10*/  IMAD.X R29, R25, 0x1, R3, P4 ;  /* 0x00000001191d7824 */ /* 0x008fca00020e0603 */
[----:B------:R1:W-:Y:S04]  /*cab20*/  STL [R1+0x1514], R29 ;  /* 0x0015141d01007387 */ /* 0x0003e80000100800 */
[----:B------:R0:W3:Y:S01]  /*cab30*/  LDL.LU R28, [R1+0x46b8] ;  /* 0x0046b800011c7983 */ /* 0x0000e20000300800 */
[----:B-1----:R-:W-:Y:S01]  /*cab40*/  IMAD.X R29, R25, 0x1, R4, P6 ;  /* 0x00000001191d7824 */ /* 0x002fe200030e0604 */
[----:B----4-:R-:W-:Y:S02]  /*cab50*/  SHF.R.S32.HI R26, RZ, 0x1f, R9 ;  /* 0x0000001fff1a7819 */ /* 0x010fe40000011409 */
[C---:B------:R-:W-:Y:S02]  /*cab60*/  IADD3 R12, P5, R9.reuse, R0, RZ ;  /* 0x00000000090c7210 */ /* 0x040fe40007fbe0ff */
[----:B------:R3:W-:Y:S03]  /*cab70*/  STL [R1+0x151c], R29 ;  /* 0x00151c1d01007387 */ /* 0x0007e60000100800 */
[----:B------:R-:W-:Y:S01]  /*cab80*/  IMAD.X R13, R26, 0x1, R3, P5 ;  /* 0x000000011a0d7824 */ /* 0x000fe200028e0603 */
[----:B---3--:R-:W3:Y:S04]  /*cab90*/  LDL.LU.64 R28, [R1+0x46b0] ;  /* 0x0046b000011c7983 */ /* 0x008ee80000300a00 */
[----:B------:R1:W-:Y:S04]  /*caba0*/  STL.64 [R1+0x1520], R12 ;  /* 0x0015200c01007387 */ /* 0x0003e80000100a00 */
[----:B-1----:R-:W4:Y:S01]  /*cabb0*/  LDL.LU.64 R12, [R1+0x46a8] ;  /* 0x0046a800010c7983 */ /* 0x002f220000300a00 */
[----:B------:R-:W-:-:S02]  /*cabc0*/  IADD3 R8, P6, R9, R2, RZ ;  /* 0x0000000209087210 */ /* 0x000fc40007fde0ff */
[----:B--2---:R-:W-:-:S03]  /*cabd0*/  SHF.R.S32.HI R25, RZ, 0x1f, R18 ;  /* 0x0000001fff197819 */ /* 0x004fc60000011412 */
[----:B------:R-:W-:Y:S01]  /*cabe0*/  IMAD.X R9, R26, 0x1, R4, P6 ;  /* 0x000000011a097824 */ /* 0x000fe200030e0604 */
[----:B----4-:R1:W-:Y:S04]  /*cabf0*/  STL.64 [R1+0x4690], R12 ;  /* 0x0046900c01007387 */ /* 0x0103e80000100a00 */
[----:B------:R2:W-:Y:S01]  /*cac00*/  STL.64 [R1+0x1528], R8 ;  /* 0x0015280801007387 */ /* 0x0005e20000100a00 */
[C---:B-1----:R-:W-:Y:S02]  /*cac10*/  IADD3 R12, P4, R18.reuse, R0, RZ ;  /* 0x00000000120c7210 */ /* 0x042fe40007f9e0ff */
[----:B------:R-:W-:Y:S01]  /*cac20*/  IADD3 R18, P6, R18, R2, RZ ;  /* 0x0000000212127210 */ /* 0x000fe20007fde0ff */
[----:B--2---:R-:W2:Y:S02]  /*cac30*/  LDL.LU.64 R8, [R1+0x46a0] ;  /* 0x0046a00001087983 */ /* 0x004ea40000300a00 */
[----:B------:R-:W-:-:S02]  /*cac40*/  IMAD.X R13, R25, 0x1, R3, P4 ;  /* 0x00000001190d7824 */ /* 0x000fc400020e0603 */
[----:B------:R1:W-:Y:S04]  /*cac50*/  STL [R1+0x1538], R18 ;  /* 0x0015381201007387 */ /* 0x0003e80000100800 */
[----:B-1----:R-:W4:Y:S04]  /*cac60*/  LDL.LU.64 R18, [R1+0x4698] ;  /* 0x0046980001127983 */ /* 0x002f280000300a00 */
[----:B------:R1:W-:Y:S04]  /*cac70*/  STL [R1+0x4688], R5 ;  /* 0x0046880501007387 */ /* 0x0003e80000100800 */
[----:B-1----:R-:W2:Y:S04]  /*cac80*/  LDL.LU R5, [R1+0x15c0] ;  /* 0x0015c00001057983 */ /* 0x002ea80000300800 */
[----:B---3--:R-:W-:Y:S04]  /*cac90*/  STL.64 [R1+0x4680], R28 ;  /* 0x0046801c01007387 */ /* 0x008fe80000100a00 */
[----:B------:R1:W-:Y:S04]  /*caca0*/  STL.64 [R1+0x1530], R12 ;  /* 0x0015300c01007387 */ /* 0x0003e80000100a00 */
[----:B-1----:R-:W3:Y:S04]  /*cacb0*/  LDL.LU.64 R12, [R1+0x4690] ;  /* 0x00469000010c7983 */ /* 0x002ee80000300a00 */
[----:B---3--:R1:W-:Y:S04]  /*cacc0*/  STL.64 [R1+0x4670], R12 ;  /* 0x0046700c01007387 */ /* 0x0083e80000100a00 */
[----:B-1----:R0:W3:Y:S01]  /*cacd0*/  LDL.64 R12, [R1+0x1538] ;  /* 0x00153800010c7983 */ /* 0x0020e20000100a00 */
[----:B--2---:R-:W-:-:S02]  /*cace0*/  SHF.R.S32.HI R26, RZ, 0x1f, R5 ;  /* 0x0000001fff1a7819 */ /* 0x004fc40000011405 */
[----:B------:R-:W-:Y:S01]  /*cacf0*/  IADD3 R28, P5, R5, R0, RZ ;  /* 0x00000000051c7210 */ /* 0x000fe20007fbe0ff */
[----:B------:R-:W-:Y:S04]  /*cad00*/  STL.64 [R1+0x4678], R20 ;  /* 0x0046781401007387 */ /* 0x000fe80000100a00 */
[----:B------:R-:W-:Y:S01]  /*cad10*/  STL.64 [R1+0x4668], R8 ;  /* 0x0046680801007387 */ /* 0x000fe20000100a00 */
[----:B------:R-:W-:Y:S02]  /*cad20*/  IMAD.X R29, R26, 0x1, R3, P5 ;  /* 0x000000011a1d7824 */ /* 0x000fe400028e0603 */
[----:B---3--:R-:W-:Y:S01]  /*cad30*/  IMAD.X R13, R25, 0x1, R4, P6 ;  /* 0x00000001190d7824 */ /* 0x008fe200030e0604 */
[----:B------:R-:W-:-:S04]  /*cad40*/  IADD3 R12, P6, R5, R2, RZ ;  /* 0x00000002050c7210 */ /* 0x000fc80007fde0ff */
[----:B------:R-:W-:Y:S04]  /*cad50*/  STL [R1+0x153c], R13 ;  /* 0x00153c0d01007387 */ /* 0x000fe80000100800 */
[----:B------:R-:W2:Y:S04]  /*cad60*/  LDL.LU R5, [R1+0x4688] ;  /* 0x0046880001057983 */ /* 0x000ea80000300800 */
[----:B------:R1:W-:Y:S04]  /*cad70*/  STL.64 [R1+0x1540], R28 ;  /* 0x0015401c01007387 */ /* 0x0003e80000100a00 */
[----:B-1----:R-:W3:Y:S01]  /*cad80*/  LDL.LU.64 R28, [R1+0x4680] ;  /* 0x00468000011c7983 */ /* 0x002ee20000300a00 */
[----:B------:R-:W-:Y:S01]  /*cad90*/  IMAD.X R13, R26, 0x1, R4, P6 ;  /* 0x000000011a0d7824 */ /* 0x000fe200030e0604 */
[----:B---3--:R-:W-:-:S02]  /*cada0*/  IADD3 R20, P4, R29, R0, RZ ;  /* 0x000000001d147210 */ /* 0x008fc40007f9e0ff */
[----:B------:R-:W-:-:S03]  /*cadb0*/  IADD3 R8, P6, R29, R2, RZ ;  /* 0x000000021d087210 */ /* 0x000fc60007fde0ff */
[----:B------:R1:W-:Y:S04]  /*cadc0*/  STL [R1+0x1550], R20 ;  /* 0x0015501401007387 */ /* 0x0003e80000100800 */
[----:B-1----:R-:W3:Y:S04]  /*cadd0*/  LDL.LU.64 R20, [R1+0x4678] ;  /* 0x0046780001147983 */ /* 0x002ee80000300a00 */
[----:B------:R1:W-:Y:S04]  /*cade0*/  STL.64 [R1+0x1548], R12 ;  /* 0x0015480c01007387 */ /* 0x0003e80000100a00 */
[----:B-1----:R-:W3:Y:S04]  /*cadf0*/  LDL.LU.64 R12, [R1+0x4670] ;  /* 0x00467000010c7983 */ /* 0x002ee80000300a00 */
[----:B--2---:R1:W-:Y:S04]  /*cae00*/  STL.64 [R1+0x4660], R4 ;  /* 0x0046600401007387 */ /* 0x0043e80000100a00 */
[----:B-1----:R0:W2:Y:S04]  /*cae10*/  LDL.64 R4, [R1+0x1550] ;  /* 0x0015500001047983 */ /* 0x0020a80000100a00 */
[----:B------:R1:W-:Y:S04]  /*cae20*/  STL [R1+0x1558], R8 ;  /* 0x0015580801007387 */ /* 0x0003e80000100800 */
[----:B-1----:R-:W4:Y:S01]  /*cae30*/  LDL.LU.64 R8, [R1+0x4668] ;  /* 0x0046680001087983 */ /* 0x002f220000300a00 */
[----:B------:R-:W-:-:S05]  /*cae40*/  SHF.R.S32.HI R25, RZ, 0x1f, R29 ;  /* 0x0000001fff197819 */ /* 0x000fca000001141d */
[C---:B--2---:R-:W-:Y:S01]  /*cae50*/  IMAD.X R5, R25.reuse, 0x1, R3, P4 ;  /* 0x0000000119057824 */ /* 0x044fe200020e0603 */
[----:B----4-:R1:W-:Y:S04]  /*cae60*/  STL.64 [R1+0x4658], R8 ;  /* 0x0046580801007387 */ /* 0x0103e80000100a00 */
[----:B-1----:R0:W2:Y:S04]  /*cae70*/  LDL.64 R8, [R1+0x1558] ;  /* 0x0015580001087983 */ /* 0x0020a80000100a00 */
[----:B------:R1:W-:Y:S04]  /*cae80*/  STL [R1+0x4650], R6 ;  /* 0x0046500601007387 */ /* 0x0003e80000100800 */
[----:B-1----:R-:W4:Y:S04]  /*cae90*/  LDL.LU R6, [R1+0x15c8] ;  /* 0x0015c80001067983 */ /* 0x002f280000300800 */
[----:B------:R-:W-:Y:S04]  /*caea0*/  STL.64 [R1+0x4648], R18 ;  /* 0x0046481201007387 */ /* 0x000fe80000100a00 */
[----:B------:R1:W-:Y:S04]  /*caeb0*/  STL [R1+0x1554], R5 ;  /* 0x0015540501007387 */ /* 0x0003e80000100800 */
[----:B-1----:R-:W2:Y:S02]  /*caec0*/  LDL.LU.64 R4, [R1+0x4660] ;  /* 0x0046600001047983 */ /* 0x002ea40000300a00 */
[----:B--2---:R-:W-:-:S05]  /*caed0*/  IMAD.X R9, R25, 0x1, R4, P6 ;  /* 0x0000000119097824 */ /* 0x004fca00030e0604 */
[----:B------:R1:W-:Y:S04]  /*caee0*/  STL [R1+0x155c], R9 ;  /* 0x00155c0901007387 */ /* 0x0003e80000100800 */
[----:B-1----:R-:W2:Y:S01]  /*caef0*/  LDL.LU.64 R8, [R1+0x4658] ;  /* 0x0046580001087983 */ /* 0x002ea20000300a00 */
[----:B----4-:R-:W-:Y:S02]  /*caf00*/  SHF.R.S32.HI R26, RZ, 0x1f, R6 ;  /* 0x0000001fff1a7819 */ /* 0x010fe40000011406 */
[----:B------:R-:W-:Y:S01]  /*caf10*/  IADD3 R18, P5, R6, R0, RZ ;  /* 0x0000000006127210 */ /* 0x000fe20007fbe0ff */
[----:B------:R-:W-:Y:S04]  /*caf20*/  STL.64 [R1+0x4640], R4 ;  /* 0x0046400401007387 */ /* 0x000fe80000100a00 */
[----:B---3--:R1:W-:Y:S04]  /*caf30*/  STL.64 [R1+0x4638], R12 ;  /* 0x0046380c01007387 */ /* 0x0083e80000100a00 */
[----:B------:R-:W3:Y:S01]  /*caf40*/  LDL.LU R29, [R1+0x15d4] ;  /* 0x0015d400011d7983 */ /* 0x000ee20000300800 */
[----:B------:R-:W-:Y:S01]  /*caf50*/  IMAD.X R19, R26, 0x1, R3, P5 ;  /* 0x000000011a137824 */ /* 0x000fe200028e0603 */
[----:B-1----:R-:W-:-:S02]  /*caf60*/  IADD3 R12, P6, R6, R2, RZ ;  /* 0x00000002060c7210 */ /* 0x002fc40007fde0ff */
[----:B------:R-:W4:Y:S04]  /*caf70*/  LDL.LU R6, [R1+0x4650] ;  /* 0x0046500001067983 */ /* 0x000f280000300800 */
[----:B------:R1:W-:Y:S04]  /*caf80*/  STL.64 [R1+0x1560], R18 ;  /* 0x0015601201007387 */ /* 0x0003e80000100a00 */
[----:B-1----:R-:W3:Y:S04]  /*caf90*/  LDL.LU.64 R18, [R1+0x4648] ;  /* 0x0046480001127983 */ /* 0x002ee80000300a00 */
[----:B--2---:R1:W-:Y:S04]  /*cafa0*/  STL.64 [R1+0x4630], R8 ;  /* 0x0046300801007387 */ /* 0x0043e80000100a00 */
[----:B-1----:R-:W2:Y:S02]  /*cafb0*/  LDL.LU R8, [R1+0x15cc] ;  /* 0x0015cc0001087983 */ /* 0x002ea40000300800 */
        /* <DEDUP_REMOVED lines=8> */
[----:B------:R-:W4:Y:S04]  /*cb040*/  LDL.LU R26, [R1+0x1604] ;  /* 0x00160400011a7983 */ /* 0x000f280000300800 */
[----:B------:R1:W-:Y:S04]  /*cb050*/  STL [R1+0x1578], R8 ;  /* 0x0015780801007387 */ /* 0x0003e80000100800 */
[----:B-1----:R-:W3:Y:S04]  /*cb060*/  LDL.LU.64 R8, [R1+0x4630] ;  /* 0x0046300001087983 */ /* 0x002ee80000300a00 */
[----:B------:R1:W-:Y:S04]  /*cb070*/  STL.64 [R1+0x4628], R4 ;  /* 0x0046280401007387 */ /* 0x0003e80000100a00 */
[----:B-1----:R0:W4:Y:S04]  /*cb080*/  LDL.64 R4, [R1+0x1570] ;  /* 0x0015700001047983 */ /* 0x0021280000100a00 */
[----:B--2---:R1:W-:Y:S04]  /*cb090*/  STL.64 [R1+0x4620], R12 ;  /* 0x0046200c01007387 */ /* 0x0043e80000100a00 */
[----:B-1----:R0:W2:Y:S04]  /*cb0a0*/  LDL.64 R12, [R1+0x1578] ;  /* 0x00157800010c7983 */ /* 0x0020a80000100a00 */
[----:B------:R-:W-:Y:S04]  /*cb0b0*/  STL.64 [R1+0x4618], R10 ;  /* 0x0046180a01007387 */ /* 0x000fe80000100a00 */
[----:B------:R1:W-:Y:S01]  /*cb0c0*/  STL.64 [R1+0x4608], R22 ;  /* 0x0046081601007387 */ /* 0x0003e20000100a00 */
[----:B----4-:R-:W-:-:S03]  /*cb0d0*/  IMAD.X R5, R25, 0x1, R3, P4 ;  /* 0x0000000119057824 */ /* 0x010fc600020e0603 */
[----:B-1----:R-:W4:Y:S04]  /*cb0e0*/  LDL.LU R23, [R1+0x15d0] ;  /* 0x0015d00001177983 */ /* 0x002f280000300800 */
[----:B------:R1:W-:Y:S04]  /*cb0f0*/  STL [R1+0x1574], R5 ;  /* 0x0015740501007387 */ /* 0x0003e80000100800 */
[----:B-1----:R-:W2:Y:S01]  /*cb100*/  LDL.LU.64 R4, [R1+0x4628] ;  /* 0x0046280001047983 */ /* 0x002ea20000300a00 */
[----:B------:R-:W-:Y:S02]  /*cb110*/  IMAD.MOV.U32 R22, RZ, RZ, R26 ;  /* 0x000000ffff167224 */ /* 0x000fe400078e001a */
[----:B--2---:R-:W-:-:S05]  /*cb120*/  IMAD.X R13, R25, 0x1, R4, P6 ;  /* 0x00000001190d7824 */ /* 0x004fca00030e0604 */
[----:B------:R1:W-:Y:S04]  /*cb130*/  STL [R1+0x157c], R13 ;  /* 0x00157c0d01007387 */ /* 0x0003e80000100800 */
[----:B-1----:R-:W2:Y:S01]  /*cb140*/  LDL.LU.64 R12, [R1+0x4620] ;  /* 0x00462000010c7983 */ /* 0x002ea20000300a00 */
[----:B----4-:R-:W-:Y:S02]  /*cb150*/  SHF.R.S32.HI R26, RZ, 0x1f, R23 ;  /* 0x0000001fff1a7819 */ /* 0x010fe40000011417 */
[C---:B------:R-:W-:Y:S01]  /*cb160*/  IADD3 R10, P5, R23.reuse, R0, RZ ;  /* 0x00000000170a7210 */ /* 0x040fe20007fbe0ff */
[----:B------:R-:W-:Y:S01]  /*cb170*/  IMAD.MOV.U32 R25, RZ, RZ, R22 ;  /* 0x000000ffff197224 */ /* 0x000fe200078e0016 */
[----:B------:R-:W-:Y:S01]  /*cb180*/  IADD3 R22, P6, R23, R2, RZ ;  /* 0x0000000217167210 */ /* 0x000fe20007fde0ff */
[----:B------:R3:W-:Y:S02]  /*cb190*/  STL.64 [R1+0x4610], R6 ;  /* 0x0046100601007387 */ /* 0x0007e40000100a00 */
[----:B------:R-:W-:-:S02]  /*cb1a0*/  IMAD.X R11, R26, 0x1, R3, P5 ;  /* 0x000000011a0b7824 */ /* 0x000fc400028e0603 */
[----:B------:R-:W-:-:S03]  /*cb1b0*/  IMAD.X R23, R26, 0x1, R4, P6 ;  /* 0x000000011a177824 */ /* 0x000fc600030e0604 */
[----:B------:R1:W-:Y:S01]  /*cb1c0*/  STL.64 [R1+0x1580], R10 ;  /* 0x0015800a01007387 */ /* 0x0003e20000100a00 */
[----:B---3--:R-:W-:-:S03]  /*cb1d0*/  IADD3 R6, P4, R29, R0, RZ ;  /* 0x000000001d067210 */ /* 0x008fc60007f9e0ff */
[----:B-1----:R-:W3:Y:S04]  /*cb1e0*/  LDL.LU.64 R10, [R1+0x4618] ;  /* 0x00461800010a7983 */ /* 0x002ee80000300a00 */
[----:B--2---:R-:W-:Y:S04]  /*cb1f0*/  STL.64 [R1+0x4600], R12 ;  /* 0x0046000c01007387 */ /* 0x004fe80000100a00 */
[----:B------:R1:W-:Y:S04]  /*cb200*/  STL [R1+0x1590], R6 ;  /* 0x0015900601007387 */ /* 0x0003e80000100800 */
[----:B-1----:R-:W2:Y:S04]  /*cb210*/  LDL.LU.64 R6, [R1+0x4610] ;  /* 0x0046100001067983 */ /* 0x002ea80000300a00 */
[----:B------:R1:W-:Y:S04]  /*cb220*/  STL.64 [R1+0x1588], R22 ;  /* 0x0015881601007387 */ /* 0x0003e80000100a00 */
[----:B-1----:R-:W4:Y:S01]  /*cb230*/  LDL.LU.64 R22, [R1+0x4608] ;  /* 0x0046080001167983 */ /* 0x002f220000300a00 */
[----:B------:R-:W-:-:S03]  /*cb240*/  IMAD.MOV.U32 R12, RZ, RZ, R25 ;  /* 0x000000ffff0c7224 */ /* 0x000fc600078e0019 */
[----:B----4-:R1:W-:Y:S04]  /*cb250*/  STL.64 [R1+0x45f8], R22 ;  /* 0x0045f81601007387 */ /* 0x0103e80000100a00 */
[----:B-1----:R0:W4:Y:S02]  /*cb260*/  LDL.64 R22, [R1+0x1590] ;  /* 0x0015900001167983 */ /* 0x0021240000100a00 */
[----:B----4-:R-:W-:Y:S01]  /*cb270*/  IMAD.MOV.U32 R23, RZ, RZ, R12 ;  /* 0x000000ffff177224 */ /* 0x010fe200078e000c */
[----:B------:R-:W-:-:S05]  /*cb280*/  IADD3 R12, P6, R29, R2, RZ ;  /* 0x000000021d0c7210 */ /* 0x000fca0007fde0ff */
[----:B------:R1:W-:Y:S04]  /*cb290*/  STL [R1+0x1598], R12 ;  /* 0x0015980c01007387 */ /* 0x0003e80000100800 */
[----:B-1----:R-:W4:Y:S01]  /*cb2a0*/  LDL.LU.64 R12, [R1+0x4600] ;  /* 0x00460000010c7983 */ /* 0x002f220000300a00 */
[----:B------:R-:W-:-:S03]  /*cb2b0*/  SHF.R.S32.HI R25, RZ, 0x1f, R29 ;  /* 0x0000001fff197819 */ /* 0x000fc6000001141d */
[----:B----4-:R1:W-:Y:S04]  /*cb2c0*/  STL [R1+0x45f0], R13 ;  /* 0x0045f00d01007387 */ /* 0x0103e80000100800 */
[----:B-1----:R-:W4:Y:S04]  /*cb2d0*/  LDL.LU R13, [R1+0x15d8] ;  /* 0x0015d800010d7983 */ /* 0x002f280000300800 */
[----:B------:R-:W3:Y:S04]  /*cb2e0*/  LDL.LU R29, [R1+0x15e8] ;  /* 0x0015e800011d7983 */ /* 0x000ee80000300800 */
[----:B---3--:R1:W-:Y:S02]  /*cb2f0*/  STL.64 [R1+0x45e8], R28 ;  /* 0x0045e81c01007387 */ /* 0x0083e40000100a00 */
[----:B-1----:R-:W-:-:S02]  /*cb300*/  IMAD.MOV.U32 R29, RZ, RZ, R23 ;  /* 0x000000ffff1d7224 */ /* 0x002fc400078e0017 */
[----:B------:R-:W-:-:S05]  /*cb310*/  IMAD.X R23, R25, 0x1, R3, P4 ;  /* 0x0000000119177824 */ /* 0x000fca00020e0603 */
[----:B------:R1:W-:Y:S04]  /*cb320*/  STL [R1+0x1594], R23 ;  /* 0x0015941701007387 */ /* 0x0003e80000100800 */
[----:B-1----:R-:W3:Y:S04]  /*cb330*/  LDL.LU.64 R22, [R1+0x45f8] ;  /* 0x0045f80001167983 */ /* 0x002ee80000300a00 */
[----:B---3--:R1:W-:Y:S04]  /*cb340*/  STL.64 [R1+0x45d8], R22 ;  /* 0x0045d81601007387 */ /* 0x0083e80000100a00 */
[----:B-1----:R-:W3:Y:S04]  /*cb350*/  LDL R22, [R1+0x15dc] ;  /* 0x0015dc0001167983 */ /* 0x002ee80000100800 */
[----:B--2---:R1:W-:Y:S04]  /*cb360*/  STL.64 [R1+0x45e0], R6 ;  /* 0x0045e00601007387 */ /* 0x0043e80000100a00 */
[----:B-1----:R0:W2:Y:S01]  /*cb370*/  LDL.64 R6, [R1+0x1598] ;  /* 0x0015980001067983 */ /* 0x0020a20000100a00 */
[----:B----4-:R-:W-:-:S02]  /*cb380*/  SHF.R.S32.HI R26, RZ, 0x1f, R13 ;  /* 0x0000001fff1a7819 */ /* 0x010fc4000001140d */
[----:B------:R-:W-:Y:S01]  /*cb390*/  IADD3 R28, P5, R13, R0, RZ ;  /* 0x000000000d1c7210 */ /* 0x000fe20007fbe0ff */
[----:B--2---:R-:W-:-:S05]  /*cb3a0*/  IMAD.X R7, R25, 0x1, R4, P6 ;  /* 0x0000000119077824 */ /* 0x004fca00030e0604 */
[----:B------:R1:W-:Y:S01]  /*cb3b0*/  STL [R1+0x159c], R7 ;  /* 0x00159c0701007387 */ /* 0x0003e20000100800 */
[----:B------:R-:W-:-:S03]  /*cb3c0*/  IADD3 R6, P6, R13, R2, RZ ;  /* 0x000000020d067210 */ /* 0x000fc60007fde0ff */
[----:B------:R-:W2:Y:S01]  /*cb3d0*/  LDL.LU R13, [R1+0x45f0] ;  /* 0x0045f000010d7983 */ /* 0x000ea20000300800 */
[----:B-1----:R-:W-:Y:S02]  /*cb3e0*/  IMAD.MOV.U32 R7, RZ, RZ, R29 ;  /* 0x000000ffff077224 */ /* 0x002fe400078e001d */
[----:B------:R-:W-:-:S05]  /*cb3f0*/  IMAD.X R29, R26, 0x1, R3, P5 ;  /* 0x000000011a1d7824 */ /* 0x000fca00028e0603 */
[----:B------:R1:W-:Y:S04]  /*cb400*/  STL.64 [R1+0x15a0], R28 ;  /* 0x0015a01c01007387 */ /* 0x0003e80000100a00 */
[----:B-1----:R-:W4:Y:S04]  /*cb410*/  LDL.LU.64 R28, [R1+0x45e8] ;  /* 0x0045e800011c7983 */ /* 0x002f280000300a00 */
[----:B----4-:R1:W-:Y:S02]  /*cb420*/  STL.64 [R1+0x45d0], R28 ;  /* 0x0045d01c01007387 */ /* 0x0103e40000100a00 */
[----:B-1----:R-:W-:-:S02]  /*cb430*/  IMAD.MOV.U32 R29, RZ, RZ, R7 ;  /* 0x000000ffff1d7224 */ /* 0x002fc400078e0007 */
[----:B------:R-:W-:-:S05]  /*cb440*/  IMAD.X R7, R26, 0x1, R4, P6 ;  /* 0x000000011a077824 */ /* 0x000fca00030e0604 */
[----:B------:R1:W-:Y:S04]  /*cb450*/  STL.64 [R1+0x15a8], R6 ;  /* 0x0015a80601007387 */ /* 0x0003e80000100a00 */
[----:B-1----:R-:W4:Y:S01]  /*cb460*/  LDL.LU.64 R6, [R1+0x45e0] ;  /* 0x0045e00001067983 */ /* 0x002f220000300a00 */
[----:B---3--:R-:W-:Y:S02]  /*cb470*/  SHF.R.S32.HI R25, RZ, 0x1f, R22 ;  /* 0x0000001fff197819 */ /* 0x008fe40000011416 */
[C---:B------:R-:W-:Y:S02]  /*cb480*/  IADD3 R28, P4, R22.reuse, R0, RZ ;  /* 0x00000000161c7210 */ /* 0x040fe40007f9e0ff */
[----:B------:R-:W-:-:S05]  /*cb490*/  IADD3 R22, P6, R22, R2, RZ ;  /* 0x0000000216167210 */ /* 0x000fca0007fde0ff */
[----:B------:R1:W-:Y:S04]  /*cb4a0*/  STL [R1+0x15b8], R22 ;  /* 0x0015b81601007387 */ /* 0x0003e80000100800 */
[----:B-1----:R-:W3:Y:S04]  /*cb4b0*/  LDL.LU.64 R22, [R1+0x45d8] ;  /* 0x0045d80001167983 */ /* 0x002ee80000300a00 */
[----:B----4-:R1:W-:Y:S04]  /*cb4c0*/  STL [R1+0x45c8], R7 ;  /* 0x0045c80701007387 */ /* 0x0103e80000100800 */
[----:B-1----:R-:W4:Y:S04]  /*cb4d0*/  LDL.LU R7, [R1+0x15e0] ;  /* 0x0015e00001077983 */ /* 0x002f280000300800 */
[----:B------:R1:W-:Y:S02]  /*cb4e0*/  STL.64 [R1+0x45c0], R10 ;  /* 0x0045c00a01007387 */ /* 0x0003e40000100a00 */
[----:B-1----:R-:W-:-:S02]  /*cb4f0*/  IMAD.MOV.U32 R11, RZ, RZ, R29 ;  /* 0x000000ffff0b7224 */ /* 0x002fc400078e001d */
[----:B------:R-:W-:-:S05]  /*cb500*/  IMAD.X R29, R25, 0x1, R3, P4 ;  /* 0x00000001191d7824 */ /* 0x000fca00020e0603 */
[----:B------:R1:W-:Y:S04]  /*cb510*/  STL.64 [R1+0x15b0], R28 ;  /* 0x0015b01c01007387 */ /* 0x0003e80000100a00 */
[----:B-1----:R-:W2:Y:S04]  /*cb520*/  LDL.LU.64 R28, [R1+0x45d0] ;  /* 0x0045d000011c7983 */ /* 0x002ea80000300a00 */
[----:B--2---:R1:W-:Y:S04]  /*cb530*/  STL.64 [R1+0x45b0], R28 ;  /* 0x0045b01c01007387 */ /* 0x0043e80000100a00 */
[----:B-1----:R-:W2:Y:S04]  /*cb540*/  LDL.LU R28, [R1+0x15e4] ;  /* 0x0015e400011c7983 */ /* 0x002ea80000300800 */
[----:B---3--:R1:W-:Y:S04]  /*cb550*/  STL.64 [R1+0x45b8], R22 ;  /* 0x0045b81601007387 */ /* 0x0083e80000100a00 */
[----:B-1----:R0:W3:Y:S01]  /*cb560*/  LDL.64 R22, [R1+0x15b8] ;  /* 0x0015b80001167983 */ /* 0x0020e20000100a00 */
[----:B----4-:R-:W-:-:S02]  /*cb570*/  SHF.R.S32.HI R26, RZ, 0x1f, R7 ;  /* 0x0000001fff1a7819 */ /* 0x010fc40000011407 */
[----:B------:R-:W-:Y:S01]  /*cb580*/  IADD3 R10, P5, R7, R0, RZ ;  /* 0x00000000070a7210 */ /* 0x000fe20007fbe0ff */
[----:B---3--:R-:W-:-:S05]  /*cb590*/  IMAD.X R23, R25, 0x1, R4, P6 ;  /* 0x0000000119177824 */ /* 0x008fca00030e0604 */
[----:B------:R1:W-:Y:S01]  /*cb5a0*/  STL [R1+0x15bc], R23 ;  /* 0x0015bc1701007387 */ /* 0x0003e20000100800 */
[----:B------:R-:W-:-:S03]  /*cb5b0*/  IADD3 R22, P6, R7, R2, RZ ;  /* 0x0000000207167210 */ /* 0x000fc60007fde0ff */
[----:B------:R-:W3:Y:S01]  /*cb5c0*/  LDL.LU R7, [R1+0x45c8] ;  /* 0x0045c80001077983 */ /* 0x000ee20000300800 */
        /* <DEDUP_REMOVED lines=9> */
[----:B--2---:R-:W-:Y:S02]  /*cb660*/  SHF.R.S32.HI R25, RZ, 0x1f, R28 ;  /* 0x0000001fff197819 */ /* 0x004fe4000001141c */
[C---:B------:R-:W-:Y:S02]  /*cb670*/  IADD3 R10, P4, R28.reuse, R0, RZ ;  /* 0x000000001c0a7210 */ /* 0x040fe40007f9e0ff */
[----:B------:R-:W-:-:S05]  /*cb680*/  IADD3 R28, P6, R28, R2, RZ ;  /* 0x000000021c1c7210 */ /* 0x000fca0007fde0ff */
[----:B------:R1:W-:Y:S04]  /*cb690*/  STL [R1+0x15d8], R28 ;  /* 0x0015d81c01007387 */ /* 0x0003e80000100800 */
[----:B-1----:R-:W2:Y:S04]  /*cb6a0*/  LDL.LU.64 R28, [R1+0x45b0] ;  /* 0x0045b000011c7983 */ /* 0x002ea80000300a00 */
[----:B----4-:R1:W-:Y:S02]  /*cb6b0*/  STL.64 [R1+0x4598], R22 ;  /* 0x0045981601007387 */ /* 0x0103e40000100a00 */
[----:B-1----:R-:W-:-:S02]  /*cb6c0*/  IMAD.MOV.U32 R23, RZ, RZ, R11 ;  /* 0x000000ffff177224 */ /* 0x002fc400078e000b */
[----:B------:R-:W-:-:S05]  /*cb6d0*/  IMAD.X R11, R25, 0x1, R3, P4 ;  /* 0x00000001190b7824 */ /* 0x000fca00020e0603 */
[----:B------:R1:W-:Y:S04]  /*cb6e0*/  STL.64 [R1+0x15d0], R10 ;  /* 0x0015d00a01007387 */ /* 0x0003e80000100a00 */
[----:B-1----:R-:W4:Y:S04]  /*cb6f0*/  LDL.LU.64 R10, [R1+0x45a8] ;  /* 0x0045a800010a7983 */ /* 0x002f280000300a00 */
[----:B----4-:R1:W-:Y:S04]  /*cb700*/  STL.64 [R1+0x4588], R10 ;  /* 0x0045880a01007387 */ /* 0x0103e80000100a00 */
[----:B-1----:R-:W4:Y:S04]  /*cb710*/  LDL.LU R10, [R1+0x15f4] ;  /* 0x0015f400010a7983 */ /* 0x002f280000300800 */
[----:B------:R1:W-:Y:S04]  /*cb720*/  STL.64 [R1+0x4590], R14 ;  /* 0x0045900e01007387 */ /* 0x0003e80000100a00 */
[----:B-1----:R0:W3:Y:S01]  /*cb730*/  LDL.64 R14, [R1+0x15d8] ;  /* 0x0015d800010e7983 */ /* 0x0020e20000100a00 */
[----:B--2---:R-:W-:-:S02]  /*cb740*/  SHF.R.S32.HI R26, RZ, 0x1f, R29 ;  /* 0x0000001fff1a7819 */ /* 0x004fc4000001141d */
[----:B------:R-:W-:Y:S01]  /*cb750*/  IADD3 R22, P5, R29, R0, RZ ;  /* 0x000000001d167210 */ /* 0x000fe20007fbe0ff */
[----:B---3--:R-:W-:-:S05]  /*cb760*/  IMAD.X R15, R25, 0x1, R4, P6 ;  /* 0x00000001190f7824 */ /* 0x008fca00030e0604 */
[----:B------:R1:W-:Y:S01]  /*cb770*/  STL [R1+0x15dc], R15 ;  /* 0x0015dc0f01007387 */ /* 0x0003e20000100800 */
[----:B------:R-:W-:-:S03]  /*cb780*/  IADD3 R14, P6, R29, R2, RZ ;  /* 0x000000021d0e7210 */ /* 0x000fc60007fde0ff */
[----:B------:R-:W2:Y:S01]  /*cb790*/  LDL.LU R29, [R1+0x45a0] ;  /* 0x0045a000011d7983 */ /* 0x000ea20000300800 */
[----:B-1----:R-:W-:Y:S02]  /*cb7a0*/  IMAD.MOV.U32 R15, RZ, RZ, R23 ;  /* 0x000000ffff0f7224 */ /* 0x002fe400078e0017 */
[----:B------:R-:W-:-:S05]  /*cb7b0*/  IMAD.X R23, R26, 0x1, R3, P5 ;  /* 0x000000011a177824 */ /* 0x000fca00028e0603 */
[----:B------:R1:W-:Y:S04]  /*cb7c0*/  STL.64 [R1+0x15e0], R22 ;  /* 0x0015e01601007387 */ /* 0x0003e80000100a00 */
[----:B-1----:R-:W3:Y:S01]  /*cb7d0*/  LDL.LU.64 R22, [R1+0x4598] ;  /* 0x0045980001167983 */ /* 0x002ee20000300a00 */
[----:B----4-:R-:W-:-:S03]  /*cb7e0*/  SHF.R.S32.HI R25, RZ, 0x1f, R10 ;  /* 0x0000001fff197819 */ /* 0x010fc6000001140a */
[----:B---3--:R1:W-:Y:S02]  /*cb7f0*/  STL.64 [R1+0x4580], R22 ;  /* 0x0045801601007387 */ /* 0x0083e40000100a00 */
[----:B-1----:R-:W-:Y:S02]  /*cb800*/  IMAD.MOV.U32 R23, RZ, RZ, R15 ;  /* 0x000000ffff177224 */ /* 0x002fe400078e000f */
[----:B------:R-:W-:Y:S01]  /*cb810*/  IMAD.X R15, R26, 0x1, R4, P6 ;  /* 0x000000011a0f7824 */ /* 0x000fe200030e0604 */
[C---:B------:R-:W-:Y:S02]  /*cb820*/  IADD3 R22, P4, R10.reuse, R0, RZ ;  /* 0x000000000a167210 */ /* 0x040fe40007f9e0ff */
[----:B------:R-:W-:Y:S02]  /*cb830*/  IADD3 R10, P6, R10, R2, RZ ;  /* 0x000000020a0a7210 */ /* 0x000fe40007fde0ff */
[----:B------:R1:W-:Y:S01]  /*cb840*/  STL.64 [R1+0x15e8], R14 ;  /* 0x0015e80e01007387 */ /* 0x0003e20000100a00 */
[----:B------:R-:W-:-:S03]  /*cb850*/  SHF.R.S32.HI R26, RZ, 0x1f, R23 ;  /* 0x0000001fff1a7819 */ /* 0x000fc60000011417 */
[----:B-1----:R-:W3:Y:S04]  /*cb860*/  LDL.LU.64 R14, [R1+0x4590] ;  /* 0x00459000010e7983 */ /* 0x002ee80000300a00 */
[----:B------:R1:W-:Y:S04]  /*cb870*/  STL [R1+0x15f8], R10 ;  /* 0x0015f80a01007387 */ /* 0x0003e80000100800 */
[----:B-1----:R-:W4:Y:S04]  /*cb880*/  LDL.LU.64 R10, [R1+0x4588] ;  /* 0x00458800010a7983 */ /* 0x002f280000300a00 */
[----:B--2---:R1:W-:Y:S02]  /*cb890*/  STL.64 [R1+0x4578], R28 ;  /* 0x0045781c01007387 */ /* 0x0043e40000100a00 */
[----:B-1----:R-:W-:Y:S01]  /*cb8a0*/  IADD3 R28, P5, R23, R0, RZ ;  /* 0x00000000171c7210 */ /* 0x002fe20007fbe0ff */
[----:B------:R-:W-:-:S02]  /*cb8b0*/  IMAD.MOV.U32 R29, RZ, RZ, R23 ;  /* 0x000000ffff1d7224 */ /* 0x000fc400078e0017 */
[----:B------:R-:W-:-:S05]  /*cb8c0*/  IMAD.X R23, R25, 0x1, R3, P4 ;  /* 0x0000000119177824 */ /* 0x000fca00020e0603 */
[----:B------:R1:W-:Y:S04]  /*cb8d0*/  STL.64 [R1+0x15f0], R22 ;  /* 0x0015f01601007387 */ /* 0x0003e80000100a00 */
[----:B-1----:R-:W2:Y:S04]  /*cb8e0*/  LDL.LU.64 R22, [R1+0x4580] ;  /* 0x0045800001167983 */ /* 0x002ea80000300a00 */
[----:B--2---:R1:W-:Y:S04]  /*cb8f0*/  STL.64 [R1+0x4568], R22 ;  /* 0x0045681601007387 */ /* 0x0043e80000100a00 */
[----:B-1----:R-:W2:Y:S04]  /*cb900*/  LDL.LU R22, [R1+0x1614] ;  /* 0x0016140001167983 */ /* 0x002ea80000300800 */
[----:B------:R1:W-:Y:S04]  /*cb910*/  STL.64 [R1+0x4570], R20 ;  /* 0x0045701401007387 */ /* 0x0003e80000100a00 */
[----:B-1----:R0:W3:Y:S02]  /*cb920*/  LDL.64 R20, [R1+0x15f8] ;  /* 0x0015f80001147983 */ /* 0x0020e40000100a00 */
[----:B---3--:R-:W-:Y:S01]  /*cb930*/  IMAD.X R21, R25, 0x1, R4, P6 ;  /* 0x0000000119157824 */ /* 0x008fe200030e0604 */
[----:B------:R-:W-:Y:S01]  /*cb940*/  IADD3 R20, P6, R29, R2, RZ ;  /* 0x000000021d147210 */ /* 0x000fe20007fde0ff */
[----:B------:R-:W-:-:S03]  /*cb950*/  IMAD.X R29, R26, 0x1, R3, P5 ;  /* 0x000000011a1d7824 */ /* 0x000fc600028e0603 */
[----:B------:R-:W-:Y:S04]  /*cb960*/  STL [R1+0x15fc], R21 ;  /* 0x0015fc1501007387 */ /* 0x000fe80000100800 */
[----:B------:R1:W-:Y:S04]  /*cb970*/  STL.64 [R1+0x1600], R28 ;  /* 0x0016001c01007387 */ /* 0x0003e80000100a00 */
[----:B-1----:R-:W3:Y:S01]  /*cb980*/  LDL.LU.64 R28, [R1+0x4578] ;  /* 0x00457800011c7983 */ /* 0x002ee20000300a00 */
[----:B------:R-:W-:Y:S01]  /*cb990*/  IMAD.X R21, R26, 0x1, R4, P6 ;  /* 0x000000011a157824 */ /* 0x000fe200030e0604 */
[----:B--2---:R-:W-:-:S02]  /*cb9a0*/  SHF.R.S32.HI R25, RZ, 0x1f, R22 ;  /* 0x0000001fff197819 */ /* 0x004fc40000011416 */
[----:B---3--:R1:W-:Y:S02]  /*cb9b0*/  STL.64 [R1+0x4558], R28 ;  /* 0x0045581c01007387 */ /* 0x0083e40000100a00 */
[C---:B-1----:R-:W-:Y:S02]  /*cb9c0*/  IADD3 R28, P4, R22.reuse, R0, RZ ;  /* 0x00000000161c7210 */ /* 0x042fe40007f9e0ff */
[----:B------:R-:W-:-:S03]  /*cb9d0*/  IADD3 R22, P6, R22, R2, RZ ;  /* 0x0000000216167210 */ /* 0x000fc60007fde0ff */
[----:B------:R-:W-:Y:S04]  /*cb9e0*/  STL [R1+0x4560], R28 ;  /* 0x0045601c01007387 */ /* 0x000fe80000100800 */
[----:B------:R1:W-:Y:S04]  /*cb9f0*/  STL.64 [R1+0x1608], R20 ;  /* 0x0016081401007387 */ /* 0x0003e80000100a00 */
[----:B-1----:R-:W2:Y:S04]  /*cba00*/  LDL.LU.64 R20, [R1+0x4570] ;  /* 0x0045700001147983 */ /* 0x002ea80000300a00 */
[----:B------:R1:W-:Y:S04]  /*cba10*/  STL [R1+0x1618], R22 ;  /* 0x0016181601007387 */ /* 0x0003e80000100800 */
[----:B-1----:R-:W3:Y:S04]  /*cba20*/  LDL.LU.64 R22, [R1+0x4568] ;  /* 0x0045680001167983 */ /* 0x002ee80000300a00 */
[----:B------:R1:W-:Y:S04]  /*cba30*/  STL.64 [R1+0x4538], R6 ;  /* 0x0045380601007387 */ /* 0x0003e80000100a00 */
[----:B-1----:R-:W4:Y:S02]  /*cba40*/  LDL R7, [R1+0x1624] ;  /* 0x0016240001077983 */ /* 0x002f240000100800 */
[----:B----4-:R-:W-:-:S02]  /*cba50*/  SHF.R.S32.HI R26, RZ, 0x1f, R7 ;  /* 0x0000001fff1a7819 */ /* 0x010fc40000011407 */
[----:B------:R-:W-:-:S03]  /*cba60*/  IADD3 R28, P5, R7, R0, RZ ;  /* 0x00000000071c7210 */ /* 0x000fc60007fbe0ff */
[----:B------:R1:W-:Y:S04]  /*cba70*/  STL.64 [R1+0x4550], R26 ;  /* 0x0045501a01007387 */ /* 0x0003e80000100a00 */
[----:B-1----:R0:W4:Y:S04]  /*cba80*/  LDL.64 R26, [R1+0x1618] ;  /* 0x00161800011a7983 */ /* 0x0021280000100a00 */
[----:B------:R1:W-:Y:S04]  /*cba90*/  STL [R1+0x1620], R28 ;  /* 0x0016201c01007387 */ /* 0x0003e80000100800 */
[----:B-1----:R-:W2:Y:S01]  /*cbaa0*/  LDL.LU R28, [R1+0x4560] ;  /* 0x00456000011c7983 */ /* 0x002ea20000300800 */
[----:B------:R-:W-:-:S05]  /*cbab0*/  IMAD.X R29, R25, 0x1, R3, P4 ;  /* 0x00000001191d7824 */ /* 0x000fca00020e0603 */
[----:B--2---:R1:W-:Y:S04]  /*cbac0*/  STL.64 [R1+0x1610], R28 ;  /* 0x0016101c01007387 */ /* 0x0043e80000100a00 */
[----:B-1----:R-:W2:Y:S01]  /*cbad0*/  LDL.LU.64 R28, [R1+0x4558] ;  /* 0x00455800011c7983 */ /* 0x002ea20000300a00 */
[----:B----4-:R-:W-:-:S03]  /*cbae0*/  IMAD.X R27, R25, 0x1, R4, P6 ;  /* 0x00000001191b7824 */ /* 0x010fc600030e0604 */
[----:B--2---:R1:W-:Y:S04]  /*cbaf0*/  STL.64 [R1+0x4530], R28 ;  /* 0x0045301c01007387 */ /* 0x0043e80000100a00 */
[----:B-1----:R-:W2:Y:S04]  /*cbb00*/  LDL R28, [R1+0x1634] ;  /* 0x00163400011c7983 */ /* 0x002ea80000100800 */
[----:B--2---:R1:W-:Y:S04]  /*cbb10*/  STL.64 [R1+0x4548], R28 ;  /* 0x0045481c01007387 */ /* 0x0043e80000100a00 */
[----:B-1----:R0:W2:Y:S04]  /*cbb20*/  LDL.64 R28, [R1+0x1620] ;  /* 0x00162000011c7983 */ /* 0x0020a80000100a00 */
[----:B---3--:R-:W-:Y:S04]  /*cbb30*/  STL.64 [R1+0x4540], R22 ;  /* 0x0045401601007387 */ /* 0x008fe80000100a00 */
[----:B------:R1:W-:Y:S04]  /*cbb40*/  STL [R1+0x161c], R27 ;  /* 0x00161c1b01007387 */ /* 0x0003e80000100800 */
[----:B-1----:R-:W2:Y:S02]  /*cbb50*/  LDL.LU.64 R26, [R1+0x4550] ;  /* 0x00455000011a7983 */ /* 0x002ea40000300a00 */
[----:B--2---:R-:W-:-:S05]  /*cbb60*/  IMAD.X R29, R26, 0x1, R3, P5 ;  /* 0x000000011a1d7824 */ /* 0x004fca00028e0603 */
[----:B------:R1:W-:Y:S04]  /*cbb70*/  STL [R1+0x1624], R29 ;  /* 0x0016241d01007387 */ /* 0x0003e80000100800 */
[----:B-1----:R-:W2:Y:S01]  /*cbb80*/  LDL.LU.64 R28, [R1+0x4548] ;  /* 0x00454800011c7983 */ /* 0x002ea20000300a00 */
[----:B------:R-:W-:-:S05]  /*cbb90*/  IADD3 R6, P6, R7, R2, RZ ;  /* 0x0000000207067210 */ /* 0x000fca0007fde0ff */
[----:B------:R-:W-:Y:S01]  /*cbba0*/  IMAD.X R7, R26, 0x1, R4, P6 ;  /* 0x000000011a077824 */ /* 0x000fe200030e0604 */
[----:B--2---:R-:W-:-:S05]  /*cbbb0*/  IADD3 R22, P4, R28, R0, RZ ;  /* 0x000000001c167210 */ /* 0x004fca0007f9e0ff */
[----:B------:R1:W-:Y:S04]  /*cbbc0*/  STL [R1+0x1630], R22 ;  /* 0x0016301601007387 */ /* 0x0003e80000100800 */
[----:B-1----:R-:W2:Y:S04]  /*cbbd0*/  LDL.LU.64 R22, [R1+0x4540] ;  /* 0x0045400001167983 */ /* 0x002ea80000300a00 */
[----:B------:R1:W-:Y:S04]  /*cbbe0*/  STL.64 [R1+0x1628], R6 ;  /* 0x0016280601007387 */ /* 0x0003e80000100a00 */
[----:B-1----:R-:W3:Y:S01]  /*cbbf0*/  LDL.LU.64 R6, [R1+0x4538] ;  /* 0x0045380001067983 */ /* 0x002ee20000300a00 */
[----:B------:R-:W-:-:S02]  /*cbc00*/  SHF.R.S32.HI R25, RZ, 0x1f, R28 ;  /* 0x0000001fff197819 */ /* 0x000fc4000001141c */
[----:B------:R-:W-:Y:S01]  /*cbc10*/  IADD3 R28, P6, R28, R2, RZ ;  /* 0x000000021c1c7210 */ /* 0x000fe20007fde0ff */
[----:B---3--:R1:W-:Y:S04]  /*cbc20*/  STL.64 [R1+0x4528], R6 ;  /* 0x0045280601007387 */ /* 0x0083e80000100a00 */
[----:B-1----:R0:W3:Y:S04]  /*cbc30*/  LDL.64 R6, [R1+0x1630] ;  /* 0x0016300001067983 */ /* 0x0020e80000100a00 */
[----:B------:R1:W-:Y:S04]  /*cbc40*/  STL [R1+0x1638], R28 ;  /* 0x0016381c01007387 */ /* 0x0003e80000100800 */
[----:B-1----:R-:W4:Y:S04]  /*cbc50*/  LDL.LU.64 R28, [R1+0x4530] ;  /* 0x00453000011c7983 */ /* 0x002f280000300a00 */
[----:B------:R-:W-:Y:S01]  /*cbc60*/  STL.64 [R1+0x4518], R16 ;  /* 0x0045181001007387 */ /* 0x000fe20000100a00 */
[----:B---3--:R-:W-:-:S03]  /*cbc70*/  IMAD.X R7, R25, 0x1, R3, P4 ;  /* 0x0000000119077824 */ /* 0x008fc600020e0603 */
[----:B----4-:R-:W-:Y:S04]  /*cbc80*/  STL.64 [R1+0x4500], R28 ;  /* 0x0045001c01007387 */ /* 0x010fe80000100a00 */
[----:B------:R1:W-:Y:S04]  /*cbc90*/  STL [R1+0x4520], R29 ;  /* 0x0045201d01007387 */ /* 0x0003e80000100800 */
[----:B-1----:R-:W3:Y:S04]  /*cbca0*/  LDL.LU R29, [R1+0x1644] ;  /* 0x00164400011d7983 */ /* 0x002ee80000300800 */
[----:B------:R-:W4:Y:S04]  /*cbcb0*/  LDL R28, [R1+0x1654] ;  /* 0x00165400011c7983 */ /* 0x000f280000100800 */
[----:B------:R1:W-:Y:S04]  /*cbcc0*/  STL [R1+0x1634], R7 ;  /* 0x0016340701007387 */ /* 0x0003e80000100800 */
[----:B-1----:R-:W2:Y:S04]  /*cbcd0*/  LDL.LU.64 R6, [R1+0x4528] ;  /* 0x0045280001067983 */ /* 0x002ea80000300a00 */
[----:B--2---:R1:W-:Y:S04]  /*cbce0*/  STL.64 [R1+0x4508], R6 ;  /* 0x0045080601007387 */ /* 0x0043e80000100a00 */
[----:B-1----:R0:W2:Y:S04]  /*cbcf0*/  LDL.64 R6, [R1+0x1638] ;  /* 0x0016380001067983 */ /* 0x0020a80000100a00 */
[----:B------:R4:W-:Y:S01]  /*cbd00*/  STL.64 [R1+0x4510], R22 ;  /* 0x0045101601007387 */ /* 0x0009e20000100a00 */
[----:B---3--:R-:W-:-:S02]  /*cbd10*/  SHF.R.S32.HI R26, RZ, 0x1f, R29 ;  /* 0x0000001fff1a7819 */ /* 0x008fc4000001141d */
[----:B------:R-:W-:Y:S01]  /*cbd20*/  IADD3 R16, P5, R29, R0, RZ ;  /* 0x000000001d107210 */ /* 0x000fe20007fbe0ff */
[----:B--2---:R-:W-:Y:S01]  /*cbd30*/  IMAD.X R7, R25, 0x1, R4, P6 ;  /* 0x0000000119077824 */ /* 0x004fe200030e0604 */
[----:B------:R-:W-:-:S04]  /*cbd40*/  IADD3 R6, P6, R29, R2, RZ ;  /* 0x000000021d067210 */ /* 0x000fc80007fde0ff */
[----:B------:R1:W-:Y:S04]  /*cbd50*/  STL [R1+0x163c], R7 ;  /* 0x00163c0701007387 */ /* 0x0003e80000100800 */
[----:B------:R0:W2:Y:S01]  /*cbd60*/  LDL.LU R29, [R1+0x4520] ;  /* 0x00452000011d7983 */ /* 0x0000a20000300800 */
[----:B------:R-:W-:Y:S01]  /*cbd70*/  IMAD.X R17, R26, 0x1, R3, P5 ;  /* 0x000000011a117824 */ /* 0x000fe200028e0603 */
[----:B----4-:R-:W-:Y:S02]  /*cbd80*/  IADD3 R22, P4, R28, R0, RZ ;  /* 0x000000001c167210 */ /* 0x010fe40007f9e0ff */
[----:B------:R-:W-:Y:S02]  /*cbd90*/  SHF.R.S32.HI R25, RZ, 0x1f, R28 ;  /* 0x0000001fff197819 */ /* 0x000fe4000001141c */
[----:B------:R3:W-:Y:S01]  /*cbda0*/  STL.64 [R1+0x1640], R16 ;  /* 0x0016401001007387 */ /* 0x0007e20000100a00 */
[----:B-1----:R-:W-:Y:S01]  /*cbdb0*/  IMAD.X R7, R26, 0x1, R4, P6 ;  /* 0x000000011a077824 */ /* 0x002fe200030e0604 */
[----:B------:R-:W-:-:S02]  /*cbdc0*/  IADD3 R28, P6, R28, R2, RZ ;  /* 0x000000021c1c7210 */ /* 0x000fc40007fde0ff */
[----:B---3--:R-:W3:Y:S04]  /*cbdd0*/  LDL.LU.64 R16, [R1+0x4518] ;  /* 0x0045180001107983 */ /* 0x008ee80000300a00 */
[----:B------:R1:W-:Y:S04]  /*cbde0*/  STL [R1+0x1650], R22 ;  /* 0x0016501601007387 */ /* 0x0003e80000100800 */
[----:B-1----:R-:W4:Y:S04]  /*cbdf0*/  LDL.LU.64 R22, [R1+0x4510] ;  /* 0x0045100001167983 */ /* 0x002f280000300a00 */
[----:B------:R1:W-:Y:S04]  /*cbe00*/  STL.64 [R1+0x1648], R6 ;  /* 0x0016480601007387 */ /* 0x0003e80000100a00 */
[----:B-1----:R-:W4:Y:S04]  /*cbe10*/  LDL.LU.64 R6, [R1+0x4508] ;  /* 0x0045080001067983 */ /* 0x002f280000300a00 */
[----:B------:R2:W-:Y:S04]  /*cbe20*/  STL [R1+0x1658], R28 ;  /* 0x0016581c01007387 */ /* 0x0005e80000100800 */
[----:B--2---:R-:W2:Y:S04]  /*cbe30*/  LDL.LU.64 R28, [R1+0x4500] ;  /* 0x00450000011c7983 */ /* 0x004ea80000300a00 */
[----:B--2---:R1:W-:Y:S04]  /*cbe40*/  STL.64 [R1+0x44f8], R28 ;  /* 0x0044f81c01007387 */ /* 0x0043e80000100a00 */
[----:B-1----:R0:W2:Y:S04]  /*cbe50*/  LDL.64 R28, [R1+0x1650] ;  /* 0x00165000011c7983 */ /* 0x0020a80000100a00 */
[----:B------:R-:W-:Y:S04]  /*cbe60*/  STL.64 [R1+0x44f0], R20 ;  /* 0x0044f01401007387 */ /* 0x000fe80000100a00 */
[----:B------:R1:W-:Y:S04]  /*cbe70*/  STL.64 [R1+0x44e8], R18 ;  /* 0x0044e81201007387 */ /* 0x0003e80000100a00 */
[----:B-1----:R-:W4:Y:S04]  /*cbe80*/  LDL.LU R18, [R1+0x1664] ;  /* 0x0016640001127983 */ /* 0x002f280000300800 */
[----:B------:R1:W-:Y:S04]  /*cbe90*/  STL.64 [R1+0x44d8], R8 ;  /* 0x0044d80801007387 */ /* 0x0003e80000100a00 */
[----:B-1----:R-:W4:Y:S01]  /*cbea0*/  LDL R8, [R1+0x1674] ;  /* 0x0016740001087983 */ /* 0x002f220000100800 */
[----:B--2---:R-:W-:-:S05]  /*cbeb0*/  IMAD.X R29, R25, 0x1, R3, P4 ;  /* 0x00000001191d7824 */ /* 0x004fca00020e0603 */
[----:B------:R1:W-:Y:S04]  /*cbec0*/  STL [R1+0x1654], R29 ;  /* 0x0016541d01007387 */ /* 0x0003e80000100800 */
[----:B-1----:R-:W2:Y:S04]  /*cbed0*/  LDL.LU.64 R28, [R1+0x44f8] ;  /* 0x0044f800011c7983 */ /* 0x002ea80000300a00 */
[----:B---3--:R1:W-:Y:S04]  /*cbee0*/  STL.64 [R1+0x44e0], R16 ;  /* 0x0044e01001007387 */ /* 0x0083e80000100a00 */
[----:B-1----:R0:W3:Y:S01]  /*cbef0*/  LDL.64 R16, [R1+0x1658] ;  /* 0x0016580001107983 */ /* 0x0020e20000100a00 */
[----:B----4-:R-:W-:-:S02]  /*cbf00*/  SHF.R.S32.HI R26, RZ, 0x1f, R18 ;  /* 0x0000001fff1a7819 */ /* 0x010fc40000011412 */
[----:B------:R-:W-:-:S05]  /*cbf10*/  IADD3 R20, P5, R18, R0, RZ ;  /* 0x0000000012147210 */ /* 0x000fca0007fbe0ff */
[----:B------:R-:W-:Y:S02]  /*cbf20*/  IMAD.X R21, R26, 0x1, R3, P5 ;  /* 0x000000011a157824 */ /* 0x000fe400028e0603 */
[----:B---3--:R-:W-:Y:S01]  /*cbf30*/  IMAD.X R17, R25, 0x1, R4, P6 ;  /* 0x0000000119117824 */ /* 0x008fe200030e0604 */
[----:B------:R-:W-:Y:S02]  /*cbf40*/  IADD3 R16, P6, R18, R2, RZ ;  /* 0x0000000212107210 */ /* 0x000fe40007fde0ff */
[----:B------:R-:W-:Y:S02]  /*cbf50*/  IADD3 R18, P4, R8, R0, RZ ;  /* 0x0000000008127210 */ /* 0x000fe40007f9e0ff */
[----:B------:R-:W-:Y:S01]  /*cbf60*/  SHF.R.S32.HI R25, RZ, 0x1f, R8 ;  /* 0x0000001fff197819 */ /* 0x000fe20000011408 */
[----:B------:R1:W-:Y:S04]  /*cbf70*/  STL [R1+0x165c], R17 ;  /* 0x00165c1101007387 */ /* 0x0003e80000100800 */
[----:B------:R3:W-:Y:S01]  /*cbf80*/  STL.64 [R1+0x1660], R20 ;  /* 0x0016601401007387 */ /* 0x0007e20000100a00 */
[----:B-1----:R-:W-:Y:S01]  /*cbf90*/  IMAD.X R17, R26, 0x1, R4, P6 ;  /* 0x000000011a117824 */ /* 0x002fe200030e0604 */
[----:B------:R-:W-:-:S02]  /*cbfa0*/  IADD3 R8, P6, R8, R2, RZ ;  /* 0x0000000208087210 */ /* 0x000fc40007fde0ff */
        /* <DEDUP_REMOVED lines=9> */
[----:B--2---:R-:W-:Y:S04]  /*cc040*/  STL.64 [R1+0x44c0], R16 ;  /* 0x0044c01001007387 */ /* 0x004fe80000100a00 */
[----:B------:R1:W-:Y:S04]  /*cc050*/  STL.64 [R1+0x44c8], R6 ;  /* 0x0044c80601007387 */ /* 0x0003e80000100a00 */
[----:B-1----:R0:W2:Y:S04]  /*cc060*/  LDL.64 R6, [R1+0x1678] ;  /* 0x0016780001067983 */ /* 0x0020a80000100a00 */
[----:B------:R1:W-:Y:S04]  /*cc070*/  STL.64 [R1+0x44b0], R28 ;  /* 0x0044b01c01007387 */ /* 0x0003e80000100a00 */
[----:B-1----:R-:W4:Y:S04]  /*cc080*/  LDL.LU R28, [R1+0x1f8] ;  /* 0x0001f800011c7983 */ /* 0x002f280000300800 */
[----:B------:R1:W-:Y:S04]  /*cc090*/  STL.64 [R1+0x44b8], R20 ;  /* 0x0044b81401007387 */ /* 0x0003e80000100a00 */
[----:B-1----:R-:W4:Y:S01]  /*cc0a0*/  LDL.LU R21, [R1+0x1f4] ;  /* 0x0001f40001157983 */ /* 0x002f220000300800 */
[----:B---3--:R-:W-:-:S05]  /*cc0b0*/  IMAD.X R9, R25, 0x1, R3, P4 ;  /* 0x0000000119097824 */ /* 0x008fca00020e0603 */
[----:B------:R1:W-:Y:S01]  /*cc0c0*/  STL [R1+0x1674], R9 ;  /* 0x0016740901007387 */ /* 0x0003e20000100800 */
[----:B--2---:R-:W-:-:S03]  /*cc0d0*/  IMAD.X R7, R25, 0x1, R4, P6 ;  /* 0x0000000119077824 */ /* 0x004fc600030e0604 */
[----:B-1----:R-:W2:Y:S04]  /*cc0e0*/  LDL.LU.64 R8, [R1+0x44d0] ;  /* 0x0044d00001087983 */ /* 0x002ea80000300a00 */
[----:B------:R1:W-:Y:S04]  /*cc0f0*/  STL [R1+0x167c], R7 ;  /* 0x00167c0701007387 */ /* 0x0003e80000100800 */
[----:B-1----:R-:W3:Y:S01]  /*cc100*/  LDL.LU.64 R6, [R1+0x44c8] ;  /* 0x0044c80001067983 */ /* 0x002ee20000300a00 */
[----:B----4-:R-:W-:Y:S02]  /*cc110*/  SHF.R.S32.HI R26, RZ, 0x1f, R21 ;  /* 0x0000001fff1a7819 */ /* 0x010fe40000011415 */
[----:B------:R-:W-:-:S05]  /*cc120*/  IADD3 R16, P5, R21, R0, RZ ;  /* 0x0000000015107210 */ /* 0x000fca0007fbe0ff */
[----:B------:R-:W-:-:S05]  /*cc130*/  IMAD.X R17, R26, 0x1, R3, P5 ;  /* 0x000000011a117824 */ /* 0x000fca00028e0603 */
[----:B------:R1:W-:Y:S04]  /*cc140*/  STL.64 [R1+0x1680], R16 ;  /* 0x0016801001007387 */ /* 0x0003e80000100a00 */
[----:B-1----:R-:W4:Y:S01]  /*cc150*/  LDL.LU.64 R16, [R1+0x44c0] ;  /* 0x0044c00001107983 */ /* 0x002f220000300a00 */
[----:B------:R-:W-:Y:S02]  /*cc160*/  IADD3 R20, P6, R21, R2, RZ ;  /* 0x0000000215147210 */ /* 0x000fe40007fde0ff */
[----:B------:R-:W-:-:S03]  /*cc170*/  SHF.R.S32.HI R25, RZ, 0x1f, R28 ;  /* 0x0000001fff197819 */ /* 0x000fc6000001141c */
[----:B------:R-:W-:Y:S01]  /*cc180*/  IMAD.X R21, R26, 0x1, R4, P6 ;  /* 0x000000011a157824 */ /* 0x000fe200030e0604 */
[----:B----4-:R1:W-:Y:S04]  /*cc190*/  STL.64 [R1+0x44a8], R16 ;  /* 0x0044a81001007387 */ /* 0x0103e80000100a00 */
[----:B------:R4:W-:Y:S01]  /*cc1a0*/  STL.64 [R1+0x1688], R20 ;  /* 0x0016881401007387 */ /* 0x0009e20000100a00 */
[C---:B-1----:R-:W-:Y:S02]  /*cc1b0*/  IADD3 R16, P4, R28.reuse, R0, RZ ;  /* 0x000000001c107210 */ /* 0x042fe40007f9e0ff */
[----:B------:R-:W-:Y:S01]  /*cc1c0*/  IADD3 R28, P6, R28, R2, RZ ;  /* 0x000000021c1c7210 */ /* 0x000fe20007fde0ff */
[----:B----4-:R-:W4:Y:S04]  /*cc1d0*/  LDL.LU.64 R20, [R1+0x44b8] ;  /* 0x0044b80001147983 */ /* 0x010f280000300a00 */
[----:B------:R1:W-:Y:S04]  /*cc1e0*/  STL [R1+0x1698], R28 ;  /* 0x0016981c01007387 */ /* 0x0003e80000100800 */
[----:B-1----:R-:W2:Y:S01]  /*cc1f0*/  LDL.LU.64 R28, [R1+0x44b0] ;  /* 0x0044b000011c7983 */ /* 0x002ea20000300a00 */
[----:B------:R-:W-:-:S03]  /*cc200*/  IMAD.X R17, R25, 0x1, R3, P4 ;  /* 0x0000000119117824 */ /* 0x000fc600020e0603 */
[----:B--2---:R-:W-:Y:S04]  /*cc210*/  STL.64 [R1+0x44a0], R28 ;  /* 0x0044a01c01007387 */ /* 0x004fe80000100a00 */
[----:B------:R1:W-:Y:S04]  /*cc220*/  STL.64 [R1+0x4498], R8 ;  /* 0x0044980801007387 */ /* 0x0003e80000100a00 */
[----:B-1----:R-:W2:Y:S04]  /*cc230*/  LDL.LU R8, [R1+0x1fc] ;  /* 0x0001fc0001087983 */ /* 0x002ea80000300800 */
[----:B------:R1:W-:Y:S04]  /*cc240*/  STL.64 [R1+0x1690], R16 ;  /* 0x0016901001007387 */ /* 0x0003e80000100a00 */
[----:B-1----:R-:W3:Y:S04]  /*cc250*/  LDL.LU.64 R16, [R1+0x44a8] ;  /* 0x0044a80001107983 */ /* 0x002ee80000300a00 */
[----:B---3--:R1:W-:Y:S04]  /*cc260*/  STL.64 [R1+0x4488], R16 ;  /* 0x0044881001007387 */ /* 0x0083e80000100a00 */
[----:B-1----:R-:W3:Y:S04]  /*cc270*/  LDL.LU R16, [R1+0x210] ;  /* 0x0002100001107983 */ /* 0x002ee80000300800 */
[----:B------:R1:W-:Y:S04]  /*cc280*/  STL.64 [R1+0x4490], R6 ;  /* 0x0044900601007387 */ /* 0x0003e80000100a00 */
[----:B-1----:R0:W4:Y:S01]  /*cc290*/  LDL.64 R6, [R1+0x1698] ;  /* 0x0016980001067983 */ /* 0x0021220000100a00 */
[----:B--2---:R-:W-:-:S02]  /*cc2a0*/  SHF.R.S32.HI R26, RZ, 0x1f, R8 ;  /* 0x0000001fff1a7819 */ /* 0x004fc40000011408 */
[----:B------:R-:W-:-:S05]  /*cc2b0*/  IADD3 R28, P5, R8, R0, RZ ;  /* 0x00000000081c7210 */ /* 0x000fca0007fbe0ff */
[----:B------:R-:W-:Y:S02]  /*cc2c0*/  IMAD.X R29, R26, 0x1, R3, P5 ;  /* 0x000000011a1d7824 */ /* 0x000fe400028e0603 */
[----:B----4-:R-:W-:Y:S01]  /*cc2d0*/  IMAD.X R7, R25, 0x1, R4, P6 ;  /* 0x0000000119077824 */ /* 0x010fe200030e0604 */
        /* <DEDUP_REMOVED lines=16> */
[----:B------:R1:W-:Y:S04]  /*cc3e0*/  STL.64 [R1+0x4478], R20 ;  /* 0x0044781401007387 */ /* 0x0003e80000100a00 */
[----:B-1----:R0:W4:Y:S04]  /*cc3f0*/  LDL.64 R20, [R1+0x16b8] ;  /* 0x0016b80001147983 */ /* 0x0021280000100a00 */
[----:B------:R-:W-:Y:S04]  /*cc400*/  STL.64 [R1+0x4470], R18 ;  /* 0x0044701201007387 */ /* 0x000fe80000100a00 */
[----:B--2---:R1:W-:Y:S04]  /*cc410*/  STL.64 [R1+0x4458], R28 ;  /* 0x0044581c01007387 */ /* 0x0043e80000100a00 */
[----:B-1----:R-:W2:Y:S04]  /*cc420*/  LDL.LU R28, [R1+0x218] ;  /* 0x00021800011c7983 */ /* 0x002ea80000300800 */
[----:B---3--:R1:W-:Y:S04]  /*cc430*/  STL.64 [R1+0x4460], R8 ;  /* 0x0044600801007387 */ /* 0x0083e80000100a00 */
[----:B-1----:R-:W3:Y:S01]  /*cc440*/  LDL.LU R9, [R1+0x214] ;  /* 0x0002140001097983 */ /* 0x002ee20000300800 */
[----:B----4-:R-:W-:-:S05]  /*cc450*/  IMAD.X R5, R25, 0x1, R3, P4 ;  /* 0x0000000119057824 */ /* 0x010fca00020e0603 */
[----:B------:R1:W-:Y:S04]  /*cc460*/  STL [R1+0x16b4], R5 ;  /* 0x0016b40501007387 */ /* 0x0003e80000100800 */
[----:B-1----:R-:W4:Y:S04]  /*cc470*/  LDL.LU.64 R4, [R1+0x4480] ;  /* 0x0044800001047983 */ /* 0x002f280000300a00 */
[----:B------:R2:W-:Y:S02]  /*cc480*/  STL.64 [R1+0x4468], R16 ;  /* 0x0044681001007387 */ /* 0x0005e40000100a00 */
[----:B--2---:R-:W-:-:S02]  /*cc490*/  IADD3 R16, P4, R28, R0, RZ ;  /* 0x000000001c107210 */ /* 0x004fc40007f9e0ff */
[----:B---3--:R-:W-:Y:S02]  /*cc4a0*/  SHF.R.S32.HI R26, RZ, 0x1f, R9 ;  /* 0x0000001fff1a7819 */ /* 0x008fe40000011409 */
[----:B------:R-:W-:-:S05]  /*cc4b0*/  IADD3 R18, P5, R9, R0, RZ ;  /* 0x0000000009127210 */ /* 0x000fca0007fbe0ff */
[----:B------:R-:W-:Y:S02]  /*cc4c0*/  IMAD.X R19, R26, 0x1, R3, P5 ;  /* 0x000000011a137824 */ /* 0x000fe400028e0603 */
[----:B----4-:R-:W-:Y:S01]  /*cc4d0*/  IMAD.X R21, R25, 0x1, R4, P6 ;  /* 0x0000000119157824 */ /* 0x010fe200030e0604 */
[----:B------:R-:W-:-:S04]  /*cc4e0*/  IADD3 R8, P6, R9, R2, RZ ;  /* 0x0000000209087210 */ /* 0x000fc80007fde0ff */
[----:B------:R1:W-:Y:S01]  /*cc4f0*/  STL [R1+0x16bc], R21 ;  /* 0x0016bc1501007387 */ /* 0x0003e20000100800 */
[----:B------:R-:W-:-:S03]  /*cc500*/  IMAD.X R9, R26, 0x1, R4, P6 ;  /* 0x000000011a097824 */ /* 0x000fc600030e0604 */
        /* <DEDUP_REMOVED lines=8> */
[----:B------:R-:W-:-:S05]  /*cc590*/  IADD3 R28, P6, R28, R2, RZ ;  /* 0x000000021c1c7210 */ /* 0x000fca0007fde0ff */
[----:B------:R1:W-:Y:S04]  /*cc5a0*/  STL [R1+0x16d8], R28 ;  /* 0x0016d81c01007387 */ /* 0x0003e80000100800 */
[----:B-1----:R-:W3:Y:S04]  /*cc5b0*/  LDL.LU.64 R28, [R1+0x4458] ;  /* 0x00445800011c7983 */ /* 0x002ee80000300a00 */
[----:B--2---:R1:W-:Y:S04]  /*cc5c0*/  STL.64 [R1+0x4450], R8 ;  /* 0x0044500801007387 */ /* 0x0043e80000100a00 */
[----:B-1----:R0:W2:Y:S04]  /*cc5d0*/  LDL.64 R8, [R1+0x16d0] ;  /* 0x0016d00001087983 */ /* 0x0020a80000100a00 */
[----:B----4-:R1:W-:Y:S04]  /*cc5e0*/  STL.64 [R1+0x4448], R16 ;  /* 0x0044481001007387 */ /* 0x0103e80000100a00 */
[----:B-1----:R0:W4:Y:S04]  /*cc5f0*/  LDL.64 R16, [R1+0x16d8] ;  /* 0x0016d80001107983 */ /* 0x0021280000100a00 */
[----:B------:R-:W-:Y:S04]  /*cc600*/  STL.64 [R1+0x4440], R20 ;  /* 0x0044401401007387 */ /* 0x000fe80000100a00 */
[----:B---3--:R1:W-:Y:S04]  /*cc610*/  STL.64 [R1+0x4430], R18 ;  /* 0x0044301201007387 */ /* 0x0083e80000100a00 */
[----:B-1----:R-:W3:Y:S04]  /*cc620*/  LDL.LU R19, [R1+0x21c] ;  /* 0x00021c0001137983 */ /* 0x002ee80000300800 */
[----:B------:R1:W-:Y:S04]  /*cc630*/  STL.64 [R1+0x4428], R28 ;  /* 0x0044281c01007387 */ /* 0x0003e80000100a00 */
[----:B-1----:R-:W3:Y:S01]  /*cc640*/  LDL.LU R28, [R1+0x230] ;  /* 0x00023000011c7983 */ /* 0x002ee20000300800 */
[----:B--2---:R-:W-:-:S05]  /*cc650*/  IMAD.X R9, R25, 0x1, R3, P4 ;  /* 0x0000000119097824 */ /* 0x004fca00020e0603 */
[----:B------:R1:W-:Y:S04]  /*cc660*/  STL [R1+0x16d4], R9 ;  /* 0x0016d40901007387 */ /* 0x0003e80000100800 */
[----:B-1----:R-:W2:Y:S01]  /*cc670*/  LDL.LU.64 R8, [R1+0x4450] ;  /* 0x0044500001087983 */ /* 0x002ea20000300a00 */
[----:B----4-:R-:W-:Y:S01]  /*cc680*/  IMAD.X R17, R25, 0x1, R4, P6 ;  /* 0x0000000119117824 */ /* 0x010fe200030e0604 */
[----:B---3--:R-:W-:Y:S02]  /*cc690*/  SHF.R.S32.HI R26, RZ, 0x1f, R19 ;  /* 0x0000001fff1a7819 */ /* 0x008fe40000011413 */
[C---:B------:R-:W-:Y:S02]  /*cc6a0*/  IADD3 R20, P5, R19.reuse, R0, RZ ;  /* 0x0000000013147210 */ /* 0x040fe40007fbe0ff */
[----:B------:R-:W-:-:S03]  /*cc6b0*/  IADD3 R18, P6, R19, R2, RZ ;  /* 0x0000000213127210 */ /* 0x000fc60007fde0ff */
[C---:B------:R-:W-:Y:S02]  /*cc6c0*/  IMAD.X R21, R26.reuse, 0x1, R3, P5 ;  /* 0x000000011a157824 */ /* 0x040fe400028e0603 */
[----:B------:R-:W-:Y:S01]  /*cc6d0*/  IMAD.X R19, R26, 0x1, R4, P6 ;  /* 0x000000011a137824 */ /* 0x000fe200030e0604 */
[----:B------:R-:W-:Y:S01]  /*cc6e0*/  SHF.R.S32.HI R25, RZ, 0x1f, R28 ;  /* 0x0000001fff197819 */ /* 0x000fe2000001141c */
[----:B--2---:R-:W-:Y:S04]  /*cc6f0*/  STL.64 [R1+0x4438], R8 ;  /* 0x0044380801007387 */ /* 0x004fe80000100a00 */
[----:B------:R1:W-:Y:S04]  /*cc700*/  STL [R1+0x16dc], R17 ;  /* 0x0016dc1101007387 */ /* 0x0003e80000100800 */
[----:B-1----:R-:W2:Y:S01]  /*cc710*/  LDL.LU.64 R16, [R1+0x4448] ;  /* 0x0044480001107983 */ /* 0x002ea20000300a00 */
[----:B------:R-:W-:-:S03]  /*cc720*/  IADD3 R8, P4, R28, R0, RZ ;  /* 0x000000001c087210 */ /* 0x000fc60007f9e0ff */
[----:B------:R1:W-:Y:S01]  /*cc730*/  STL.64 [R1+0x16e0], R20 ;  /* 0x0016e01401007387 */ /* 0x0003e20000100a00 */
[----:B------:R-:W-:-:S03]  /*cc740*/  IADD3 R28, P6, R28, R2, RZ ;  /* 0x000000021c1c7210 */ /* 0x000fc60007fde0ff */
        /* <DEDUP_REMOVED lines=9> */
[----:B----4-:R1:W-:Y:S04]  /*cc7e0*/  STL.64 [R1+0x4410], R8 ;  /* 0x0044100801007387 */ /* 0x0103e80000100a00 */
[----:B-1----:R-:W4:Y:S04]  /*cc7f0*/  LDL.LU R8, [R1+0x234] ;  /* 0x0002340001087983 */ /* 0x002f280000300800 */
[----:B------:R1:W-:Y:S04]  /*cc800*/  STL.64 [R1+0x4418], R16 ;  /* 0x0044181001007387 */ /* 0x0003e80000100a00 */
[----:B-1----:R0:W4:Y:S04]  /*cc810*/  LDL.64 R16, [R1+0x16f8] ;  /* 0x0016f80001107983 */ /* 0x0021280000100a00 */
[----:B---3--:R-:W-:Y:S04]  /*cc820*/  STL.64 [R1+0x4400], R20 ;  /* 0x0044001401007387 */ /* 0x008fe80000100a00 */
[----:B------:R-:W-:Y:S01]  /*cc830*/  STL [R1+0x4408], R21 ;  /* 0x0044081501007387 */ /* 0x000fe20000100800 */
[----:B--2---:R-:W-:-:S05]  /*cc840*/  IMAD.X R29, R25, 0x1, R3, P4 ;  /* 0x00000001191d7824 */ /* 0x004fca00020e0603 */
[----:B------:R1:W-:Y:S04]  /*cc850*/  STL [R1+0x16f4], R29 ;  /* 0x0016f41d01007387 */ /* 0x0003e80000100800 */
[----:B-1----:R-:W2:Y:S01]  /*cc860*/  LDL.LU.64 R28, [R1+0x4420] ;  /* 0x00442000011c7983 */ /* 0x002ea20000300a00 */
[----:B----4-:R-:W-:Y:S02]  /*cc870*/  SHF.R.S32.HI R26, RZ, 0x1f, R8 ;  /* 0x0000001fff1a7819 */ /* 0x010fe40000011408 */
[C---:B------:R-:W-:Y:S01]  /*cc880*/  IADD3 R20, P5, R8.reuse, R0, RZ ;  /* 0x0000000008147210 */ /* 0x040fe20007fbe0ff */
[----:B------:R-:W-:Y:S01]  /*cc890*/  IMAD.X R17, R25, 0x1, R4, P6 ;  /* 0x0000000119117824 */ /* 0x000fe200030e0604 */
[----:B------:R-:W-:Y:S01]  /*cc8a0*/  IADD3 R8, P6, R8, R2, RZ ;  /* 0x0000000208087210 */ /* 0x000fe20007fde0ff */
[----:B--2---:R1:W-:Y:S04]  /*cc8b0*/  STL.64 [R1+0x43f0], R28 ;  /* 0x0043f01c01007387 */ /* 0x0043e80000100a00 */
[----:B-1----:R-:W2:Y:S04]  /*cc8c0*/  LDL.LU R28, [R1+0x238] ;  /* 0x00023800011c7983 */ /* 0x002ea80000300800 */
[----:B------:R1:W-:Y:S04]  /*cc8d0*/  STL [R1+0x16fc], R17 ;  /* 0x0016fc1101007387 */ /* 0x0003e80000100800 */
[----:B-1----:R-:W3:Y:S04]  /*cc8e0*/  LDL.LU.64 R16, [R1+0x4418] ;  /* 0x0044180001107983 */ /* 0x002ee80000300a00 */
[----:B------:R1:W-:Y:S04]  /*cc8f0*/  STL [R1+0x1708], R8 ;  /* 0x0017080801007387 */ /* 0x0003e80000100800 */
[----:B-1----:R-:W4:Y:S01]  /*cc900*/  LDL.LU.64 R8, [R1+0x4410] ;  /* 0x0044100001087983 */ /* 0x002f220000300a00 */
[----:B------:R-:W-:-:S03]  /*cc910*/  IMAD.X R21, R26, 0x1, R3, P5 ;  /* 0x000000011a157824 */ /* 0x000fc600028e0603 */
[----:B----4-:R1:W-:Y:S04]  /*cc920*/  STL.64 [R1+0x43f8], R8 ;  /* 0x0043f80801007387 */ /* 0x0103e80000100a00 */
[----:B-1----:R0:W4:Y:S04]  /*cc930*/  LDL.64 R8, [R1+0x1708] ;  /* 0x0017080001087983 */ /* 0x0021280000100a00 */
[----:B------:R1:W-:Y:S04]  /*cc940*/  STL.64 [R1+0x1700], R20 ;  /* 0x0017001401007387 */ /* 0x0003e80000100a00 */
[----:B-1----:R0:W3:Y:S01]  /*cc950*/  LDL.LU R21, [R1+0x4408] ;  /* 0x0044080001157983 */ /* 0x0020e20000300800 */
[----:B--2---:R-:W-:-:S02]  /*cc960*/  IADD3 R20, P4, R28, R0, RZ ;  /* 0x000000001c147210 */ /* 0x004fc40007f9e0ff */
[----:B------:R-:W-:-:S03]  /*cc970*/  SHF.R.S32.HI R25, RZ, 0x1f, R28 ;  /* 0x0000001fff197819 */ /* 0x000fc6000001141c */
[----:B------:R3:W-:Y:S01]  /*cc980*/  STL [R1+0x1710], R20 ;  /* 0x0017101401007387 */ /* 0x0007e20000100800 */
[----:B----4-:R-:W-:Y:S01]  /*cc990*/  IMAD.X R9, R26, 0x1, R4, P6 ;  /* 0x000000011a097824 */ /* 0x010fe200030e0604 */
[----:B------:R-:W-:Y:S02]  /*cc9a0*/  IADD3 R28, P6, R28, R2, RZ ;  /* 0x000000021c1c7210 */ /* 0x000fe40007fde0ff */
[----:B---3--:R-:W2:Y:S04]  /*cc9b0*/  LDL.LU.64 R20, [R1+0x4400] ;  /* 0x0044000001147983 */ /* 0x008ea80000300a00 */
[----:B------:R1:W-:Y:S04]  /*cc9c0*/  STL [R1+0x170c], R9 ;  /* 0x00170c0901007387 */ /* 0x0003e80000100800 */
[----:B-1----:R-:W3:Y:S04]  /*cc9d0*/  LDL.LU.64 R8, [R1+0x43f8] ;  /* 0x0043f80001087983 */ /* 0x002ee80000300a00 */
[----:B------:R1:W-:Y:S04]  /*cc9e0*/  STL [R1+0x1718], R28 ;  /* 0x0017181c01007387 */ /* 0x0003e80000100800 */
[----:B-1----:R-:W4:Y:S04]  /*cc9f0*/  LDL.LU.64 R28, [R1+0x43f0] ;  /* 0x0043f000011c7983 */ /* 0x002f280000300a00 */
[----:B------:R1:W-:Y:S04]  /*cca00*/  STL.64 [R1+0x43e8], R4 ;  /* 0x0043e80401007387 */ /* 0x0003e80000100a00 */
[----:B-1----:R0:W2:Y:S04]  /*cca10*/  LDL.64 R4, [R1+0x1710] ;  /* 0x0017100001047983 */ /* 0x0020a80000100a00 */
[----:B----4-:R1:W-:Y:S04]  /*cca20*/  STL.64 [R1+0x43d8], R28 ;  /* 0x0043d81c01007387 */ /* 0x0103e80000100a00 */
[----:B-1----:R-:W4:Y:S04]  /*cca30*/  LDL.LU R28, [R1+0x23c] ;  /* 0x00023c00011c7983 */ /* 0x002f280000300800 */
[----:B------:R1:W-:Y:S01]  /*cca40*/  STL.64 [R1+0x43e0], R16 ;  /* 0x0043e01001007387 */ /* 0x0003e20000100a00 */
[----:B--2---:R-:W-:-:S03]  /*cca50*/  IMAD.X R5, R25, 0x1, R3, P4 ;  /* 0x0000000119057824 */ /* 0x004fc600020e0603 */
[----:B-1----:R0:W2:Y:S04]  /*cca60*/  LDL.64 R16, [R1+0x1718] ;  /* 0x0017180001107983 */ /* 0x0020a80000100a00 */
[----:B------:R-:W-:Y:S04]  /*cca70*/  STL.64 [R1+0x43d0], R6 ;  /* 0x0043d00601007387 */ /* 0x000fe80000100a00 */
[----:B------:R-:W-:Y:S04]  /*cca80*/  STL.64 [R1+0x43c8], R18 ;  /* 0x0043c81201007387 */ /* 0x000fe80000100a00 */
[----:B---3--:R1:W-:Y:S04]  /*cca90*/  STL.64 [R1+0x43b8], R8 ;  /* 0x0043b80801007387 */ /* 0x0083e80000100a00 */
[----:B-1----:R-:W3:Y:S04]  /*ccaa0*/  LDL.LU R8, [R1+0x240] ;  /* 0x0002400001087983 */ /* 0x002ee80000300800 */
[----:B------:R1:W-:Y:S04]  /*ccab0*/  STL [R1+0x1714], R5 ;  /* 0x0017140501007387 */ /* 0x0003e80000100800 */
[----:B-1----:R-:W2:Y:S01]  /*ccac0*/  LDL.LU.64 R4, [R1+0x43e8] ;  /* 0x0043e80001047983 */ /* 0x002ea20000300a00 */
[----:B----4-:R-:W-:-:S02]  /*ccad0*/  SHF.R.S32.HI R26, RZ, 0x1f, R28 ;  /* 0x0000001fff1a7819 */ /* 0x010fc4000001141c */
[C---:B------:R-:W-:Y:S01]  /*ccae0*/  IADD3 R6, P5, R28.reuse, R0, RZ ;  /* 0x000000001c067210 */ /* 0x040fe20007fbe0ff */
[----:B--2---:R-:W-:Y:S01]  /*ccaf0*/  IMAD.X R17, R25, 0x1, R4, P6 ;  /* 0x0000000119117824 */ /* 0x004fe200030e0604 */
[----:B------:R-:W-:-:S04]  /*ccb00*/  IADD3 R28, P6, R28, R2, RZ ;  /* 0x000000021c1c7210 */ /* 0x000fc80007fde0ff */
[----:B------:R1:W-:Y:S04]  /*ccb10*/  STL [R1+0x171c], R17 ;  /* 0x00171c1101007387 */ /* 0x0003e80000100800 */
[----:B-1----:R-:W2:Y:S04]  /*ccb20*/  LDL.LU.64 R16, [R1+0x43e0] ;  /* 0x0043e00001107983 */ /* 0x002ea80000300a00 */
[----:B------:R1:W-:Y:S04]  /*ccb30*/  STL [R1+0x1728], R28 ;  /* 0x0017281c01007387 */ /* 0x0003e80000100800 */
[----:B-1----:R-:W4:Y:S01]  /*ccb40*/  LDL.LU.64 R28, [R1+0x43d8] ;  /* 0x0043d800011c7983 */ /* 0x002f220000300a00 */
[----:B------:R-:W-:-:S03]  /*ccb50*/  IMAD.X R7, R26, 0x1, R3, P5 ;  /* 0x000000011a077824 */ /* 0x000fc600028e0603 */
[----:B----4-:R1:W-:Y:S04]  /*ccb60*/  STL.64 [R1+0x43c0], R28 ;  /* 0x0043c01c01007387 */ /* 0x0103e80000100a00 */
[----:B-1----:R0:W4:Y:S01]  /*ccb70*/  LDL.64 R28, [R1+0x1728] ;  /* 0x00172800011c7983 */ /* 0x0021220000100a00 */
[----:B---3--:R-:W-:-:S03]  /*ccb80*/  IADD3 R18, P4, R8, R0, RZ ;  /* 0x0000000008127210 */ /* 0x008fc60007f9e0ff */
[----:B------:R1:W-:Y:S01]  /*ccb90*/  STL.64 [R1+0x1720], R6 ;  /* 0x0017200601007387 */ /* 0x0003e20000100a00 */
[----:B------:R-:W-:-:S03]  /*ccba0*/  SHF.R.S32.HI R25, RZ, 0x1f, R8 ;  /* 0x0000001fff197819 */ /* 0x000fc60000011408 */
[----:B-1----:R-:W3:Y:S04]  /*ccbb0*/  LDL.LU.64 R6, [R1+0x43d0] ;  /* 0x0043d00001067983 */ /* 0x002ee80000300a00 */
[----:B------:R1:W-:Y:S04]  /*ccbc0*/  STL [R1+0x1730], R18 ;  /* 0x0017301201007387 */ /* 0x0003e80000100800 */
[----:B-1----:R-:W2:Y:S01]  /*ccbd0*/  LDL.LU.64 R18, [R1+0x43c8] ;  /* 0x0043c80001127983 */ /* 0x002ea20000300a00 */
[----:B----4-:R-:W-:Y:S01]  /*ccbe0*/  IMAD.X R29, R26, 0x1, R4, P6 ;  /* 0x000000011a1d7824 */ /* 0x010fe200030e0604 */
[----:B------:R-:W-:-:S04]  /*ccbf0*/  IADD3 R8, P6, R8, R2, RZ ;  /* 0x0000000208087210 */ /* 0x000fc80007fde0ff */
[----:B------:R1:W-:Y:S04]  /*ccc00*/  STL [R1+0x172c], R29 ;  /* 0x00172c1d01007387 */ /* 0x0003e80000100800 */
[----:B-1----:R-:W4:Y:S04]  /*ccc10*/  LDL.LU.64 R28, [R1+0x43c0] ;  /* 0x0043c000011c7983 */ /* 0x002f280000300a00 */
[----:B------:R1:W-:Y:S04]  /*ccc20*/  STL [R1+0x1738], R8 ;  /* 0x0017380801007387 */ /* 0x0003e80000100800 */
[----:B-1----:R-:W3:Y:S04]  /*ccc30*/  LDL.LU.64 R8, [R1+0x43b8] ;  /* 0x0043b80001087983 */ /* 0x002ee80000300a00 */
[----:B---3--:R1:W-:Y:S04]  /*ccc40*/  STL.64 [R1+0x43a8], R8 ;  /* 0x0043a80801007387 */ /* 0x0083e80000100a00 */
[----:B-1----:R-:W3:Y:S04]  /*ccc50*/  LDL.64 R8, [R1+0x1738] ;  /* 0x0017380001087983 */ /* 0x002ee80000100a00 */
[----:B---3--:R1:W-:Y:S04]  /*ccc60*/  STL [R1+0x43b0], R8 ;  /* 0x0043b00801007387 */ /* 0x0083e80000100800 */
[----:B-1----:R0:W3:Y:S04]  /*ccc70*/  LDL.64 R8, [R1+0x1730] ;  /* 0x0017300001087983 */ /* 0x0020e80000100a00 */
[----:B----4-:R-:W-:Y:S04]  /*ccc80*/  STL.64 [R1+0x43a0], R28 ;  /* 0x0043a01c01007387 */ /* 0x010fe80000100a00 */
[----:B------:R1:W-:Y:S04]  /*ccc90*/  STL.64 [R1+0x4388], R20 ;  /* 0x0043881401007387 */ /* 0x0003e80000100a00 */
[----:B-1----:R-:W4:Y:S04]  /*ccca0*/  LDL.LU R20, [R1+0x248] ;  /* 0x0002480001147983 */ /* 0x002f280000300800 */
[----:B--2---:R1:W-:Y:S04]  /*cccb0*/  STL.64 [R1+0x4390], R18 ;  /* 0x0043901201007387 */ /* 0x0043e80000100a00 */
[----:B-1----:R-:W2:Y:S01]  /*cccc0*/  LDL.LU R18, [R1+0x244] ;  /* 0x0002440001127983 */ /* 0x002ea20000300800 */
[----:B---3--:R-:W-:-:S05]  /*cccd0*/  IMAD.X R9, R25, 0x1, R3, P4 ;  /* 0x0000000119097824 */ /* 0x008fca00020e0603 */
[----:B------:R1:W-:Y:S04]  /*ccce0*/  STL [R1+0x1734], R9 ;  /* 0x0017340901007387 */ /* 0x0003e80000100800 */
[----:B------:R0:W3:Y:S01]  /*cccf0*/  LDL.LU R8, [R1+0x43b0] ;  /* 0x0043b00001087983 */ /* 0x0000e20000300800 */
[----:B-1----:R-:W-:-:S05]  /*ccd00*/  IMAD.X R9, R25, 0x1, R4, P6 ;  /* 0x0000000119097824 */ /* 0x002fca00030e0604 */
[----:B------:R3:W-:Y:S01]  /*ccd10*/  STL [R1+0x173c], R9 ;  /* 0x00173c0901007387 */ /* 0x0007e20000100800 */
[----:B--2---:R-:W-:Y:S02]  /*ccd20*/  SHF.R.S32.HI R26, RZ, 0x1f, R18 ;  /* 0x0000001fff1a7819 */ /* 0x004fe40000011412 */
[C---:B------:R-:W-:Y:S02]  /*ccd30*/  IADD3 R28, P5, R18.reuse, R0, RZ ;  /* 0x00000000121c7210 */ /* 0x040fe40007fbe0ff */
[----:B------:R-:W-:-:S03]  /*ccd40*/  IADD3 R18, P6, R18, R2, RZ ;  /* 0x0000000212127210 */ /* 0x000fc60007fde0ff */
[----:B------:R-:W-:Y:S01]  /*ccd50*/  IMAD.X R29, R26, 0x1, R3, P5 ;  /* 0x000000011a1d7824 */ /* 0x000fe200028e0603 */
[----:B---3--:R-:W2:Y:S04]  /*ccd60*/  LDL.LU.64 R8, [R1+0x43a8] ;  /* 0x0043a80001087983 */ /* 0x008ea80000300a00 */
[----:B------:R4:W-:Y:S04]  /*ccd70*/  STL [R1+0x4398], R18 ;  /* 0x0043981201007387 */ /* 0x0009e80000100800 */
[----:B------:R1:W-:Y:S01]  /*ccd80*/  STL.64 [R1+0x1740], R28 ;  /* 0x0017401c01007387 */ /* 0x0003e20000100a00 */
[----:B----4-:R-:W-:-:S03]  /*ccd90*/  IADD3 R18, P4, R20, R0, RZ ;  /* 0x0000000014127210 */ /* 0x010fc60007f9e0ff */
[----:B-1----:R-:W3:Y:S04]  /*ccda0*/  LDL.LU.64 R28, [R1+0x43a0] ;  /* 0x0043a000011c7983 */ /* 0x002ee80000300a00 */
        /* <DEDUP_REMOVED lines=8> */
[----:B-1----:R-:W2:Y:S04]  /*cce30*/  LDL.LU.64 R20, [R1+0x4388] ;  /* 0x0043880001147983 */ /* 0x002ea80000300a00 */
[----:B----4-:R-:W-:Y:S04]  /*cce40*/  STL.64 [R1+0x4368], R18 ;  /* 0x0043681201007387 */ /* 0x010fe80000100a00 */
[----:B--2---:R1:W-:Y:S04]  /*cce50*/  STL.64 [R1+0x4370], R20 ;  /* 0x0043701401007387 */ /* 0x0043e80000100a00 */
[----:B-1----:R-:W2:Y:S04]  /*cce60*/  LDL.LU R20, [R1+0x24c] ;  /* 0x00024c0001147983 */ /* 0x002ea80000300800 */
[----:B------:R1:W-:Y:S04]  /*cce70*/  STL.64 [R1+0x4378], R8 ;  /* 0x0043780801007387 */ /* 0x0003e80000100a00 */
[----:B-1----:R-:W4:Y:S04]  /*cce80*/  LDL.64 R8, [R1+0x1758] ;  /* 0x0017580001087983 */ /* 0x002f280000100a00 */
[----:B----4-:R1:W-:Y:S04]  /*cce90*/  STL [R1+0x4380], R8 ;  /* 0x0043800801007387 */ /* 0x0103e80000100800 */
[----:B-1----:R0:W4:Y:S01]  /*ccea0*/  LDL.64 R8, [R1+0x1750] ;  /* 0x0017500001087983 */ /* 0x0021220000100a00 */
[----:B--2---:R-:W-:Y:S01]  /*cceb0*/  SHF.R.S32.HI R26, RZ, 0x1f, R20 ;  /* 0x0000001fff1a7819 */ /* 0x004fe20000011414 */
[----:B----4-:R-:W-:-:S05]  /*ccec0*/  IMAD.X R9, R25, 0x1, R3, P4 ;  /* 0x0000000119097824 */ /* 0x010fca00020e0603 */
[----:B------:R1:W-:Y:S04]  /*cced0*/  STL [R1+0x1754], R9 ;  /* 0x0017540901007387 */ /* 0x0003e80000100800 */
[----:B------:R0:W2:Y:S01]  /*ccee0*/  LDL.LU R8, [R1+0x4380] ;  /* 0x0043800001087983 */ /* 0x0000a20000300800 */
[C---:B------:R-:W-:Y:S01]  /*ccef0*/  IADD3 R18, P5, R20.reuse, R0, RZ ;  /* 0x0000000014127210 */ /* 0x040fe20007fbe0ff */
[----:B-1----:R-:W-:Y:S01]  /*ccf00*/  IMAD.X R9, R25, 0x1, R4, P6 ;  /* 0x0000000119097824 */ /* 0x002fe200030e0604 */
[----:B------:R-:W-:-:S03]  /*ccf10*/  IADD3 R20, P6, R20, R2, RZ ;  /* 0x0000000214147210 */ /* 0x000fc60007fde0ff */
[----:B------:R-:W-:Y:S01]  /*ccf20*/  IMAD.X R19, R26, 0x1, R3, P5 ;  /* 0x000000011a137824 */ /* 0x000fe200028e0603 */
[----:B------:R2:W-:Y:S04]  /*ccf30*/  STL [R1+0x175c], R9 ;  /* 0x00175c0901007387 */ /* 0x0005e80000100800 */
[----:B--2---:R-:W2:Y:S04]  /*ccf40*/  LDL.LU.64 R8, [R1+0x4378] ;  /* 0x0043780001087983 */ /* 0x004ea80000300a00 */
[----:B------:R1:W-:Y:S04]  /*ccf50*/  STL [R1+0x1768], R20 ;  /* 0x0017681401007387 */ /* 0x0003e80000100800 */
[----:B-1----:R-:W4:Y:S04]  /*ccf60*/  LDL.LU.64 R20, [R1+0x4370] ;  /* 0x0043700001147983 */ /* 0x002f280000300a00 */
[----:B------:R1:W-:Y:S04]  /*ccf70*/  STL.64 [R1+0x1760], R18 ;  /* 0x0017601201007387 */ /* 0x0003e80000100a00 */
[----:B-1----:R-:W3:Y:S04]  /*ccf80*/  LDL.LU.64 R18, [R1+0x4368] ;  /* 0x0043680001127983 */ /* 0x002ee80000300a00 */
[----:B------:R1:W-:Y:S04]  /*ccf90*/  STL.64 [R1+0x4358], R2 ;  /* 0x0043580201007387 */ /* 0x0003e80000100a00 */
[----:B-1----:R-:W2:Y:S04]  /*ccfa0*/  LDL.64 R2, [R1+0x1768] ;  /* 0x0017680001027983 */ /* 0x002ea80000100a00 */
[----:B--2---:R-:W-:Y:S04]  /*ccfb0*/  STL [R1+0x4360], R2 ;  /* 0x0043600201007387 */ /* 0x004fe80000100800 */
[----:B---3--:R1:W-:Y:S04]  /*ccfc0*/  STL.64 [R1+0x4350], R18 ;  /* 0x0043501201007387 */ /* 0x0083e80000100a00 */
[----:B-1----:R-:W2:Y:S04]  /*ccfd0*/  LDL.LU R18, [R1+0x260] ;  /* 0x0002600001127983 */ /* 0x002ea80000300800 */
        /* <DEDUP_REMOVED lines=13> */
[----:B-1----:R-:W2:Y:S01]  /*cd0b0*/  LDL.LU.64 R18, [R1+0x4350] ;  /* 0x0043500001127983 */ /* 0x002ea20000300a00 */
[----:B----4-:R-:W-:-:S03]  /*cd0c0*/  IMAD.X R5, R25, 0x1, R3, P4 ;  /* 0x0000000119057824 */ /* 0x010fc600020e0603 */
[----:B------:R1:W-:Y:S04]  /*cd0d0*/  STL.64 [R1+0x4340], R8 ;  /* 0x0043400801007387 */ /* 0x0003e80000100a00 */
[----:B-1----:R0:W4:Y:S04]  /*cd0e0*/  LDL.64 R8, [R1+0x1778] ;  /* 0x0017780001087983 */ /* 0x0021280000100a00 */
[----:B--2---:R-:W-:Y:S04]  /*cd0f0*/  STL.64 [R1+0x4330], R18 ;  /* 0x0043301201007387 */ /* 0x004fe80000100a00 */
        /* <DEDUP_REMOVED lines=9> */
[----:B-1----:R-:W3:Y:S04]  /*cd190*/  LDL.LU.64 R20, [R1+0x4338] ;  /* 0x0043380001147983 */ /* 0x002ee80000300a00 */
[----:B------:R-:W-:Y:S01]  /*cd1a0*/  STL.64 [R1+0x4328], R4 ;  /* 0x0043280401007387 */ /* 0x000fe20000100a00 */
[----:B------:R-:W-:-:S03]  /*cd1b0*/  IMAD.X R19, R26, 0x1, R3, P5 ;  /* 0x000000011a137824 */ /* 0x000fc600028e0603 */
[----:B---3--:R1:W-:Y:S04]  /*cd1c0*/  STL.64 [R1+0x4318], R20 ;  /* 0x0043181401007387 */ /* 0x0083e80000100a00 */
[----:B-1----:R-:W3:Y:S04]  /*cd1d0*/  LDL.LU R20, [R1+0x268] ;  /* 0x0002680001147983 */ /* 0x002ee80000300800 */
[----:B------:R1:W-:Y:S04]  /*cd1e0*/  STL.64 [R1+0x1780], R18 ;  /* 0x0017801201007387 */ /* 0x0003e80000100a00 */
[----:B-1----:R-:W4:Y:S04]  /*cd1f0*/  LDL.LU.64 R18, [R1+0x4330] ;  /* 0x0043300001127983 */ /* 0x002f280000300a00 */
[----:B------:R1:W-:Y:S04]  /*cd200*/  STL.64 [R1+0x4320], R2 ;  /* 0x0043200201007387 */ /* 0x0003e80000100a00 */
[----:B-1----:R0:W2:Y:S04]  /*cd210*/  LDL.64 R2, [R1+0x1788] ;  /* 0x0017880001027983 */ /* 0x0020a80000100a00 */
[----:B------:R1:W-:Y:S04]  /*cd220*/  STL.64 [R1+0x4300], R28 ;  /* 0x0043001c01007387 */ /* 0x0003e80000100a00 */
[----:B-1----:R-:W4:Y:S01]  /*cd230*/  LDL.LU R28, [R1+0x26c] ;  /* 0x00026c00011c7983 */ /* 0x002f220000300800 */
[----:B---3--:R-:W-:-:S05]  /*cd240*/  IADD3 R4, P4, R20, R0, RZ ;  /* 0x0000000014047210 */ /* 0x008fca0007f9e0ff */
        /* <DEDUP_REMOVED lines=11> */
[----:B--2---:R-:W-:Y:S04]  /*cd300*/  STL.64 [R1+0x42f8], R20 ;  /* 0x0042f81401007387 */ /* 0x004fe80000100a00 */
[----:B----4-:R1:W-:Y:S04]  /*cd310*/  STL.64 [R1+0x4308], R18 ;  /* 0x0043081201007387 */ /* 0x0103e80000100a00 */
[----:B-1----:R0:W2:Y:S01]  /*cd320*/  LDL.64 R18, [R1+0x1798] ;  /* 0x0017980001127983 */ /* 0x0020a20000100a00 */
[----:B---3--:R-:W-:Y:S01]  /*cd330*/  IMAD.X R11, R25, 0x1, R3, P4 ;  /* 0x00000001190b7824 */ /* 0x008fe200020e0603 */
[----:B------:R-:W-:-:S02]  /*cd340*/  SHF.R.S32.HI R26, RZ, 0x1f, R28 ;  /* 0x0000001fff1a7819 */ /* 0x000fc4000001141c */
[C---:B------:R-:W-:Y:S02]  /*cd350*/  IADD3 R20, P5, R28.reuse, R0, RZ ;  /* 0x000000001c147210 */ /* 0x040fe40007fbe0ff */
[----:B------:R1:W-:Y:S04]  /*cd360*/  STL [R1+0x1794], R11 ;  /* 0x0017940b01007387 */ /* 0x0003e80000100800 */
[----:B-1----:R-:W3:Y:S01]  /*cd370*/  LDL.LU.64 R10, [R1+0x4310] ;  /* 0x00431000010a7983 */ /* 0x002ee20000300a00 */
        /* <DEDUP_REMOVED lines=8> */
[----:B-1----:R-:W4:Y:S04]  /*cd400*/  LDL.LU R28, [R1+0x280] ;  /* 0x00028000011c7983 */ /* 0x002f280000300800 */
[----:B------:R1:W-:Y:S04]  /*cd410*/  STL.64 [R1+0x17a0], R20 ;  /* 0x0017a01401007387 */ /* 0x0003e80000100a00 */
[----:B-1----:R-:W3:Y:S04]  /*cd420*/  LDL.LU.64 R20, [R1+0x42f8] ;  /* 0x0042f80001147983 */ /* 0x002ee80000300a00 */
[----:B------:R1:W-:Y:S04]  /*cd430*/  STL.64 [R1+0x42e8], R2 ;  /* 0x0042e80201007387 */ /* 0x0003e80000100a00 */
[----:B-1----:R-:W2:Y:S04]  /*cd440*/  LDL.64 R2, [R1+0x17a8] ;  /* 0x0017a80001027983 */ /* 0x002ea80000100a00 */
[----:B--2---:R4:W-:Y:S04]  /*cd450*/  STL [R1+0x42f0], R2 ;  /* 0x0042f00201007387 */ /* 0x0049e80000100800 */
[----:B------:R1:W-:Y:S01]  /*cd460*/  STL.64 [R1+0x42c8], R18 ;  /* 0x0042c81201007387 */ /* 0x0003e20000100a00 */
[----:B----4-:R-:W-:-:S03]  /*cd470*/  IADD3 R2, P4, R28, R0, RZ ;  /* 0x000000001c027210 */ /* 0x010fc60007f9e0ff */
[----:B-1----:R-:W2:Y:S04]  /*cd480*/  LDL.LU R18, [R1+0x284] ;  /* 0x0002840001127983 */ /* 0x002ea80000300800 */
[----:B------:R1:W-:Y:S04]  /*cd490*/  STL [R1+0x17b0], R2 ;  /* 0x0017b00201007387 */ /* 0x0003e80000100800 */
[----:B-1----:R0:W4:Y:S01]  /*cd4a0*/  LDL.LU R2, [R1+0x42f0] ;  /* 0x0042f00001027983 */ /* 0x0021220000300800 */
[----:B------:R-:W-:-:S05]  /*cd4b0*/  IMAD.X R3, R26, 0x1, R4, P6 ;  /* 0x000000011a037824 */ /* 0x000fca00030e0604 */
[----:B------:R4:W-:Y:S04]  /*cd4c0*/  STL [R1+0x17ac], R3 ;  /* 0x0017ac0301007387 */ /* 0x0009e80000100800 */
[----:B----4-:R-:W4:Y:S01]  /*cd4d0*/  LDL.LU.64 R2, [R1+0x42e8] ;  /* 0x0042e80001027983 */ /* 0x010f220000300a00 */
[----:B------:R-:W-:Y:S02]  /*cd4e0*/  SHF.R.S32.HI R25, RZ, 0x1f, R28 ;  /* 0x0000001fff197819 */ /* 0x000fe4000001141c */
[----:B----4-:R-:W-:-:S05]  /*cd4f0*/  IADD3 R28, P6, R28, R2, RZ ;  /* 0x000000021c1c7210 */ /* 0x010fca0007fde0ff */
[----:B------:R1:W-:Y:S04]  /*cd500*/  STL [R1+0x17b8], R28 ;  /* 0x0017b81c01007387 */ /* 0x0003e80000100800 */
[----:B-1----:R-:W4:Y:S04]  /*cd510*/  LDL.LU.64 R28, [R1+0x42e0] ;  /* 0x0042e000011c7983 */ /* 0x002f280000300a00 */
[----:B---3--:R1:W-:Y:S04]  /*cd520*/  STL.64 [R1+0x42d8], R10 ;  /* 0x0042d80a01007387 */ /* 0x0083e80000100a00 */
[----:B-1----:R0:W3:Y:S04]  /*cd530*/  LDL.64 R10, [R1+0x17b0] ;  /* 0x0017b000010a7983 */ /* 0x0020e80000100a00 */
[----:B----4-:R-:W-:Y:S04]  /*cd540*/  STL.64 [R1+0x42c0], R28 ;  /* 0x0042c01c01007387 */ /* 0x010fe80000100a00 */
[----:B------:R1:W-:Y:S04]  /*cd550*/  STL.64 [R1+0x42d0], R20 ;  /* 0x0042d01401007387 */ /* 0x0003e80000100a00 */
[----:B-1----:R0:W4:Y:S01]  /*cd560*/  LDL.64 R20, [R1+0x17b8] ;  /* 0x0017b80001147983 */ /* 0x0021220000100a00 */
[----:B---3--:R-:W-:Y:S01]  /*cd570*/  IMAD.X R11, R25, 0x1, R3, P4 ;  /* 0x00000001190b7824 */ /* 0x008fe200020e0603 */
[----:B--2---:R-:W-:-:S02]  /*cd580*/  SHF.R.S32.HI R26, RZ, 0x1f, R18 ;  /* 0x0000001fff1a7819 */ /* 0x004fc40000011412 */
[C---:B------:R-:W-:Y:S02]  /*cd590*/  IADD3 R28, P5, R18.reuse, R0, RZ ;  /* 0x00000000121c7210 */ /* 0x040fe40007fbe0ff */
[----:B------:R1:W-:Y:S04]  /*cd5a0*/  STL [R1+0x17b4], R11 ;  /* 0x0017b40b01007387 */ /* 0x0003e80000100800 */
[----:B-1----:R-:W2:Y:S01]  /*cd5b0*/  LDL.LU.64 R10, [R1+0x42d8] ;  /* 0x0042d800010a7983 */ /* 0x002ea20000300a00 */
[----:B----4-:R-:W-:Y:S01]  /*cd5c0*/  IMAD.X R21, R25, 0x1, R4, P6 ;  /* 0x0000000119157824 */ /* 0x010fe200030e0604 */
[----:B------:R-:W-:-:S04]  /*cd5d0*/  IADD3 R18, P6, R18, R2, RZ ;  /* 0x0000000212127210 */ /* 0x000fc80007fde0ff */
[----:B------:R1:W-:Y:S04]  /*cd5e0*/  STL [R1+0x17bc], R21 ;  /* 0x0017bc1501007387 */ /* 0x0003e80000100800 */
        /* <DEDUP_REMOVED lines=9> */
[----:B-1----:R-:W3:Y:S04]  /*cd680*/  LDL.64 R2, [R1+0x17c8] ;  /* 0x0017c80001027983 */ /* 0x002ee80000100a00 */
[----:B---3--:R4:W-:Y:S02]  /*cd690*/  STL [R1+0x42b8], R2 ;  /* 0x0042b80201007387 */ /* 0x0089e40000100800 */
[----:B----4-:R-:W-:-:S05]  /*cd6a0*/  IADD3 R2, P4, R18, R0, RZ ;  /* 0x0000000012027210 */ /* 0x010fca0007f9e0ff */
[----:B------:R1:W-:Y:S04]  /*cd6b0*/  STL [R1+0x17d0], R2 ;  /* 0x0017d00201007387 */ /* 0x0003e80000100800 */
[----:B-1----:R0:W3:Y:S01]  /*cd6c0*/  LDL.LU R2, [R1+0x42b8] ;  /* 0x0042b80001027983 */ /* 0x0020e20000300800 */
[----:B------:R-:W-:-:S05]  /*cd6d0*/  IMAD.X R3, R26, 0x1, R4, P6 ;  /* 0x000000011a037824 */ /* 0x000fca00030e0604 */
[----:B------:R3:W-:Y:S04]  /*cd6e0*/  STL [R1+0x17cc], R3 ;  /* 0x0017cc0301007387 */ /* 0x0007e80000100800 */
[----:B---3--:R-:W3:Y:S01]  /*cd6f0*/  LDL.LU.64 R2, [R1+0x42b0] ;  /* 0x0042b00001027983 */ /* 0x008ee20000300a00 */
[----:B------:R-:W-:-:S03]  /*cd700*/  SHF.R.S32.HI R25, RZ, 0x1f, R18 ;  /* 0x0000001fff197819 */ /* 0x000fc60000011412 */
[----:B------:R1:W-:Y:S04]  /*cd710*/  STL.64 [R1+0x42a0], R4 ;  /* 0x0042a00401007387 */ /* 0x0003e80000100a00 */
[----:B-1----:R0:W4:Y:S01]  /*cd720*/  LDL.64 R4, [R1+0x17d0] ;  /* 0x0017d00001047983 */ /* 0x0021220000100a00 */
[----:B---3--:R-:W-:-:S05]  /*cd730*/  IADD3 R18, P6, R18, R2, RZ ;  /* 0x0000000212127210 */ /* 0x008fca0007fde0ff */
[----:B------:R1:W-:Y:S04]  /*cd740*/  STL [R1+0x17d8], R18 ;  /* 0x0017d81201007387 */ /* 0x0003e80000100800 */
[----:B-1----:R-:W3:Y:S04]  /*cd750*/  LDL.LU.64 R18, [R1+0x42a8] ;  /* 0x0042a80001127983 */ /* 0x002ee80000300a00 */
[----:B------:R1:W-:Y:S01]  /*cd760*/  STL.64 [R1+0x4298], R8 ;  /* 0x0042980801007387 */ /* 0x0003e20000100a00 */
[----:B----4-:R-:W-:-:S03]  /*cd770*/  IMAD.X R5, R25, 0x1, R3, P4 ;  /* 0x0000000119057824 */ /* 0x010fc600020e0603 */
[----:B-1----:R0:W4:Y:S04]  /*cd780*/  LDL.64 R8, [R1+0x17d8] ;  /* 0x0017d80001087983 */ /* 0x0021280000100a00 */
[----:B---3--:R-:W-:Y:S04]  /*cd790*/  STL.64 [R1+0x4288], R18 ;  /* 0x0042881201007387 */ /* 0x008fe80000100a00 */
[----:B--2---:R1:W-:Y:S04]  /*cd7a0*/  STL.64 [R1+0x4290], R28 ;  /* 0x0042901c01007387 */ /* 0x0043e80000100a00 */
[----:B-1----:R-:W2:Y:S04]  /*cd7b0*/  LDL.LU R28, [R1+0x28c] ;  /* 0x00028c00011c7983 */ /* 0x002ea80000300800 */
[----:B------:R1:W-:Y:S04]  /*cd7c0*/  STL [R1+0x17d4], R5 ;  /* 0x0017d40501007387 */ /* 0x0003e80000100800 */
[----:B-1----:R-:W4:Y:S01]  /*cd7d0*/  LDL.LU.64 R4, [R1+0x42a0] ;  /* 0x0042a00001047983 */ /* 0x002f220000300a00 */
        /* <DEDUP_REMOVED lines=8> */
[----:B-1----:R-:W3:Y:S04]  /*cd860*/  LDL.LU.64 R28, [R1+0x4290] ;  /* 0x00429000011c7983 */ /* 0x002ee80000300a00 */
[----:B------:R1:W-:Y:S04]  /*cd870*/  STL.64 [R1+0x17e0], R18 ;  /* 0x0017e01201007387 */ /* 0x0003e80000100a00 */
[----:B-1----:R-:W4:Y:S04]  /*cd880*/  LDL.LU.64 R18, [R1+0x4288] ;  /* 0x0042880001127983 */ /* 0x002f280000300a00 */
        /* <DEDUP_REMOVED lines=14> */
[----:B------:R-:W4:Y:S04]  /*cd970*/  LDL.LU R26, [R1+0x2ec] ;  /* 0x0002ec00011a7983 */ /* 0x000f280000300800 */
[----:B------:R1:W-:Y:S04]  /*cd980*/  STL.64 [R1+0x4268], R4 ;  /* 0x0042680401007387 */ /* 0x0003e80000100a00 */
[----:B-1----:R0:W4:Y:S01]  /*cd990*/  LDL.64 R4, [R1+0x17f0] ;  /* 0x0017f00001047983 */ /* 0x0021220000100a00 */
[----:B--2---:R-:W-:-:S05]  /*cd9a0*/  IADD3 R28, P6, R28, R2, RZ ;  /* 0x000000021c1c7210 */ /* 0x004fca0007fde0ff */
[----:B------:R1:W-:Y:S04]  /*cd9b0*/  STL [R1+0x17f8], R28 ;  /* 0x0017f81c01007387 */ /* 0x0003e80000100800 */
[----:B-1----:R-:W2:Y:S01]  /*cd9c0*/  LDL.LU.64 R28, [R1+0x4270] ;  /* 0x00427000011c7983 */ /* 0x002ea20000300a00 */
[----:B----4-:R-:W-:-:S03]  /*cd9d0*/  IMAD.MOV.U32 R5, RZ, RZ, R26 ;  /* 0x000000ffff057224 */ /* 0x010fc600078e001a */
[----:B------:R1:W-:Y:S04]  /*cd9e0*/  STL.64 [R1+0x4260], R8 ;  /* 0x0042600801007387 */ /* 0x0003e80000100a00 */
[----:B-1----:R0:W4:Y:S04]  /*cd9f0*/  LDL.64 R8, [R1+0x17f8] ;  /* 0x0017f80001087983 */ /* 0x0021280000100a00 */
[----:B--2---:R1:W-:Y:S02]  /*cda00*/  STL.64 [R1+0x4250], R28 ;  /* 0x0042501c01007387 */ /* 0x0043e40000100a00 */
[----:B-1----:R-:W-:-:S02]  /*cda10*/  IMAD.MOV.U32 R29, RZ, RZ, R5 ;  /* 0x000000ffff1d7224 */ /* 0x002fc400078e0005 */
[----:B------:R-:W-:-:S05]  /*cda20*/  IMAD.X R5, R25, 0x1, R3, P4 ;  /* 0x0000000119057824 */ /* 0x000fca00020e0603 */
[----:B------:R1:W-:Y:S04]  /*cda30*/  STL [R1+0x17f4], R5 ;  /* 0x0017f40501007387 */ /* 0x0003e80000100800 */
[----:B-1----:R-:W4:Y:S01]  /*cda40*/  LDL.LU.64 R4, [R1+0x4268] ;  /* 0x0042680001047983 */ /* 0x002f220000300a00 */
[----:B---3--:R-:W-:Y:S02]  /*cda50*/  SHF.R.S32.HI R26, RZ, 0x1f, R18 ;  /* 0x0000001fff1a7819 */ /* 0x008fe40000011412 */
[C---:B------:R-:W-:Y:S01]  /*cda60*/  IADD3 R28, P5, R18.reuse, R0, RZ ;  /* 0x00000000121c7210 */ /* 0x040fe20007fbe0ff */
[----:B----4-:R-:W-:Y:S01]  /*cda70*/  IMAD.X R9, R25, 0x1, R4, P6 ;  /* 0x0000000119097824 */ /* 0x010fe200030e0604 */
[----:B------:R-:W-:-:S04]  /*cda80*/  IADD3 R18, P6, R18, R2, RZ ;  /* 0x0000000212127210 */ /* 0x000fc80007fde0ff */
[----:B------:R1:W-:Y:S04]  /*cda90*/  STL [R1+0x17fc], R9 ;  /* 0x0017fc0901007387 */ /* 0x0003e80000100800 */
[----:B-1----:R-:W2:Y:S04]  /*cdaa0*/  LDL.LU.64 R8, [R1+0x4260] ;  /* 0x0042600001087983 */ /* 0x002ea80000300a00 */
[----:B------:R1:W-:Y:S04]  /*cdab0*/  STL [R1+0x1808], R18 ;  /* 0x0018081201007387 */ /* 0x0003e80000100800 */
[----:B-1----:R-:W3:Y:S01]  /*cdac0*/  LDL.LU.64 R18, [R1+0x4258] ;  /* 0x0042580001127983 */ /* 0x002ee20000300a00 */
[----:B------:R-:W-:-:S02]  /*cdad0*/  IMAD.MOV.U32 R25, RZ, RZ, R29 ;  /* 0x000000ffff197224 */ /* 0x000fc400078e001d */
[----:B------:R-:W-:Y:S01]  /*cdae0*/  IMAD.X R29, R26, 0x1, R3, P5 ;  /* 0x000000011a1d7824 */ /* 0x000fe200028e0603 */
[----:B---3--:R1:W-:Y:S04]  /*cdaf0*/  STL.64 [R1+0x4240], R18 ;  /* 0x0042401201007387 */ /* 0x0083e80000100a00 */
[----:B-1----:R-:W3:Y:S04]  /*cdb00*/  LDL.LU R18, [R1+0x2c8] ;  /* 0x0002c80001127983 */ /* 0x002ee80000300800 */
[----:B------:R1:W-:Y:S04]  /*cdb10*/  STL.64 [R1+0x1800], R28 ;  /* 0x0018001c01007387 */ /* 0x0003e80000100a00 */
[----:B-1----:R-:W4:Y:S04]  /*cdb20*/  LDL.LU.64 R28, [R1+0x4250] ;  /* 0x00425000011c7983 */ /* 0x002f280000300a00 */
[----:B------:R1:W-:Y:S04]  /*cdb30*/  STL.64 [R1+0x4248], R2 ;  /* 0x0042480201007387 */ /* 0x0003e80000100a00 */
[----:B-1----:R0:W2:Y:S04]  /*cdb40*/  LDL.64 R2, [R1+0x1808] ;  /* 0x0018080001027983 */ /* 0x0020a80000100a00 */
[----:B------:R-:W-:Y:S04]  /*cdb50*/  STL.64 [R1+0x4238], R10 ;  /* 0x0042380a01007387 */ /* 0x000fe80000100a00 */
[----:B----4-:R1:W-:Y:S04]  /*cdb60*/  STL.64 [R1+0x4228], R28 ;  /* 0x0042281c01007387 */ /* 0x0103e80000100a00 */
[----:B-1----:R-:W4:Y:S01]  /*cdb70*/  LDL.LU R28, [R1+0x2cc] ;  /* 0x0002cc00011c7983 */ /* 0x002f220000300800 */
[----:B--2---:R-:W-:-:S04]  /*cdb80*/  IMAD.MOV.U32 R3, RZ, RZ, R25 ;  /* 0x000000ffff037224 */ /* 0x004fc800078e0019 */
[----:B------:R-:W-:Y:S02]  /*cdb90*/  IMAD.MOV.U32 R11, RZ, RZ, R3 ;  /* 0x000000ffff0b7224 */ /* 0x000fe400078e0003 */
[----:B------:R-:W-:-:S05]  /*cdba0*/  IMAD.X R3, R26, 0x1, R4, P6 ;  /* 0x000000011a037824 */ /* 0x000fca00030e0604 */
[----:B------:R1:W-:Y:S04]  /*cdbb0*/  STL [R1+0x180c], R3 ;  /* 0x00180c0301007387 */ /* 0x0003e80000100800 */
[----:B-1----:R-:W2:Y:S01]  /*cdbc0*/  LDL.LU.64 R2, [R1+0x4248] ;  /* 0x0042480001027983 */ /* 0x002ea20000300a00 */
[----:B---3--:R-:W-:Y:S02]  /*cdbd0*/  SHF.R.S32.HI R25, RZ, 0x1f, R18 ;  /* 0x0000001fff197819 */ /* 0x008fe40000011412 */
[C---:B------:R-:W-:Y:S02]  /*cdbe0*/  IADD3 R10, P4, R18.reuse, R0, RZ ;  /* 0x00000000120a7210 */ /* 0x040fe40007f9e0ff */
[----:B--2---:R-:W-:-:S05]  /*cdbf0*/  IADD3 R18, P6, R18, R2, RZ ;  /* 0x0000000212127210 */ /* 0x004fca0007fde0ff */
[----:B------:R1:W-:Y:S04]  /*cdc00*/  STL [R1+0x1818], R18 ;  /* 0x0018181201007387 */ /* 0x0003e80000100800 */
[----:B-1----:R-:W2:Y:S04]  /*cdc10*/  LDL.LU.64 R18, [R1+0x4240] ;  /* 0x0042400001127983 */ /* 0x002ea80000300a00 */
[----:B--2---:R-:W-:Y:S04]  /*cdc20*/  STL.64 [R1+0x4220], R18 ;  /* 0x0042201201007387 */ /* 0x004fe80000100a00 */
[----:B------:R1:W-:Y:S04]  /*cdc30*/  STL.64 [R1+0x4230], R8 ;  /* 0x0042300801007387 */ /* 0x0003e80000100a00 */
[----:B-1----:R0:W2:Y:S01]  /*cdc40*/  LDL.64 R8, [R1+0x1818] ;  /* 0x0018180001087983 */ /* 0x0020a20000100a00 */
[----:B------:R-:W-:-:S02]  /*cdc50*/  IMAD.MOV.U32 R19, RZ, RZ, R11 ;  /* 0x000000ffff137224 */ /* 0x000fc400078e000b */
[C---:B------:R-:W-:Y:S01]  /*cdc60*/  IMAD.X R11, R25.reuse, 0x1, R3, P4 ;  /* 0x00000001190b7824 */ /* 0x040fe200020e0603 */
[----:B----4-:R-:W-:Y:S02]  /*cdc70*/  SHF.R.S32.HI R26, RZ, 0x1f, R28 ;  /* 0x0000001fff1a7819 */ /* 0x010fe4000001141c */
[C---:B------:R-:W-:Y:S02]  /*cdc80*/  IADD3 R18, P5, R28.reuse, R0, RZ ;  /* 0x000000001c127210 */ /* 0x040fe40007fbe0ff */
[----:B------:R1:W-:Y:S04]  /*cdc90*/  STL.64 [R1+0x1810], R10 ;  /* 0x0018100a01007387 */ /* 0x0003e80000100a00 */
[----:B-1----:R-:W3:Y:S01]  /*cdca0*/  LDL.LU.64 R10, [R1+0x4238] ;  /* 0x00423800010a7983 */ /* 0x002ee20000300a00 */
[----:B--2---:R-:W-:Y:S01]  /*cdcb0*/  IMAD.X R9, R25, 0x1, R4, P6 ;  /* 0x0000000119097824 */ /* 0x004fe200030e0604 */
[----:B------:R-:W-:-:S04]  /*cdcc0*/  IADD3 R28, P6, R28, R2, RZ ;  /* 0x000000021c1c7210 */ /* 0x000fc80007fde0ff */
[----:B------:R1:W-:Y:S04]  /*cdcd0*/  STL [R1+0x181c], R9 ;  /* 0x00181c0901007387 */ /* 0x0003e80000100800 */
[----:B-1----:R-:W2:Y:S04]  /*cdce0*/  LDL.LU.64 R8, [R1+0x4230] ;  /* 0x0042300001087983 */ /* 0x002ea80000300a00 */
[----:B------:R1:W-:Y:S04]  /*cdcf0*/  STL [R1+0x1828], R28 ;  /* 0x0018281c01007387 */ /* 0x0003e80000100800 */
[----:B-1----:R-:W4:Y:S01]  /*cdd00*/  LDL.LU.64 R28, [R1+0x4228] ;  /* 0x00422800011c7983 */ /* 0x002f220000300a00 */
[----:B------:R-:W-:-:S02]  /*cdd10*/  IMAD.MOV.U32 R25, RZ, RZ, R19 ;  /* 0x000000ffff197224 */ /* 0x000fc400078e0013 */
[----:B------:R-:W-:Y:S01]  /*cdd20*/  IMAD.X R19, R26, 0x1, R3, P5 ;  /* 0x000000011a137824 */ /* 0x000fe200028e0603 */
[----:B----4-:R1:W-:Y:S04]  /*cdd30*/  STL.64 [R1+0x4210], R28 ;  /* 0x0042101c01007387 */ /* 0x0103e80000100a00 */
[----:B-1----:R-:W4:Y:S04]  /*cdd40*/  LDL.LU R28, [R1+0x2e0] ;  /* 0x0002e000011c7983 */ /* 0x002f280000300800 */
[----:B------:R1:W-:Y:S04]  /*cdd50*/  STL.64 [R1+0x1820], R18 ;  /* 0x0018201201007387 */ /* 0x0003e80000100a00 */
[----:B-1----:R-:W2:Y:S04]  /*cdd60*/  LDL.LU.64 R18, [R1+0x4220] ;  /* 0x0042200001127983 */ /* 0x002ea80000300a00 */
[----:B------:R1:W-:Y:S04]  /*cdd70*/  STL.64 [R1+0x4218], R2 ;  /* 0x0042180201007387 */ /* 0x0003e80000100a00 */
[----:B-1----:R0:W3:Y:S04]  /*cdd80*/  LDL.64 R2, [R1+0x1828] ;  /* 0x0018280001027983 */ /* 0x0020e80000100a00 */
[----:B------:R1:W-:Y:S01]  /*cdd90*/  STL.64 [R1+0x4208], R16 ;  /* 0x0042081001007387 */ /* 0x0003e20000100a00 */
[----:B---3--:R-:W-:-:S04]  /*cdda0*/  IMAD.MOV.U32 R3, RZ, RZ, R25 ;  /* 0x000000ffff037224 */ /* 0x008fc800078e0019 */
[----:B-1----:R-:W-:Y:S02]  /*cddb0*/  IMAD.MOV.U32 R17, RZ, RZ, R3 ;  /* 0x000000ffff117224 */ /* 0x002fe400078e0003 */
[----:B------:R-:W-:-:S05]  /*cddc0*/  IMAD.X R3, R26, 0x1, R4, P6 ;  /* 0x000000011a037824 */ /* 0x000fca00030e0604 */
[----:B------:R1:W-:Y:S04]  /*cddd0*/  STL [R1+0x182c], R3 ;  /* 0x00182c0301007387 */ /* 0x0003e80000100800 */
[----:B-1----:R-:W3:Y:S01]  /*cdde0*/  LDL.LU.64 R2, [R1+0x4218] ;  /* 0x0042180001027983 */ /* 0x002ee20000300a00 */
[----:B----4-:R-:W-:Y:S02]  /*cddf0*/  SHF.R.S32.HI R25, RZ, 0x1f, R28 ;  /* 0x0000001fff197819 */ /* 0x010fe4000001141c */
[C---:B------:R-:W-:Y:S02]  /*cde00*/  IADD3 R16, P4, R28.reuse, R0, RZ ;  /* 0x000000001c107210 */ /* 0x040fe40007f9e0ff */
[----:B---3--:R-:W-:-:S05]  /*cde10*/  IADD3 R28, P6, R28, R2, RZ ;  /* 0x000000021c1c7210 */ /* 0x008fca0007fde0ff */
[----:B------:R1:W-:Y:S04]  /*cde20*/  STL [R1+0x1838], R28 ;  /* 0x0018381c01007387 */ /* 0x0003e80000100800 */
[----:B-1----:R-:W3:Y:S04]  /*cde30*/  LDL.LU.64 R28, [R1+0x4210] ;  /* 0x00421000011c7983 */ /* 0x002ee80000300a00 */
[----:B------:R1:W-:Y:S04]  /*cde40*/  STL [R1+0x4200], R10 ;  /* 0x0042000a01007387 */ /* 0x0003e80000100800 */
[----:B-1----:R-:W4:Y:S04]  /*cde50*/  LDL.LU R10, [R1+0x2e4] ;  /* 0x0002e400010a7983 */ /* 0x002f280000300800 */
[----:B---3--:R1:W-:Y:S02]  /*cde60*/  STL.64 [R1+0x41f8], R28 ;  /* 0x0041f81c01007387 */ /* 0x0083e40000100a00 */
[----:B-1----:R-:W-:-:S02]  /*cde70*/  IMAD.MOV.U32 R29, RZ, RZ, R17 ;  /* 0x000000ffff1d7224 */ /* 0x002fc400078e0011 */
[----:B------:R-:W-:-:S05]  /*cde80*/  IMAD.X R17, R25, 0x1, R3, P4 ;  /* 0x0000000119117824 */ /* 0x000fca00020e0603 */
[----:B------:R1:W-:Y:S04]  /*cde90*/  STL.64 [R1+0x1830], R16 ;  /* 0x0018301001007387 */ /* 0x0003e80000100a00 */
[----:B-1----:R-:W3:Y:S04]  /*cdea0*/  LDL.LU.64 R16, [R1+0x4208] ;  /* 0x0042080001107983 */ /* 0x002ee80000300a00 */
[----:B---3--:R1:W-:Y:S04]  /*cdeb0*/  STL.64 [R1+0x41e8], R16 ;  /* 0x0041e81001007387 */ /* 0x0083e80000100a00 */
[----:B-1----:R-:W3:Y:S04]  /*cdec0*/  LDL.LU R16, [R1+0x2e8] ;  /* 0x0002e80001107983 */ /* 0x002ee80000300800 */
[----:B------:R1:W-:Y:S04]  /*cded0*/  STL.64 [R1+0x41f0], R20 ;  /* 0x0041f01401007387 */ /* 0x0003e80000100a00 */
        /* <DEDUP_REMOVED lines=10> */
[----:B-1----:R-:W4:Y:S01]  /*cdf80*/  LDL.LU.64 R28, [R1+0x41f8] ;  /* 0x0041f800011c7983 */ /* 0x002f220000300a00 */
[----:B---3--:R-:W-:-:S03]  /*cdf90*/  SHF.R.S32.HI R25, RZ, 0x1f, R16 ;  /* 0x0000001fff197819 */ /* 0x008fc60000011410 */
[----:B----4-:R1:W-:Y:S02]  /*cdfa0*/  STL.64 [R1+0x41e0], R28 ;  /* 0x0041e01c01007387 */ /* 0x0103e40000100a00 */
        /* <DEDUP_REMOVED lines=9> */
[----:B------:R1:W-:Y:S02]  /*ce040*/  STL.64 [R1+0x41d8], R6 ;  /* 0x0041d80601007387 */ /* 0x0003e40000100a00 */
        /* <DEDUP_REMOVED lines=26> */
[----:B-1----:R0:W4:Y:S04]  /*ce1f0*/  LDL.64 R8, [R1+0x1878] ;  /* 0x0018780001087983 */ /* 0x0021280000100a00 */
[----:B---3--:R1:W-:Y:S04]  /*ce200*/  STL.64 [R1+0x4198], R28 ;  /* 0x0041981c01007387 */ /* 0x0083e80000100a00 */
[----:B-1----:R-:W3:Y:S02]  /*ce210*/  LDL.LU R29, [R1+0x304] ;  /* 0x00030400011d7983 */ /* 0x002ee40000300800 */
[----:B---3--:R-:W-:-:S05]  /*ce220*/  IADD3 R6, P5, R29, R0, RZ ;  /* 0x000000001d067210 */ /* 0x008fca0007fbe0ff */
[----:B------:R1:W-:Y:S04]  /*ce230*/  STL [R1+0x1880], R6 ;  /* 0x0018800601007387 */ /* 0x0003e80000100800 */
[----:B-1----:R-:W3:Y:S01]  /*ce240*/  LDL.LU R6, [R1+0x41c0] ;  /* 0x0041c00001067983 */ /* 0x002ee20000300800 */
[----:B------:R-:W-:-:S05]  /*ce250*/  IMAD.X R7, R25, 0x1, R3, P4 ;  /* 0x0000000119077824 */ /* 0x000fca00020e0603 */
[----:B---3--:R1:W-:Y:S04]  /*ce260*/  STL.64 [R1+0x1868], R6 ;  /* 0x0018680601007387 */ /* 0x0083e80000100a00 */
[----:B-1----:R-:W3:Y:S04]  /*ce270*/  LDL.LU.64 R6, [R1+0x41b8] ;  /* 0x0041b80001067983 */ /* 0x002ee80000300a00 */
[----:B---3--:R1:W-:Y:S04]  /*ce280*/  STL.64 [R1+0x4190], R6 ;  /* 0x0041900601007387 */ /* 0x0083e80000100a00 */
[----:B-1----:R-:W3:Y:S01]  /*ce290*/  LDL.LU R6, [R1+0x308] ;  /* 0x0003080001067983 */ /* 0x002ee20000300800 */
[----:B------:R-:W-:-:S03]  /*ce2a0*/  SHF.R.S32.HI R26, RZ, 0x1f, R29 ;  /* 0x0000001fff1a7819 */ /* 0x000fc6000001141d */
[----:B---3--:R1:W-:Y:S04]  /*ce2b0*/  STL.64 [R1+0x41a8], R6 ;  /* 0x0041a80601007387 */ /* 0x0083e80000100a00 */
[----:B-1----:R0:W3:Y:S01]  /*ce2c0*/  LDL.64 R6, [R1+0x1880] ;  /* 0x0018800001067983 */ /* 0x0020e20000100a00 */
[----:B----4-:R-:W-:-:S03]  /*ce2d0*/  IMAD.X R9, R25, 0x1, R4, P6 ;  /* 0x0000000119097824 */ /* 0x010fc600030e0604 */
[----:B------:R-:W-:Y:S04]  /*ce2e0*/  STL.64 [R1+0x41a0], R12 ;  /* 0x0041a00c01007387 */ /* 0x000fe80000100a00 */
[----:B------:R1:W-:Y:S04]  /*ce2f0*/  STL [R1+0x187c], R9 ;  /* 0x00187c0901007387 */ /* 0x0003e80000100800 */
[----:B-1----:R-:W4:Y:S01]  /*ce300*/  LDL.LU.64 R8, [R1+0x41b0] ;  /* 0x0041b00001087983 */ /* 0x002f220000300a00 */
[----:B---3--:R-:W-:-:S05]  /*ce310*/  IMAD.X R7, R26, 0x1, R3, P5 ;  /* 0x000000011a077824 */ /* 0x008fca00028e0603 */
[----:B------:R1:W-:Y:S04]  /*ce320*/  STL [R1+0x1884], R7 ;  /* 0x0018840701007387 */ /* 0x0003e80000100800 */
[----:B-1----:R-:W3:Y:S01]  /*ce330*/  LDL.LU.64 R6, [R1+0x41a8] ;  /* 0x0041a80001067983 */ /* 0x002ee20000300a00 */
[----:B------:R-:W-:-:S05]  /*ce340*/  IADD3 R28, P6, R29, R2, RZ ;  /* 0x000000021d1c7210 */ /* 0x000fca0007fde0ff */
[----:B------:R-:W-:Y:S01]  /*ce350*/  IMAD.X R29, R26, 0x1, R4, P6 ;  /* 0x000000011a1d7824 */ /* 0x000fe200030e0604 */
[----:B---3--:R-:W-:-:S05]  /*ce360*/  IADD3 R12, P4, R6, R0, RZ ;  /* 0x00000000060c7210 */ /* 0x008fca0007f9e0ff */
[----:B------:R1:W-:Y:S04]  /*ce370*/  STL [R1+0x1898], R12 ;  /* 0x0018980c01007387 */ /* 0x0003e80000100800 */
[----:B-1----:R-:W3:Y:S04]  /*ce380*/  LDL.LU.64 R12, [R1+0x41a0] ;  /* 0x0041a000010c7983 */ /* 0x002ee80000300a00 */
[----:B------:R1:W-:Y:S04]  /*ce390*/  STL.64 [R1+0x1888], R28 ;  /* 0x0018881c01007387 */ /* 0x0003e80000100a00 */
[----:B-1----:R-:W2:Y:S01]  /*ce3a0*/  LDL.LU.64 R28, [R1+0x4198] ;  /* 0x00419800011c7983 */ /* 0x002ea20000300a00 */
[----:B------:R-:W-:-:S02]  /*ce3b0*/  SHF.R.S32.HI R25, RZ, 0x1f, R6 ;  /* 0x0000001fff197819 */ /* 0x000fc40000011406 */
[----:B------:R-:W-:Y:S01]  /*ce3c0*/  IADD3 R6, P6, R6, R2, RZ ;  /* 0x0000000206067210 */ /* 0x000fe20007fde0ff */
[----:B--2---:R1:W-:Y:S04]  /*ce3d0*/  STL.64 [R1+0x4188], R28 ;  /* 0x0041881c01007387 */ /* 0x0043e80000100a00 */
[----:B-1----:R0:W2:Y:S04]  /*ce3e0*/  LDL.64 R28, [R1+0x1898] ;  /* 0x00189800011c7983 */ /* 0x0020a80000100a00 */
[----:B------:R1:W-:Y:S04]  /*ce3f0*/  STL [R1+0x1890], R6 ;  /* 0x0018900601007387 */ /* 0x0003e80000100800 */
[----:B-1----:R-:W3:Y:S04]  /*ce400*/  LDL.LU.64 R6, [R1+0x4190] ;  /* 0x0041900001067983 */ /* 0x002ee80000300a00 */
[----:B------:R1:W-:Y:S04]  /*ce410*/  STL.64 [R1+0x4180], R18 ;  /* 0x0041801201007387 */ /* 0x0003e80000100a00 */
[----:B-1----:R0:W3:Y:S04]  /*ce420*/  LDL.64 R18, [R1+0x1890] ;  /* 0x0018900001127983 */ /* 0x0020e80000100a00 */
[----:B------:R1:W-:Y:S04]  /*ce430*/  STL.64 [R1+0x4168], R14 ;  /* 0x0041680e01007387 */ /* 0x0003e80000100a00 */
[----:B-1----:R-:W3:Y:S04]  /*ce440*/  LDL.LU R15, [R1+0x30c] ;  /* 0x00030c00010f7983 */ /* 0x002ee80000300800 */
[----:B----4-:R-:W-:Y:S01]  /*ce450*/  STL.64 [R1+0x4178], R8 ;  /* 0x0041780801007387 */ /* 0x010fe20000100a00 */
[----:B--2---:R-:W-:-:S05]  /*ce460*/  IMAD.X R29, R25, 0x1, R3, P4 ;  /* 0x00000001191d7824 */ /* 0x004fca00020e0603 */
[----:B------:R1:W-:Y:S04]  /*ce470*/  STL [R1+0x189c], R29 ;  /* 0x00189c1d01007387 */ /* 0x0003e80000100800 */
[----:B-1----:R-:W2:Y:S04]  /*ce480*/  LDL.LU.64 R28, [R1+0x4188] ;  /* 0x00418800011c7983 */ /* 0x002ea80000300a00 */
[----:B--2---:R-:W-:Y:S04]  /*ce490*/  STL.64 [R1+0x4170], R28 ;  /* 0x0041701c01007387 */ /* 0x004fe80000100a00 */
[----:B---3--:R1:W-:Y:S04]  /*ce4a0*/  STL.64 [R1+0x4160], R6 ;  /* 0x0041600601007387 */ /* 0x0083e80000100a00 */
[----:B-1----:R-:W2:Y:S01]  /*ce4b0*/  LDL.LU R6, [R1+0x320] ;  /* 0x0003200001067983 */ /* 0x002ea20000300800 */
[----:B------:R-:W-:-:S02]  /*ce4c0*/  SHF.R.S32.HI R26, RZ, 0x1f, R15 ;  /* 0x0000001fff1a7819 */ /* 0x000fc4000001140f */
[----:B------:R-:W-:Y:S01]  /*ce4d0*/  IADD3 R8, P5, R15, R0, RZ ;  /* 0x000000000f087210 */ /* 0x000fe20007fbe0ff */
[----:B------:R-:W-:Y:S01]  /*ce4e0*/  IMAD.X R19, R25, 0x1, R4, P6 ;  /* 0x0000000119137824 */ /* 0x000fe200030e0604 */
[----:B------:R-:W-:-:S03]  /*ce4f0*/  IADD3 R14, P6, R15, R2, RZ ;  /* 0x000000020f0e7210 */ /* 0x000fc60007fde0ff */
[C---:B------:R-:W-:Y:S01]  /*ce500*/  IMAD.X R9, R26.reuse, 0x1, R3, P5 ;  /* 0x000000011a097824 */ /* 0x040fe200028e0603 */
[----:B------:R1:W-:Y:S01]  /*ce510*/  STL [R1+0x1894], R19 ;  /* 0x0018941301007387 */ /* 0x0003e20000100800 */
[----:B------:R-:W-:-:S03]  /*ce520*/  IMAD.X R15, R26, 0x1, R4, P6 ;  /* 0x000000011a0f7824 */ /* 0x000fc600030e0604 */
[----:B-1----:R-:W3:Y:S04]  /*ce530*/  LDL.LU.64 R18, [R1+0x4180] ;  /* 0x0041800001127983 */ /* 0x002ee80000300a00 */
[----:B------:R1:W-:Y:S04]  /*ce540*/  STL.64 [R1+0x18a0], R8 ;  /* 0x0018a00801007387 */ /* 0x0003e80000100a00 */
[----:B-1----:R-:W4:Y:S01]  /*ce550*/  LDL.LU.64 R8, [R1+0x4178] ;  /* 0x0041780001087983 */ /* 0x002f220000300a00 */
        /* <DEDUP_REMOVED lines=11> */
[----:B----4-:R-:W-:Y:S04]  /*ce610*/  STL.64 [R1+0x4150], R6 ;  /* 0x0041500601007387 */ /* 0x010fe80000100a00 */
[----:B------:R1:W-:Y:S04]  /*ce620*/  STL.64 [R1+0x4148], R18 ;  /* 0x0041481201007387 */ /* 0x0003e80000100a00 */
[----:B-1----:R-:W4:Y:S04]  /*ce630*/  LDL.LU R18, [R1+0x324] ;  /* 0x0003240001127983 */ /* 0x002f280000300800 */
[----:B------:R1:W-:Y:S04]  /*ce640*/  STL.64 [R1+0x4140], R16 ;  /* 0x0041401001007387 */ /* 0x0003e80000100a00 */
[----:B-1----:R0:W2:Y:S01]  /*ce650*/  LDL.64 R16, [R1+0x18b8] ;  /* 0x0018b80001107983 */ /* 0x0020a20000100a00 */
[----:B---3--:R-:W-:-:S05]  /*ce660*/  IMAD.X R15, R25, 0x1, R3, P4 ;  /* 0x00000001190f7824 */ /* 0x008fca00020e0603 */
[----:B------:R1:W-:Y:S04]  /*ce670*/  STL [R1+0x18ac], R15 ;  /* 0x0018ac0f01007387 */ /* 0x0003e80000100800 */
[----:B-1----:R-:W3:Y:S01]  /*ce680*/  LDL.LU.64 R14, [R1+0x4158] ;  /* 0x00415800010e7983 */ /* 0x002ee20000300a00 */
[----:B--2---:R-:W-:-:S05]  /*ce690*/  IMAD.X R17, R25, 0x1, R4, P6 ;  /* 0x0000000119117824 */ /* 0x004fca00030e0604 */
[----:B------:R-:W-:Y:S04]  /*ce6a0*/  STL [R1+0x18bc], R17 ;  /* 0x0018bc1101007387 */ /* 0x000fe80000100800 */
[----:B------:R1:W-:Y:S04]  /*ce6b0*/  STL.64 [R1+0x4138], R28 ;  /* 0x0041381c01007387 */ /* 0x0003e80000100a00 */
[----:B-1----:R-:W2:Y:S01]  /*ce6c0*/  LDL.LU R28, [R1+0x328] ;  /* 0x00032800011c7983 */ /* 0x002ea20000300800 */
[----:B----4-:R-:W-:Y:S02]  /*ce6d0*/  SHF.R.S32.HI R26, RZ, 0x1f, R18 ;  /* 0x0000001fff1a7819 */ /* 0x010fe40000011412 */
[----:B------:R-:W-:-:S02]  /*ce6e0*/  IADD3 R6, P5, R18, R0, RZ ;  /* 0x0000000012067210 */ /* 0x000fc40007fbe0ff */
[----:B------:R-:W-:-:S03]  /*ce6f0*/  IADD3 R16, P6, R18, R2, RZ ;  /* 0x0000000212107210 */ /* 0x000fc60007fde0ff */
[C---:B------:R-:W-:Y:S02]  /*ce700*/  IMAD.X R7, R26.reuse, 0x1, R3, P5 ;  /* 0x000000011a077824 */ /* 0x040fe400028e0603 */
[----:B------:R-:W-:-:S03]  /*ce710*/  IMAD.X R17, R26, 0x1, R4, P6 ;  /* 0x000000011a117824 */ /* 0x000fc600030e0604 */
        /* <DEDUP_REMOVED lines=13> */
[----:B------:R1:W-:Y:S04]  /*ce7f0*/  STL.64 [R1+0x4120], R14 ;  /* 0x0041200e01007387 */ /* 0x0003e80000100a00 */
[----:B-1----:R-:W2:Y:S01]  /*ce800*/  LDL.LU R14, [R1+0x32c] ;  /* 0x00032c00010e7983 */ /* 0x002ea20000300800 */
[----:B---3--:R-:W-:-:S03]  /*ce810*/  IMAD.X R17, R25, 0x1, R3, P4 ;  /* 0x0000000119117824 */ /* 0x008fc600020e0603 */
[----:B----4-:R-:W-:Y:S04]  /*ce820*/  STL.64 [R1+0x4118], R28 ;  /* 0x0041181c01007387 */ /* 0x010fe80000100a00 */
[----:B------:R1:W-:Y:S04]  /*ce830*/  STL.64 [R1+0x4128], R20 ;  /* 0x0041281401007387 */ /* 0x0003e80000100a00 */
[----:B-1----:R0:W3:Y:S04]  /*ce840*/  LDL.64 R20, [R1+0x18d0] ;  /* 0x0018d00001147983 */ /* 0x0020e80000100a00 */
[----:B------:R1:W-:Y:S04]  /*ce850*/  STL [R1+0x18dc], R17 ;  /* 0x0018dc1101007387 */ /* 0x0003e80000100800 */
[----:B-1----:R-:W4:Y:S01]  /*ce860*/  LDL.LU.64 R16, [R1+0x4130] ;  /* 0x0041300001107983 */ /* 0x002f220000300a00 */
[----:B--2---:R-:W-:-:S02]  /*ce870*/  SHF.R.S32.HI R26, RZ, 0x1f, R14 ;  /* 0x0000001fff1a7819 */ /* 0x004fc4000001140e */
[----:B------:R-:W-:-:S05]  /*ce880*/  IADD3 R28, P5, R14, R0, RZ ;  /* 0x000000000e1c7210 */ /* 0x000fca0007fbe0ff */
[----:B------:R-:W-:Y:S02]  /*ce890*/  IMAD.X R29, R26, 0x1, R3, P5 ;  /* 0x000000011a1d7824 */ /* 0x000fe400028e0603 */
[----:B---3--:R-:W-:Y:S01]  /*ce8a0*/  IMAD.X R21, R25, 0x1, R4, P6 ;  /* 0x0000000119157824 */ /* 0x008fe200030e0604 */
[----:B------:R-:W-:Y:S01]  /*ce8b0*/  IADD3 R14, P6, R14, R2, RZ ;  /* 0x000000020e0e7210 */ /* 0x000fe20007fde0ff */
[----:B----4-:R1:W-:Y:S04]  /*ce8c0*/  STL.64 [R1+0x4108], R16 ;  /* 0x0041081001007387 */ /* 0x0103e80000100a00 */
[----:B-1----:R-:W2:Y:S04]  /*ce8d0*/  LDL.LU R16, [R1+0x340] ;  /* 0x0003400001107983 */ /* 0x002ea80000300800 */
[----:B------:R1:W-:Y:S04]  /*ce8e0*/  STL [R1+0x18d4], R21 ;  /* 0x0018d41501007387 */ /* 0x0003e80000100800 */
[----:B-1----:R-:W3:Y:S04]  /*ce8f0*/  LDL.LU.64 R20, [R1+0x4128] ;  /* 0x0041280001147983 */ /* 0x002ee80000300a00 */
[----:B------:R1:W-:Y:S04]  /*ce900*/  STL [R1+0x18f0], R14 ;  /* 0x0018f00e01007387 */ /* 0x0003e80000100800 */
[----:B-1----:R-:W4:Y:S04]  /*ce910*/  LDL.LU.64 R14, [R1+0x4120] ;  /* 0x00412000010e7983 */ /* 0x002f280000300a00 */
[----:B------:R1:W-:Y:S04]  /*ce920*/  STL.64 [R1+0x4110], R8 ;  /* 0x0041100801007387 */ /* 0x0003e80000100a00 */
[----:B-1----:R0:W3:Y:S04]  /*ce930*/  LDL.64 R8, [R1+0x18f0] ;  /* 0x0018f00001087983 */ /* 0x0020e80000100a00 */
[----:B------:R1:W-:Y:S04]  /*ce940*/  STL.64 [R1+0x18e0], R28 ;  /* 0x0018e01c01007387 */ /* 0x0003e80000100a00 */
[----:B-1----:R-:W4:Y:S01]  /*ce950*/  LDL.LU.64 R28, [R1+0x4118] ;  /* 0x00411800011c7983 */ /* 0x002f220000300a00 */
[----:B--2---:R-:W-:Y:S01]  /*ce960*/  SHF.R.S32.HI R25, RZ, 0x1f, R16 ;  /* 0x0000001fff197819 */ /* 0x004fe20000011410 */
[----:B---3--:R-:W-:-:S02]  /*ce970*/  IMAD.X R9, R26, 0x1, R4, P6 ;  /* 0x000000011a097824 */ /* 0x008fc400030e0604 */
[----:B----4-:R-:W-:Y:S04]  /*ce980*/  STL.64 [R1+0x4100], R28 ;  /* 0x0041001c01007387 */ /* 0x010fe80000100a00 */
[----:B------:R1:W-:Y:S04]  /*ce990*/  STL [R1+0x18f4], R9 ;  /* 0x0018f40901007387 */ /* 0x0003e80000100800 */
[----:B-1----:R-:W2:Y:S01]  /*ce9a0*/  LDL.LU.64 R8, [R1+0x4110] ;  /* 0x0041100001087983 */ /* 0x002ea20000300a00 */
[C---:B------:R-:W-:Y:S02]  /*ce9b0*/  IADD3 R28, P4, R16.reuse, R0, RZ ;  /* 0x00000000101c7210 */ /* 0x040fe40007f9e0ff */
[----:B------:R-:W-:-:S05]  /*ce9c0*/  IADD3 R16, P6, R16, R2, RZ ;  /* 0x0000000210107210 */ /* 0x000fca0007fde0ff */
[----:B------:R1:W-:Y:S04]  /*ce9d0*/  STL [R1+0x18f8], R16 ;  /* 0x0018f81001007387 */ /* 0x0003e80000100800 */
[----:B-1----:R-:W3:Y:S04]  /*ce9e0*/  LDL.LU.64 R16, [R1+0x4108] ;  /* 0x0041080001107983 */ /* 0x002ee80000300a00 */
[----:B------:R-:W-:Y:S04]  /*ce9f0*/  STL [R1+0x18e8], R28 ;  /* 0x0018e81c01007387 */ /* 0x000fe80000100800 */
[----:B---3--:R1:W-:Y:S04]  /*cea00*/  STL.64 [R1+0x40f0], R16 ;  /* 0x0040f01001007387 */ /* 0x0083e80000100a00 */
[----:B-1----:R-:W3:Y:S04]  /*cea10*/  LDL.64 R16, [R1+0x18f8] ;  /* 0x0018f80001107983 */ /* 0x002ee80000100a00 */
[----:B---3--:R1:W-:Y:S01]  /*cea20*/  STL [R1+0x40f8], R16 ;  /* 0x0040f81001007387 */ /* 0x0083e20000100800 */
[----:B------:R-:W-:-:S02]  /*cea30*/  IMAD.MOV.U32 R17, RZ, RZ, R29 ;  /* 0x000000ffff117224 */ /* 0x000fc400078e001d */
[----:B-1----:R-:W-:Y:S02]  /*cea40*/  IMAD.MOV.U32 R16, RZ, RZ, R28 ;  /* 0x000000ffff107224 */ /* 0x002fe400078e001c */
[----:B------:R-:W3:Y:S04]  /*cea50*/  LDL.LU.64 R28, [R1+0x4100] ;  /* 0x00410000011c7983 */ /* 0x000ee80000300a00 */
[----:B------:R-:W-:Y:S04]  /*cea60*/  STL.64 [R1+0x40e0], R14 ;  /* 0x0040e00e01007387 */ /* 0x000fe80000100a00 */
[----:B------:R-:W-:Y:S01]  /*cea70*/  STL [R1+0x40e8], R15 ;  /* 0x0040e80f01007387 */ /* 0x000fe20000100800 */
[----:B------:R-:W-:-:S03]  /*cea80*/  IMAD.X R17, R25, 0x1, R3, P4 ;  /* 0x0000000119117824 */ /* 0x000fc600020e0603 */
[----:B---3--:R1:W-:Y:S04]  /*cea90*/  STL [R1+0x40d0], R28 ;  /* 0x0040d01c01007387 */ /* 0x0083e80000100800 */
[----:B-1----:R-:W3:Y:S04]  /*ceaa0*/  LDL.LU R28, [R1+0x348] ;  /* 0x00034800011c7983 */ /* 0x002ee80000300800 */
[----:B------:R1:W-:Y:S04]  /*ceab0*/  STL.64 [R1+0x40d8], R18 ;  /* 0x0040d81201007387 */ /* 0x0003e80000100a00 */
[----:B-1----:R-:W4:Y:S04]  /*ceac0*/  LDL.LU R19, [R1+0x344] ;  /* 0x0003440001137983 */ /* 0x002f280000300800 */
[----:B------:R1:W-:Y:S04]  /*cead0*/  STL [R1+0x18ec], R17 ;  /* 0x0018ec1101007387 */ /* 0x0003e80000100800 */
[----:B------:R0:W2:Y:S01]  /*ceae0*/  LDL.LU R16, [R1+0x40f8] ;  /* 0x0040f80001107983 */ /* 0x0000a20000300800 */
[----:B-1----:R-:W-:-:S05]  /*ceaf0*/  IMAD.X R17, R25, 0x1, R4, P6 ;  /* 0x0000000119117824 */ /* 0x002fca00030e0604 */
[----:B------:R2:W-:Y:S01]  /*ceb00*/  STL [R1+0x18fc], R17 ;  /* 0x0018fc1101007387 */ /* 0x0005e20000100800 */
[----:B----4-:R-:W-:Y:S02]  /*ceb10*/  SHF.R.S32.HI R26, RZ, 0x1f, R19 ;  /* 0x0000001fff1a7819 */ /* 0x010fe40000011413 */
[----:B------:R-:W-:Y:S01]  /*ceb20*/  IADD3 R14, P5, R19, R0, RZ ;  /* 0x00000000130e7210 */ /* 0x000fe20007fbe0ff */
[----:B--2---:R-:W2:Y:S04]  /*ceb30*/  LDL.LU.64 R16, [R1+0x40f0] ;  /* 0x0040f00001107983 */ /* 0x004ea80000300a00 */
[----:B------:R-:W-:-:S05]  /*ceb40*/  IMAD.X R15, R26, 0x1, R3, P5 ;  /* 0x000000011a0f7824 */ /* 0x000fca00028e0603 */
[----:B------:R1:W-:Y:S04]  /*ceb50*/  STL.64 [R1+0x1900], R14 ;  /* 0x0019000e01007387 */ /* 0x0003e80000100a00 */
[----:B-1----:R0:W4:Y:S01]  /*ceb60*/  LDL.LU R15, [R1+0x40e8] ;  /* 0x0040e800010f7983 */ /* 0x0021220000300800 */
[----:B------:R-:W-:Y:S02]  /*ceb70*/  IADD3 R18, P6, R19, R2, RZ ;  /* 0x0000000213127210 */ /* 0x000fe40007fde0ff */
[----:B---3--:R-:W-:Y:S02]  /*ceb80*/  IADD3 R14, P4, R28, R0, RZ ;  /* 0x000000001c0e7210 */ /* 0x008fe40007f9e0ff */
[----:B------:R-:W-:Y:S01]  /*ceb90*/  SHF.R.S32.HI R25, RZ, 0x1f, R28 ;  /* 0x0000001fff197819 */ /* 0x000fe2000001141c */
[----:B------:R-:W-:Y:S01]  /*ceba0*/  IMAD.X R19, R26, 0x1, R4, P6 ;  /* 0x000000011a137824 */ /* 0x000fe200030e0604 */
[----:B------:R-:W-:Y:S01]  /*cebb0*/  IADD3 R28, P6, R28, R2, RZ ;  /* 0x000000021c1c7210 */ /* 0x000fe20007fde0ff */
[----:B------:R4:W-:Y:S04]  /*cebc0*/  STL [R1+0x1918], R14 ;  /* 0x0019180e01007387 */ /* 0x0009e80000100800 */
[----:B----4-:R-:W3:Y:S04]  /*cebd0*/  LDL.LU.64 R14, [R1+0x40e0] ;  /* 0x0040e000010e7983 */ /* 0x010ee80000300a00 */
[----:B------:R1:W-:Y:S04]  /*cebe0*/  STL.64 [R1+0x1908], R18 ;  /* 0x0019081201007387 */ /* 0x0003e80000100a00 */
[----:B-1----:R-:W4:Y:S04]  /*cebf0*/  LDL.LU.64 R18, [R1+0x40d8] ;  /* 0x0040d80001127983 */ /* 0x002f280000300a00 */
[----:B------:R1:W-:Y:S04]  /*cec00*/  STL [R1+0x1910], R28 ;  /* 0x0019101c01007387 */ /* 0x0003e80000100800 */
[----:B-1----:R-:W2:Y:S01]  /*cec10*/  LDL.LU R28, [R1+0x40d0] ;  /* 0x0040d000011c7983 */ /* 0x002ea20000300800 */
[----:B------:R-:W-:-:S03]  /*cec20*/  IMAD.MOV.U32 R29, RZ, RZ, R27 ;  /* 0x000000ffff1d7224 */ /* 0x000fc600078e001b */
[----:B----4-:R-:W-:Y:S04]  /*cec30*/  STL.64 [R1+0x40b0], R18 ;  /* 0x0040b01201007387 */ /* 0x010fe80000100a00 */
[----:B--2---:R1:W-:Y:S04]  /*cec40*/  STL.64 [R1+0x40b8], R28 ;  /* 0x0040b81c01007387 */ /* 0x0043e80000100a00 */
[----:B-1----:R-:W2:Y:S04]  /*cec50*/  LDL.LU R28, [R1+0x34c] ;  /* 0x00034c00011c7983 */ /* 0x002ea80000300800 */
[----:B------:R1:W-:Y:S04]  /*cec60*/  STL.64 [R1+0x40c8], R16 ;  /* 0x0040c81001007387 */ /* 0x0003e80000100a00 */
[----:B-1----:R0:W4:Y:S04]  /*cec70*/  LDL.64 R16, [R1+0x1918] ;  /* 0x0019180001107983 */ /* 0x0021280000100a00 */
[----:B------:R1:W-:Y:S04]  /*cec80*/  STL.64 [R1+0x40c0], R6 ;  /* 0x0040c00601007387 */ /* 0x0003e80000100a00 */
[----:B-1----:R0:W3:Y:S04]  /*cec90*/  LDL.64 R6, [R1+0x1910] ;  /* 0x0019100001067983 */ /* 0x0020e80000100a00 */
[----:B------:R-:W3:Y:S01]  /*ceca0*/  LDL.LU R27, [R1+0x3c4] ;  /* 0x0003c400011b7983 */ /* 0x000ee20000300800 */
[----:B--2---:R-:W-:-:S02]  /*cecb0*/  SHF.R.S32.HI R26, RZ, 0x1f, R28 ;  /* 0x0000001fff1a7819 */ /* 0x004fc4000001141c */
[----:B------:R-:W-:Y:S01]  /*cecc0*/  IADD3 R18, P5, R28, R0, RZ ;  /* 0x000000001c127210 */ /* 0x000fe20007fbe0ff */
[----:B----4-:R-:W-:-:S05]  /*cecd0*/  IMAD.X R17, R25, 0x1, R3, P4 ;  /* 0x0000000119117824 */ /* 0x010fca00020e0603 */
[----:B------:R1:W-:Y:S01]  /*cece0*/  STL [R1+0x191c], R17 ;  /* 0x00191c1101007387 */ /* 0x0003e20000100800 */
[----:B---3--:R-:W-:Y:S01]  /*cecf0*/  IMAD.X R7, R25, 0x1, R4, P6 ;  /* 0x0000000119077824 */ /* 0x008fe200030e0604 */
[----:B------:R-:W-:Y:S02]  /*ced00*/  IADD3 R28, P6, R28, R2, RZ ;  /* 0x000000021c1c7210 */ /* 0x000fe40007fde0ff */
[----:B-1----:R-:W2:Y:S04]  /*ced10*/  LDL.LU.64 R16, [R1+0x40c8] ;  /* 0x0040c80001107983 */ /* 0x002ea80000300a00 */
[----:B------:R1:W-:Y:S04]  /*ced20*/  STL [R1+0x1914], R7 ;  /* 0x0019140701007387 */ /* 0x0003e80000100800 */
[----:B-1----:R-:W3:Y:S04]  /*ced30*/  LDL.LU.64 R6, [R1+0x40c0] ;  /* 0x0040c00001067983 */ /* 0x002ee80000300a00 */
[----:B------:R1:W-:Y:S04]  /*ced40*/  STL [R1+0x1930], R28 ;  /* 0x0019301c01007387 */ /* 0x0003e80000100800 */
[----:B-1----:R-:W4:Y:S01]  /*ced50*/  LDL.LU.64 R28, [R1+0x40b8] ;  /* 0x0040b800011c7983 */ /* 0x002f220000300a00 */
[----:B------:R-:W-:-:S05]  /*ced60*/  IMAD.X R19, R26, 0x1, R3, P5 ;  /* 0x000000011a137824 */ /* 0x000fca00028e0603 */
[----:B------:R1:W-:Y:S04]  /*ced70*/  STL.64 [R1+0x1920], R18 ;  /* 0x0019201201007387 */ /* 0x0003e80000100a00 */
[----:B-1----:R-:W3:Y:S04]  /*ced80*/  LDL.LU.64 R18, [R1+0x40b0] ;  /* 0x0040b00001127983 */ /* 0x002ee80000300a00 */
[----:B------:R-:W-:Y:S04]  /*ced90*/  STL.64 [R1+0x40a8], R26 ;  /* 0x0040a81a01007387 */ /* 0x000fe80000100a00 */
[----:B------:R1:W-:Y:S04]  /*ceda0*/  STL.64 [R1+0x40a0], R2 ;  /* 0x0040a00201007387 */ /* 0x0003e80000100a00 */
[----:B-1----:R0:W2:Y:S04]  /*cedb0*/  LDL.64 R2, [R1+0x1930] ;  /* 0x0019300001027983 */ /* 0x0020a80000100a00 */
[----:B----4-:R1:W-:Y:S04]  /*cedc0*/  STL.64 [R1+0x4098], R28 ;  /* 0x0040981c01007387 */ /* 0x0103e80000100a00 */
[----:B-1----:R-:W4:Y:S02]  /*cedd0*/  LDL.LU R28, [R1+0x3c0] ;  /* 0x0003c000011c7983 */ /* 0x002f240000300800 */
[----:B----4-:R-:W-:-:S05]  /*cede0*/  IADD3 R26, P4, R28, R0, RZ ;  /* 0x000000001c1a7210 */ /* 0x010fca0007f9e0ff */
[----:B------:R1:W-:Y:S04]  /*cedf0*/  STL [R1+0x1928], R26 ;  /* 0x0019281a01007387 */ /* 0x0003e80000100800 */
[----:B-1----:R-:W2:Y:S02]  /*cee00*/  LDL.LU.64 R26, [R1+0x40a8] ;  /* 0x0040a800011a7983 */ /* 0x002ea40000300a00 */
[----:B--2---:R-:W-:-:S05]  /*cee10*/  IMAD.X R3, R26, 0x1, R4, P6 ;  /* 0x000000011a037824 */ /* 0x004fca00030e0604 */
[----:B------:R1:W-:Y:S04]  /*cee20*/  STL [R1+0x1934], R3 ;  /* 0x0019340301007387 */ /* 0x0003e80000100800 */
[----:B-1----:R-:W2:Y:S01]  /*cee30*/  LDL.LU.64 R2, [R1+0x40a0] ;  /* 0x0040a00001027983 */ /* 0x002ea20000300a00 */
[----:B------:R-:W-:-:S03]  /*cee40*/  SHF.R.S32.HI R25, RZ, 0x1f, R28 ;  /* 0x0000001fff197819 */ /* 0x000fc6000001141c */
[----:B------:R1:W-:Y:S04]  /*cee50*/  STL.64 [R1+0x4090], R4 ;  /* 0x0040900401007387 */ /* 0x0003e80000100a00 */
[----:B-1----:R0:W4:Y:S01]  /*cee60*/  LDL.64 R4, [R1+0x1928] ;  /* 0x0019280001047983 */ /* 0x0021220000100a00 */
[----:B--2---:R-:W-:-:S05]  /*cee70*/  IADD3 R28, P6, R28, R2, RZ ;  /* 0x000000021c1c7210 */ /* 0x004fca0007fde0ff */
[----:B------:R1:W-:Y:S04]  /*cee80*/  STL [R1+0x1938], R28 ;  /* 0x0019381c01007387 */ /* 0x0003e80000100800 */
[----:B-1----:R-:W2:Y:S01]  /*cee90*/  LDL.LU.64 R28, [R1+0x4098] ;  /* 0x00409800011c7983 */ /* 0x002ea20000300a00 */
[----:B----4-:R-:W-:-:S03]  /*ceea0*/  IMAD.X R5, R25, 0x1, R3, P4 ;  /* 0x0000000119057824 */ /* 0x010fc600020e0603 */
[----:B------:R-:W-:Y:S04]  /*ceeb0*/  STL.64 [R1+0x4080], R16 ;  /* 0x0040801001007387 */ /* 0x000fe80000100a00 */
[----:B------:R1:W-:Y:S04]  /*ceec0*/  STL [R1+0x4088], R17 ;  /* 0x0040881101007387 */ /* 0x0003e80000100800 */
[----:B-1----:R0:W4:Y:S04]  /*ceed0*/  LDL.64 R16, [R1+0x1938] ;  /* 0x0019380001107983 */ /* 0x0021280000100a00 */
[----:B--2---:R-:W-:Y:S04]  /*ceee0*/  STL.64 [R1+0x4078], R28 ;  /* 0x0040781c01007387 */ /* 0x004fe80000100a00 */
[----:B------:R1:W-:Y:S04]  /*ceef0*/  STL [R1+0x192c], R5 ;  /* 0x00192c0501007387 */ /* 0x0003e80000100800 */
[----:B-1----:R-:W4:Y:S02]  /*cef00*/  LDL.LU.64 R4, [R1+0x4090] ;  /* 0x0040900001047983 */ /* 0x002f240000300a00 */
[----:B----4-:R-:W-:-:S05]  /*cef10*/  IMAD.X R17, R25, 0x1, R4, P6 ;  /* 0x0000000119117824 */ /* 0x010fca00030e0604 */
[----:B------:R1:W-:Y:S04]  /*cef20*/  STL [R1+0x193c], R17 ;  /* 0x00193c1101007387 */ /* 0x0003e80000100800 */
[----:B-1----:R0:W2:Y:S01]  /*cef30*/  LDL.LU R17, [R1+0x4088] ;  /* 0x0040880001117983 */ /* 0x0020a20000300800 */
[C---:B------:R-:W-:Y:S02]  /*cef40*/  IADD3 R16, P6, R27.reuse, R2, RZ ;  /* 0x000000021b107210 */ /* 0x040fe40007fde0ff */
[----:B------:R-:W-:Y:S02]  /*cef50*/  SHF.R.S32.HI R26, RZ, 0x1f, R27 ;  /* 0x0000001fff1a7819 */ /* 0x000fe4000001141b */
[----:B------:R-:W-:Y:S01]  /*cef60*/  IADD3 R28, P5, R27, R0, RZ ;  /* 0x000000001b1c7210 */ /* 0x000fe20007fbe0ff */
[----:B------:R2:W-:Y:S04]  /*cef70*/  STL [R1+0x1948], R16 ;  /* 0x0019481001007387 */ /* 0x0005e80000100800 */
[----:B--2---:R-:W2:Y:S04]  /*cef80*/  LDL.LU.64 R16, [R1+0x4080] ;  /* 0x0040800001107983 */ /* 0x004ea80000300a00 */
[----:B------:R-:W-:Y:S04]  /*cef90*/  STL.64 [R1+0x4070], R4 ;  /* 0x0040700401007387 */ /* 0x000fe80000100a00 */
[----:B------:R-:W4:Y:S01]  /*cefa0*/  LDL.LU R27, [R1+0x418] ;  /* 0x00041800011b7983 */ /* 0x000f220000300800 */
[----:B------:R-:W-:-:S03]  /*cefb0*/  IMAD.X R29, R26, 0x1, R3, P5 ;  /* 0x000000011a1d7824 */ /* 0x000fc600028e0603 */
[----:B----4-:R-:W-:Y:S04]  /*cefc0*/  STL [R1+0x4028], R27 ;  /* 0x0040281b01007387 */ /* 0x010fe80000100800 */
[----:B------:R1:W-:Y:S04]  /*cefd0*/  STL.64 [R1+0x1940], R28 ;  /* 0x0019401c01007387 */ /* 0x0003e80000100a00 */
[----:B-1----:R-:W4:Y:S04]  /*cefe0*/  LDL.LU.64 R28, [R1+0x4078] ;  /* 0x00407800011c7983 */ /* 0x002f280000300a00 */
[----:B------:R1:W-:Y:S04]  /*ceff0*/  STL.64 [R1+0x4068], R2 ;  /* 0x0040680201007387 */ /* 0x0003e80000100a00 */
[----:B-1----:R0:W3:Y:S04]  /*cf000*/  LDL.64 R2, [R1+0x1948] ;  /* 0x0019480001027983 */ /* 0x0020e80000100a00 */
[----:B------:R1:W-:Y:S04]  /*cf010*/  STL [R1+0x4060], R20 ;  /* 0x0040601401007387 */ /* 0x0003e80000100800 */
[----:B-1----:R-:W2:Y:S04]  /*cf020*/  LDL.LU R20, [R1+0x3c8] ;  /* 0x0003c80001147983 */ /* 0x002ea80000300800 */
[----:B------:R-:W4:Y:S01]  /*cf030*/  LDL.LU R27, [R1+0x410] ;  /* 0x00041000011b7983 */ /* 0x000f220000300800 */
[----:B--2---:R-:W-:-:S03]  /*cf040*/  IADD3 R4, P4, R20, R0, RZ ;  /* 0x0000000014047210 */ /* 0x004fc60007f9e0ff */
[----:B----4-:R1:W-:Y:S04]  /*cf050*/  STL [R1+0x4048], R27 ;  /* 0x0040481b01007387 */ /* 0x0103e80000100800 */
[----:B-1----:R-:W2:Y:S04]  /*cf060*/  LDL.LU R27, [R1+0x3cc] ;  /* 0x0003cc00011b7983 */ /* 0x002ea80000300800 */
[----:B------:R1:W-:Y:S04]  /*cf070*/  STL [R1+0x1958], R4 ;  /* 0x0019580401007387 */ /* 0x0003e80000100800 */
[----:B-1----:R-:W3:Y:S02]  /*cf080*/  LDL.LU.64 R4, [R1+0x4070] ;  /* 0x0040700001047983 */ /* 0x002ee40000300a00 */
[----:B---3--:R-:W-:-:S05]  /*cf090*/  IMAD.X R3, R26, 0x1, R4, P6 ;  /* 0x000000011a037824 */ /* 0x008fca00030e0604 */
[----:B------:R1:W-:Y:S04]  /*cf0a0*/  STL [R1+0x194c], R3 ;  /* 0x00194c0301007387 */ /* 0x0003e80000100800 */
[----:B-1----:R-:W3:Y:S04]  /*cf0b0*/  LDL.LU.64 R2, [R1+0x4068] ;  /* 0x0040680001027983 */ /* 0x002ee80000300a00 */
[----:B------:R1:W-:Y:S04]  /*cf0c0*/  STL.64 [R1+0x4058], R4 ;  /* 0x0040580401007387 */ /* 0x0003e80000100a00 */
[----:B-1----:R0:W4:Y:S01]  /*cf0d0*/  LDL.64 R4, [R1+0x1958] ;  /* 0x0019580001047983 */ /* 0x0021220000100a00 */
[----:B------:R-:W-:-:S03]  /*cf0e0*/  SHF.R.S32.HI R25, RZ, 0x1f, R20 ;  /* 0x0000001fff197819 */ /* 0x000fc60000011414 */
[----:B------:R3:W-:Y:S04]  /*cf0f0*/  STL.64 [R1+0x4050], R18 ;  /* 0x0040501201007387 */ /* 0x0007e80000100a00 */
[----:B------:R-:W-:Y:S01]  /*cf100*/  STL.64 [R1+0x4040], R14 ;  /* 0x0040400e01007387 */ /* 0x000fe20000100a00 */
[----:B---3--:R-:W-:-:S03]  /*cf110*/  IADD3 R18, P6, R20, R2, RZ ;  /* 0x0000000214127210 */ /* 0x008fc60007fde0ff */
[----:B------:R-:W3:Y:S01]  /*cf120*/  LDL.LU R20, [R1+0x4060] ;  /* 0x0040600001147983 */ /* 0x000ee20000300800 */
[----:B----4-:R-:W-:-:S05]  /*cf130*/  IMAD.X R5, R25, 0x1, R3, P4 ;  /* 0x0000000119057824 */ /* 0x010fca00020e0603 */
[----:B------:R1:W-:Y:S04]  /*cf140*/  STL [R1+0x195c], R5 ;  /* 0x00195c0501007387 */ /* 0x0003e80000100800 */
[----:B-1----:R-:W4:Y:S01]  /*cf150*/  LDL.LU.64 R4, [R1+0x4058] ;  /* 0x0040580001047983 */ /* 0x002f220000300a00 */
[----:B--2---:R-:W-:Y:S02]  /*cf160*/  SHF.R.S32.HI R26, RZ, 0x1f, R27 ;  /* 0x0000001fff1a7819 */ /* 0x004fe4000001141b */
[----:B------:R-:W-:Y:S01]  /*cf170*/  IADD3 R14, P5, R27, R0, RZ ;  /* 0x000000001b0e7210 */ /* 0x000fe20007fbe0ff */
[----:B----4-:R-:W-:-:S05]  /*cf180*/  IMAD.X R19, R25, 0x1, R4, P6 ;  /* 0x0000000119137824 */ /* 0x010fca00030e0604 */
[----:B------:R1:W-:Y:S04]  /*cf190*/  STL.64 [R1+0x1950], R18 ;  /* 0x0019501201007387 */ /* 0x0003e80000100a00 */
[----:B-1----:R-:W2:Y:S04]  /*cf1a0*/  LDL.LU.64 R18, [R1+0x4050] ;  /* 0x0040500001127983 */ /* 0x002ea80000300a00 */
[----:B---3--:R1:W-:Y:S02]  /*cf1b0*/  STL.64 [R1+0x4030], R20 ;  /* 0x0040301401007387 */ /* 0x0083e40000100a00 */
[----:B-1----:R-:W-:-:S02]  /*cf1c0*/  IADD3 R20, P6, R27, R2, RZ ;  /* 0x000000021b147210 */ /* 0x002fc40007fde0ff */
[----:B------:R-:W3:Y:S01]  /*cf1d0*/  LDL.LU R27, [R1+0x4048] ;  /* 0x00404800011b7983 */ /* 0x000ee20000300800 */
[----:B------:R-:W-:-:S03]  /*cf1e0*/  IMAD.X R15, R26, 0x1, R3, P5 ;  /* 0x000000011a0f7824 */ /* 0x000fc600028e0603 */
[----:B------:R-:W-:Y:S04]  /*cf1f0*/  STL [R1+0x4038], R20 ;  /* 0x0040381401007387 */ /* 0x000fe80000100800 */
[----:B------:R1:W-:Y:S04]  /*cf200*/  STL.64 [R1+0x1968], R14 ;  /* 0x0019680e01007387 */ /* 0x0003e80000100a00 */
[----:B-1----:R-:W4:Y:S01]  /*cf210*/  LDL.LU.64 R14, [R1+0x4040] ;  /* 0x00404000010e7983 */ /* 0x002f220000300a00 */
[----:B---3--:R-:W-:-:S05]  /*cf220*/  IADD3 R20, P4, R27, R0, RZ ;  /* 0x000000001b147210 */ /* 0x008fca0007f9e0ff */
[----:B------:R1:W-:Y:S04]  /*cf230*/  STL [R1+0x1970], R20 ;  /* 0x0019701401007387 */ /* 0x0003e80000100800 */
[----:B-1----:R-:W3:Y:S01]  /*cf240*/  LDL.LU R20, [R1+0x4038] ;  /* 0x0040380001147983 */ /* 0x002ee20000300800 */
[----:B------:R-:W-:Y:S01]  /*cf250*/  IMAD.X R21, R26, 0x1, R4, P6 ;  /* 0x000000011a157824 */ /* 0x000fe200030e0604 */
[--C-:B------:R-:W-:Y:S01]  /*cf260*/  SHF.R.S32.HI R25, RZ, 0x1f, R27.reuse ;  /* 0x0000001fff197819 */ /* 0x100fe2000001141b */
[----:B------:R-:W-:-:S03]  /*cf270*/  IMAD.MOV.U32 R26, RZ, RZ, R27 ;  /* 0x000000ffff1a7224 */ /* 0x000fc600078e001b */
[----:B---3--:R1:W-:Y:S04]  /*cf280*/  STL.64 [R1+0x1978], R20 ;  /* 0x0019781401007387 */ /* 0x0083e80000100a00 */
[----:B-1----:R-:W3:Y:S04]  /*cf290*/  LDL.LU.64 R20, [R1+0x4030] ;  /* 0x0040300001147983 */ /* 0x002ee80000300a00 */
[----:B------:R-:W2:Y:S04]  /*cf2a0*/  LDL.LU R27, [R1+0x4028] ;  /* 0x00402800011b7983 */ /* 0x000ea80000300800 */
[----:B------:R-:W-:Y:S04]  /*cf2b0*/  STL.64 [R1+0x4018], R22 ;  /* 0x0040181601007387 */ /* 0x000fe80000100a00 */
[----:B------:R1:W-:Y:S04]  /*cf2c0*/  STL.64 [R1+0x4020], R12 ;  /* 0x0040200c01007387 */ /* 0x0003e80000100a00 */
[----:B-1----:R0:W4:Y:S04]  /*cf2d0*/  LDL.64 R12, [R1+0x1970] ;  /* 0x00197000010c7983 */ /* 0x0021280000100a00 */
[----:B---3--:R-:W-:Y:S04]  /*cf2e0*/  STL.64 [R1+0x4010], R20 ;  /* 0x0040101401007387 */ /* 0x008fe80000100a00 */
[----:B------:R1:W-:Y:S04]  /*cf2f0*/  STL.64 [R1+0x4000], R28 ;  /* 0x0040001c01007387 */ /* 0x0003e80000100a00 */
[----:B-1----:R-:W3:Y:S01]  /*cf300*/  LDL.LU R29, [R1+0x414] ;  /* 0x00041400011d7983 */ /* 0x002ee20000300800 */
[----:B------:R-:W-:Y:S01]  /*cf310*/  IADD3 R22, P6, R26, R2, RZ ;  /* 0x000000021a167210 */ /* 0x000fe20007fde0ff */
[----:B----4-:R-:W-:-:S04]  /*cf320*/  IMAD.X R13, R25, 0x1, R3, P4 ;  /* 0x00000001190d7824 */ /* 0x010fc800020e0603 */
[----:B------:R-:W-:Y:S01]  /*cf330*/  IMAD.X R23, R25, 0x1, R4, P6 ;  /* 0x0000000119177824 */ /* 0x000fe200030e0604 */
[----:B------:R1:W-:Y:S04]  /*cf340*/  STL [R1+0x1974], R13 ;  /* 0x0019740d01007387 */ /* 0x0003e80000100800 */
[----:B-1----:R-:W4:Y:S04]  /*cf350*/  LDL.LU.64 R12, [R1+0x4020] ;  /* 0x00402000010c7983 */ /* 0x002f280000300a00 */
[----:B------:R1:W-:Y:S04]  /*cf360*/  STL.64 [R1+0x1980], R22 ;  /* 0x0019801601007387 */ /* 0x0003e80000100a00 */
[----:B-1----:R-:W4:Y:S04]  /*cf370*/  LDL.LU.64 R22, [R1+0x4018] ;  /* 0x0040180001167983 */ /* 0x002f280000300a00 */
[----:B------:R2:W-:Y:S02]  /*cf380*/  STL.64 [R1+0x4008], R14 ;  /* 0x0040080e01007387 */ /* 0x0005e40000100a00 */
[----:B--2---:R-:W-:-:S02]  /*cf390*/  IADD3 R14, P4, R27, R0, RZ ;  /* 0x000000001b0e7210 */ /* 0x004fc40007f9e0ff */
[----:B---3--:R-:W-:Y:S02]  /*cf3a0*/  SHF.R.S32.HI R26, RZ, 0x1f, R29 ;  /* 0x0000001fff1a7819 */ /* 0x008fe4000001141d */
[C---:B------:R-:W-:Y:S02]  /*cf3b0*/  IADD3 R20, P5, R29.reuse, R0, RZ ;  /* 0x000000001d147210 */ /* 0x040fe40007fbe0ff */
[----:B------:R-:W-:-:S03]  /*cf3c0*/  IADD3 R28, P6, R29, R2, RZ ;  /* 0x000000021d1c7210 */ /* 0x000fc60007fde0ff */
[C---:B------:R-:W-:Y:S02]  /*cf3d0*/  IMAD.X R21, R26.reuse, 0x1, R3, P5 ;  /* 0x000000011a157824 */ /* 0x040fe400028e0603 */
[----:B------:R-:W-:-:S03]  /*cf3e0*/  IMAD.X R29, R26, 0x1, R4, P6 ;  /* 0x000000011a1d7824 */ /* 0x000fc600030e0604 */
[----:B------:R1:W-:Y:S04]  /*cf3f0*/  STL.64 [R1+0x1988], R20 ;  /* 0x0019881401007387 */ /* 0x0003e80000100a00 */
[----:B-1----:R-:W2:Y:S04]  /*cf400*/  LDL.LU.64 R20, [R1+0x4010] ;  /* 0x0040100001147983 */ /* 0x002ea80000300a00 */
[----:B------:R1:W-:Y:S04]  /*cf410*/  STL [R1+0x19a0], R14 ;  /* 0x0019a00e01007387 */ /* 0x0003e80000100800 */
[----:B-1----:R-:W3:Y:S04]  /*cf420*/  LDL.LU.64 R14, [R1+0x4008] ;  /* 0x00400800010e7983 */ /* 0x002ee80000300a00 */
[----:B------:R1:W-:Y:S04]  /*cf430*/  STL.64 [R1+0x1990], R28 ;  /* 0x0019901c01007387 */ /* 0x0003e80000100a00 */
[----:B-1----:R-:W4:Y:S04]  /*cf440*/  LDL.LU.64 R28, [R1+0x4000] ;  /* 0x00400000011c7983 */ /* 0x002f280000300a00 */
[----:B------:R1:W-:Y:S04]  /*cf450*/  STL.64 [R1+0x3ff0], R4 ;  /* 0x003ff00401007387 */ /* 0x0003e80000100a00 */
[----:B-1----:R0:W2:Y:S01]  /*cf460*/  LDL.64 R4, [R1+0x19a0] ;  /* 0x0019a00001047983 */ /* 0x0020a20000100a00 */
[----:B------:R-:W-:-:S03]  /*cf470*/  SHF.R.S32.HI R25, RZ, 0x1f, R27 ;  /* 0x0000001fff197819 */ /* 0x000fc6000001141b */
[----:B----4-:R-:W-:Y:S04]  /*cf480*/  STL.64 [R1+0x3fd8], R28 ;  /* 0x003fd81c01007387 */ /* 0x010fe80000100a00 */
[----:B------:R-:W-:Y:S04]  /*cf490*/  STL.64 [R1+0x3fe8], R16 ;  /* 0x003fe81001007387 */ /* 0x000fe80000100a00 */
[----:B---3--:R1:W-:Y:S01]  /*cf4a0*/  STL.64 [R1+0x3fe0], R14 ;  /* 0x003fe00e01007387 */ /* 0x0083e20000100a00 */
[----:B--2---:R-:W-:-:S03]  /*cf4b0*/  IMAD.X R5, R25, 0x1, R3, P4 ;  /* 0x0000000119057824 */ /* 0x004fc600020e0603 */
[----:B-1----:R-:W2:Y:S01]  /*cf4c0*/  LDL.LU R14, [R1+0x41c] ;  /* 0x00041c00010e7983 */ /* 0x002ea20000300800 */
[----:B------:R-:W-:-:S03]  /*cf4d0*/  IADD3 R16, P6, R27, R2, RZ ;  /* 0x000000021b107210 */ /* 0x000fc60007fde0ff */
[----:B------:R-:W3:Y:S04]  /*cf4e0*/  LDL.LU R27, [R1+0x3ff8] ;  /* 0x003ff800011b7983 */ /* 0x000ee80000300800 */
[----:B------:R1:W-:Y:S04]  /*cf4f0*/  STL [R1+0x19a4], R5 ;  /* 0x0019a40501007387 */ /* 0x0003e80000100800 */
[----:B-1----:R-:W4:Y:S01]  /*cf500*/  LDL.LU.64 R4, [R1+0x3ff0] ;  /* 0x003ff00001047983 */ /* 0x002f220000300a00 */
[----:B--2---:R-:W-:Y:S02]  /*cf510*/  SHF.R.S32.HI R26, RZ, 0x1f, R14 ;  /* 0x0000001fff1a7819 */ /* 0x004fe4000001140e */
[----:B------:R-:W-:-:S05]  /*cf520*/  IADD3 R28, P5, R14, R0, RZ ;  /* 0x000000000e1c7210 */ /* 0x000fca0007fbe0ff */
[----:B------:R-:W-:Y:S02]  /*cf530*/  IMAD.X R29, R26, 0x1, R3, P5 ;  /* 0x000000011a1d7824 */ /* 0x000fe400028e0603 */
[----:B----4-:R-:W-:Y:S01]  /*cf540*/  IMAD.X R17, R25, 0x1, R4, P6 ;  /* 0x0000000119117824 */ /* 0x010fe200030e0604 */
[----:B------:R-:W-:-:S04]  /*cf550*/  IADD3 R14, P6, R14, R2, RZ ;  /* 0x000000020e0e7210 */ /* 0x000fc80007fde0ff */
[----:B------:R1:W-:Y:S04]  /*cf560*/  STL.64 [R1+0x1998], R16 ;  /* 0x0019981001007387 */ /* 0x0003e80000100a00 */
[----:B-1----:R-:W2:Y:S04]  /*cf570*/  LDL.LU.64 R16, [R1+0x3fe8] ;  /* 0x003fe80001107983 */ /* 0x002ea80000300a00 */
[----:B------:R1:W-:Y:S04]  /*cf580*/  STL [R1+0x19c0], R14 ;  /* 0x0019c00e01007387 */ /* 0x0003e80000100800 */
[----:B-1----:R-:W4:Y:S04]  /*cf590*/  LDL.LU.64 R14, [R1+0x3fe0] ;  /* 0x003fe000010e7983 */ /* 0x002f280000300a00 */
[----:B------:R1:W-:Y:S04]  /*cf5a0*/  STL.64 [R1+0x19a8], R28 ;  /* 0x0019a81c01007387 */ /* 0x0003e80000100a00 */
[----:B-1----:R-:W3:Y:S04]  /*cf5b0*/  LDL.LU.64 R28, [R1+0x3fd8] ;  /* 0x003fd800011c7983 */ /* 0x002ee80000300a00 */
[----:B------:R1:W-:Y:S04]  /*cf5c0*/  STL.64 [R1+0x3fd0], R2 ;  /* 0x003fd00201007387 */ /* 0x0003e80000100a00 */
[----:B-1----:R0:W2:Y:S04]  /*cf5d0*/  LDL.64 R2, [R1+0x19c0] ;  /* 0x0019c00001027983 */ /* 0x0020a80000100a00 */
[----:B------:R1:W-:Y:S04]  /*cf5e0*/  STL.64 [R1+0x3fb0], R22 ;  /* 0x003fb01601007387 */ /* 0x0003e80000100a00 */
[----:B-1----:R-:W4:Y:S04]  /*cf5f0*/  LDL.LU R23, [R1+0x1960] ;  /* 0x0019600001177983 */ /* 0x002f280000300800 */
[----:B------:R-:W-:Y:S04]  /*cf600*/  STL.64 [R1+0x3fc8], R6 ;  /* 0x003fc80601007387 */ /* 0x000fe80000100a00 */
[----:B------:R1:W-:Y:S04]  /*cf610*/  STL.64 [R1+0x3fb8], R12 ;  /* 0x003fb80c01007387 */ /* 0x0003e80000100a00 */
[----:B-1----:R-:W3:Y:S01]  /*cf620*/  LDL.LU R12, [R1+0x1964] ;  /* 0x00196400010c7983 */ /* 0x002ee20000300800 */
[----:B--2---:R-:W-:-:S05]  /*cf630*/  IMAD.X R3, R26, 0x1, R4, P6 ;  /* 0x000000011a037824 */ /* 0x004fca00030e0604 */
[----:B------:R1:W-:Y:S04]  /*cf640*/  STL [R1+0x19c4], R3 ;  /* 0x0019c40301007387 */ /* 0x0003e80000100800 */
[----:B-1----:R-:W2:Y:S01]  /*cf650*/  LDL.LU.64 R2, [R1+0x3fd0] ;  /* 0x003fd00001027983 */ /* 0x002ea20000300a00 */
[----:B----4-:R-:W-:Y:S02]  /*cf660*/  SHF.R.S32.HI R25, RZ, 0x1f, R23 ;  /* 0x0000001fff197819 */ /* 0x010fe40000011417 */
[-C--:B------:R-:W-:Y:S01]  /*cf670*/  IADD3 R6, P4, R23, R0.reuse, RZ ;  /* 0x0000000017067210 */ /* 0x080fe20007f9e0ff */
[----:B------:R2:W-:Y:S01]  /*cf680*/  STL.64 [R1+0x3fc0], R20 ;  /* 0x003fc01401007387 */ /* 0x0005e20000100a00 */
[----:B---3--:R-:W-:Y:S02]  /*cf690*/  SHF.R.S32.HI R26, RZ, 0x1f, R12 ;  /* 0x0000001fff1a7819 */ /* 0x008fe4000001140c */
[----:B------:R-:W-:-:S02]  /*cf6a0*/  IADD3 R22, P5, R12, R0, RZ ;  /* 0x000000000c167210 */ /* 0x000fc40007fbe0ff */
[----:B--2---:R-:W-:Y:S01]  /*cf6b0*/  IADD3 R20, P6, R23, R2, RZ ;  /* 0x0000000217147210 */ /* 0x004fe20007fde0ff */
[----:B------:R-:W-:-:S04]  /*cf6c0*/  IMAD.X R7, R25, 0x1, R3, P4 ;  /* 0x0000000119077824 */ /* 0x000fc800020e0603 */
[----:B------:R-:W-:Y:S01]  /*cf6d0*/  IMAD.X R21, R25, 0x1, R4, P6 ;  /* 0x0000000119157824 */ /* 0x000fe200030e0604 */
[----:B------:R-:W-:Y:S01]  /*cf6e0*/  IADD3 R12, P6, R12, R2, RZ ;  /* 0x000000020c0c7210 */ /* 0x000fe20007fde0ff */
[----:B------:R1:W-:Y:S04]  /*cf6f0*/  STL.64 [R1+0x19b8], R6 ;  /* 0x0019b80601007387 */ /* 0x0003e80000100a00 */
[----:B-1----:R-:W2:Y:S04]  /*cf700*/  LDL.LU.64 R6, [R1+0x3fc8] ;  /* 0x003fc80001067983 */ /* 0x002ea80000300a00 */
[----:B------:R1:W-:Y:S04]  /*cf710*/  STL.64 [R1+0x19c8], R20 ;  /* 0x0019c81401007387 */ /* 0x0003e80000100a00 */
[----:B-1----:R-:W3:Y:S04]  /*cf720*/  LDL.LU.64 R20, [R1+0x3fc0] ;  /* 0x003fc00001147983 */ /* 0x002ee80000300a00 */
[----:B------:R1:W-:Y:S04]  /*cf730*/  STL [R1+0x19d8], R12 ;  /* 0x0019d80c01007387 */ /* 0x0003e80000100800 */
[----:B-1----:R-:W4:Y:S01]  /*cf740*/  LDL.LU.64 R12, [R1+0x3fb8] ;  /* 0x003fb800010c7983 */ /* 0x002f220000300a00 */
[----:B------:R-:W-:-:S05]  /*cf750*/  IMAD.X R23, R26, 0x1, R3, P5 ;  /* 0x000000011a177824 */ /* 0x000fca00028e0603 */
[----:B------:R1:W-:Y:S04]  /*cf760*/  STL.64 [R1+0x19d0], R22 ;  /* 0x0019d01601007387 */ /* 0x0003e80000100a00 */
[----:B-1----:R-:W3:Y:S04]  /*cf770*/  LDL.LU.64 R22, [R1+0x3fb0] ;  /* 0x003fb00001167983 */ /* 0x002ee80000300a00 */
[----:B----4-:R1:W-:Y:S04]  /*cf780*/  STL.64 [R1+0x3f90], R12 ;  /* 0x003f900c01007387 */ /* 0x0103e80000100a00 */
[----:B-1----:R-:W4:Y:S04]  /*cf790*/  LDL.LU R13, [R1+0x19b0] ;  /* 0x0019b000010d7983 */ /* 0x002f280000300800 */
[----:B------:R1:W-:Y:S04]  /*cf7a0*/  STL.64 [R1+0x3f98], R28 ;  /* 0x003f981c01007387 */ /* 0x0003e80000100a00 */
[----:B-1----:R-:W3:Y:S04]  /*cf7b0*/  LDL.LU R28, [R1+0x19b4] ;  /* 0x0019b400011c7983 */ /* 0x002ee80000300800 */
[----:B------:R1:W-:Y:S04]  /*cf7c0*/  STL.64 [R1+0x3fa0], R16 ;  /* 0x003fa01001007387 */ /* 0x0003e80000100a00 */
[----:B-1----:R0:W3:Y:S04]  /*cf7d0*/  LDL.64 R16, [R1+0x19d8] ;  /* 0x0019d80001107983 */ /* 0x0020e80000100a00 */
[----:B--2---:R1:W-:Y:S01]  /*cf7e0*/  STL.64 [R1+0x3fa8], R6 ;  /* 0x003fa80601007387 */ /* 0x0043e20000100a00 */
[----:B----4-:R-:W-:-:S02]  /*cf7f0*/  SHF.R.S32.HI R25, RZ, 0x1f, R13 ;  /* 0x0000001fff197819 */ /* 0x010fc4000001140d */
[----:B-1----:R-:W-:-:S05]  /*cf800*/  IADD3 R6, P4, R13, R0, RZ ;  /* 0x000000000d067210 */ /* 0x002fca0007f9e0ff */
[----:B------:R-:W-:Y:S02]  /*cf810*/  IMAD.X R7, R25, 0x1, R3, P4 ;  /* 0x0000000119077824 */ /* 0x000fe400020e0603 */
[----:B---3--:R-:W-:Y:S01]  /*cf820*/  IMAD.X R17, R26, 0x1, R4, P6 ;  /* 0x000000011a117824 */ /* 0x008fe200030e0604 */
[----:B------:R-:W-:-:S04]  /*cf830*/  IADD3 R16, P6, R13, R2, RZ ;  /* 0x000000020d107210 */ /* 0x000fc80007fde0ff */
[----:B------:R1:W-:Y:S04]  /*cf840*/  STL [R1+0x19dc], R17 ;  /* 0x0019dc1101007387 */ /* 0x0003e80000100800 */
[----:B------:R2:W-:Y:S01]  /*cf850*/  STL.64 [R1+0x19e8], R6 ;  /* 0x0019e80601007387 */ /* 0x0005e20000100a00 */
[----:B-1----:R-:W-:-:S03]  /*cf860*/  IMAD.X R17, R25, 0x1, R4, P6 ;  /* 0x0000000119117824 */ /* 0x002fc600030e0604 */
[----:B--2---:R-:W2:Y:S04]  /*cf870*/  LDL.LU.64 R6, [R1+0x3fa8] ;  /* 0x003fa80001067983 */ /* 0x004ea80000300a00 */
[----:B------:R1:W-:Y:S04]  /*cf880*/  STL.64 [R1+0x19e0], R16 ;  /* 0x0019e01001007387 */ /* 0x0003e80000100a00 */
[----:B-1----:R-:W3:Y:S01]  /*cf890*/  LDL.LU.64 R16, [R1+0x3fa0] ;  /* 0x003fa00001107983 */ /* 0x002ee20000300a00 */
[----:B------:R-:W-:Y:S02]  /*cf8a0*/  SHF.R.S32.HI R26, RZ, 0x1f, R28 ;  /* 0x0000001fff1a7819 */ /* 0x000fe4000001141c */
[----:B------:R-:W-:-:S02]  /*cf8b0*/  IADD3 R12, P5, R28, R0, RZ ;  /* 0x000000001c0c7210 */ /* 0x000fc40007fbe0ff */
[----:B------:R-:W-:-:S03]  /*cf8c0*/  IADD3 R28, P6, R28, R2, RZ ;  /* 0x000000021c1c7210 */ /* 0x000fc60007fde0ff */
[----:B------:R-:W-:Y:S02]  /*cf8d0*/  IMAD.X R13, R26, 0x1, R3, P5 ;  /* 0x000000011a0d7824 */ /* 0x000fe400028e0603 */
[----:B------:R1:W-:Y:S04]  /*cf8e0*/  STL [R1+0x1a08], R28 ;  /* 0x001a081c01007387 */ /* 0x0003e80000100800 */
[----:B-1----:R-:W4:Y:S04]  /*cf8f0*/  LDL.LU.64 R28, [R1+0x3f98] ;  /* 0x003f9800011c7983 */ /* 0x002f280000300a00 */
[----:B------:R1:W-:Y:S04]  /*cf900*/  STL.64 [R1+0x19f0], R12 ;  /* 0x0019f00c01007387 */ /* 0x0003e80000100a00 */
[----:B-1----:R-:W4:Y:S04]  /*cf910*/  LDL.LU.64 R12, [R1+0x3f90] ;  /* 0x003f9000010c7983 */ /* 0x002f280000300a00 */
[----:B------:R-:W-:Y:S04]  /*cf920*/  STL.64 [R1+0x3f88], R2 ;  /* 0x003f880201007387 */ /* 0x000fe80000100a00 */
[----:B--2---:R1:W-:Y:S04]  /*cf930*/  STL.64 [R1+0x3f78], R6 ;  /* 0x003f780601007387 */ /* 0x0043e80000100a00 */
[----:B-1----:R-:W2:Y:S04]  /*cf940*/  LDL.LU R7, [R1+0x19f8] ;  /* 0x0019f80001077983 */ /* 0x002ea80000300800 */
[----:B---3--:R1:W-:Y:S04]  /*cf950*/  STL.64 [R1+0x3f68], R16 ;  /* 0x003f681001007387 */ /* 0x0083e80000100a00 */
[----:B-1----:R0:W3:Y:S04]  /*cf960*/  LDL.64 R16, [R1+0x1a08] ;  /* 0x001a080001107983 */ /* 0x0020e80000100a00 */
[----:B------:R1:W-:Y:S04]  /*cf970*/  STL.64 [R1+0x3f70], R22 ;  /* 0x003f701601007387 */ /* 0x0003e80000100a00 */
[----:B-1----:R-:W4:Y:S01]  /*cf980*/  LDL.LU R22, [R1+0x19fc] ;  /* 0x0019fc0001167983 */ /* 0x002f220000300800 */
[----:B--2---:R-:W-:-:S05]  /*cf990*/  IADD3 R2, P4, R7, R0, RZ ;  /* 0x0000000007027210 */ /* 0x004fca0007f9e0ff */
[----:B------:R1:W-:Y:S01]  /*cf9a0*/  STL [R1+0x1a00], R2 ;  /* 0x001a000201007387 */ /* 0x0003e20000100800 */
[----:B---3--:R-:W-:-:S03]  /*cf9b0*/  IMAD.X R17, R26, 0x1, R4, P6 ;  /* 0x000000011a117824 */ /* 0x008fc600030e0604 */
[----:B-1----:R-:W2:Y:S04]  /*cf9c0*/  LDL.LU.64 R2, [R1+0x3f88] ;  /* 0x003f880001027983 */ /* 0x002ea80000300a00 */
[----:B------:R1:W-:Y:S04]  /*cf9d0*/  STL.64 [R1+0x3f80], R4 ;  /* 0x003f800401007387 */ /* 0x0003e80000100a00 */
[----:B-1----:R0:W2:Y:S01]  /*cf9e0*/  LDL.64 R4, [R1+0x1a00] ;  /* 0x001a000001047983 */ /* 0x0020a20000100a00 */
[----:B------:R-:W-:-:S03]  /*cf9f0*/  SHF.R.S32.HI R25, RZ, 0x1f, R7 ;  /* 0x0000001fff197819 */ /* 0x000fc60000011407 */
[----:B------:R-:W-:Y:S02]  /*cfa00*/  STL [R1+0x1a0c], R17 ;  /* 0x001a0c1101007387 */ /* 0x000fe40000100800 */
[----:B--2---:R-:W-:-:S05]  /*cfa10*/  IMAD.X R5, R25, 0x1, R3, P4 ;  /* 0x0000000119057824 */ /* 0x004fca00020e0603 */
[----:B------:R1:W-:Y:S04]  /*cfa20*/  STL [R1+0x1a04], R5 ;  /* 0x001a040501007387 */ /* 0x0003e80000100800 */
[----:B-1----:R-:W2:Y:S01]  /*cfa30*/  LDL.LU.64 R4, [R1+0x3f80] ;  /* 0x003f800001047983 */ /* 0x002ea20000300a00 */
[----:B------:R-:W-:Y:S02]  /*cfa40*/  IADD3 R6, P6, R7, R2, RZ ;  /* 0x0000000207067210 */ /* 0x000fe40007fde0ff */
[----:B----4-:R-:W-:Y:S02]  /*cfa50*/  SHF.R.S32.HI R26, RZ, 0x1f, R22 ;  /* 0x0000001fff1a7819 */ /* 0x010fe40000011416 */
[----:B------:R-:W-:-:S05]  /*cfa60*/  IADD3 R16, P5, R22, R0, RZ ;  /* 0x0000000016107210 */ /* 0x000fca0007fbe0ff */
[----:B------:R-:W-:Y:S02]  /*cfa70*/  IMAD.X R17, R26, 0x1, R3, P5 ;  /* 0x000000011a117824 */ /* 0x000fe400028e0603 */
[----:B--2---:R-:W-:Y:S01]  /*cfa80*/  IMAD.X R7, R25, 0x1, R4, P6 ;  /* 0x0000000119077824 */ /* 0x004fe200030e0604 */
[----:B------:R-:W-:-:S04]  /*cfa90*/  IADD3 R22, P6, R22, R2, RZ ;  /* 0x0000000216167210 */ /* 0x000fc80007fde0ff */
[----:B------:R1:W-:Y:S04]  /*cfaa0*/  STL.64 [R1+0x1a10], R6 ;  /* 0x001a100601007387 */ /* 0x0003e80000100a00 */
[----:B-1----:R-:W2:Y:S04]  /*cfab0*/  LDL.LU.64 R6, [R1+0x3f78] ;  /* 0x003f780001067983 */ /* 0x002ea80000300a00 */
[----:B------:R-:W3:Y:S04]  /*cfac0*/  LDL.LU R25, [R1+0x1a28] ;  /* 0x001a280001197983 */ /* 0x000ee80000300800 */
[----:B------:R1:W-:Y:S04]  /*cfad0*/  STL [R1+0x1a20], R22 ;  /* 0x001a201601007387 */ /* 0x0003e80000100800 */
[----:B-1----:R-:W4:Y:S04]  /*cfae0*/  LDL.LU.64 R22, [R1+0x3f70] ;  /* 0x003f700001167983 */ /* 0x002f280000300a00 */
[----:B------:R1:W-:Y:S04]  /*cfaf0*/  STL.64 [R1+0x1a18], R16 ;  /* 0x001a181001007387 */ /* 0x0003e80000100a00 */
[----:B-1----:R-:W2:Y:S04]  /*cfb00*/  LDL.LU.64 R16, [R1+0x3f68] ;  /* 0x003f680001107983 */ /* 0x002ea80000300a00 */
[----:B--2---:R-:W-:Y:S04]  /*cfb10*/  STL.64 [R1+0x3f60], R16 ;  /* 0x003f601001007387 */ /* 0x004fe80000100a00 */
[----:B------:R1:W-:Y:S04]  /*cfb20*/  STL.64 [R1+0x3f50], R18 ;  /* 0x003f501201007387 */ /* 0x0003e80000100a00 */
[----:B-1----:R0:W2:Y:S04]  /*cfb30*/  LDL.64 R18, [R1+0x1a20] ;  /* 0x001a200001127983 */ /* 0x0020a80000100a00 */
[----:B------:R-:W-:Y:S01]  /*cfb40*/  STL [R1+0x3f48], R27 ;  /* 0x003f481b01007387 */ /* 0x000fe20000100800 */
[----:B--2---:R-:W-:-:S04]  /*cfb50*/  IMAD.MOV.U32 R19, RZ, RZ, R28 ;  /* 0x000000ffff137224 */ /* 0x004fc800078e001c */
[----:B------:R-:W-:Y:S02]  /*cfb60*/  IMAD.MOV.U32 R17, RZ, RZ, R19 ;  /* 0x000000ffff117224 */ /* 0x000fe400078e0013 */
[----:B------:R-:W-:-:S05]  /*cfb70*/  IMAD.X R19, R26, 0x1, R4, P6 ;  /* 0x000000011a137824 */ /* 0x000fca00030e0604 */
[----:B------:R-:W-:Y:S04]  /*cfb80*/  STL [R1+0x1a24], R19 ;  /* 0x001a241301007387 */ /* 0x000fe80000100800 */
[----:B------:R1:W-:Y:S04]  /*cfb90*/  STL.64 [R1+0x3f58], R6 ;  /* 0x003f580601007387 */ /* 0x0003e80000100a00 */
[----:B-1----:R-:W2:Y:S01]  /*cfba0*/  LDL.LU R6, [R1+0x1a2c] ;  /* 0x001a2c0001067983 */ /* 0x002ea20000300800 */
[----:B---3--:R-:W-:Y:S02]  /*cfbb0*/  SHF.R.S32.HI R28, RZ, 0x1f, R25 ;  /* 0x0000001fff1c7819 */ /* 0x008fe40000011419 */
[----:B------:R-:W-:-:S02]  /*cfbc0*/  IADD3 R16, P4, R25, R0, RZ ;  /* 0x0000000019107210 */ /* 0x000fc40007f9e0ff */
[----:B------:R-:W-:Y:S01]  /*cfbd0*/  IADD3 R18, P6, R25, R2, RZ ;  /* 0x0000000219127210 */ /* 0x000fe20007fde0ff */
[----:B------:R-:W-:Y:S02]  /*cfbe0*/  IMAD.MOV.U32 R27, RZ, RZ, R17 ;  /* 0x000000ffff1b7224 */ /* 0x000fe400078e0011 */
[C---:B------:R-:W-:Y:S02]  /*cfbf0*/  IMAD.X R17, R28.reuse, 0x1, R3, P4 ;  /* 0x000000011c117824 */ /* 0x040fe400020e0603 */
[----:B------:R-:W-:-:S03]  /*cfc00*/  IMAD.X R19, R28, 0x1, R4, P6 ;  /* 0x000000011c137824 */ /* 0x000fc600030e0604 */
[----:B------:R1:W-:Y:S04]  /*cfc10*/  STL.64 [R1+0x1a30], R16 ;  /* 0x001a301001007387 */ /* 0x0003e80000100a00 */
[----:B-1----:R-:W3:Y:S01]  /*cfc20*/  LDL.LU.64 R16, [R1+0x3f60] ;  /* 0x003f600001107983 */ /* 0x002ee20000300a00 */
[----:B--2---:R-:W-:Y:S02]  /*cfc30*/  SHF.R.S32.HI R25, RZ, 0x1f, R6 ;  /* 0x0000001fff197819 */ /* 0x004fe40000011406 */
[C---:B------:R-:W-:Y:S02]  /*cfc40*/  IADD3 R26, P5, R6.reuse, R0, RZ ;  /* 0x00000000061a7210 */ /* 0x040fe40007fbe0ff */
[----:B------:R-:W-:-:S05]  /*cfc50*/  IADD3 R6, P4, R6, R2, RZ ;  /* 0x0000000206067210 */ /* 0x000fca0007f9e0ff */
[----:B------:R1:W-:Y:S04]  /*cfc60*/  STL [R1+0x1a48], R6 ;  /* 0x001a480601007387 */ /* 0x0003e80000100800 */
[----:B-1----:R-:W2:Y:S04]  /*cfc70*/  LDL.LU.64 R6, [R1+0x3f58] ;  /* 0x003f580001067983 */ /* 0x002ea80000300a00 */
[----:B------:R1:W-:Y:S04]  /*cfc80*/  STL.64 [R1+0x1a28], R18 ;  /* 0x001a281201007387 */ /* 0x0003e80000100a00 */
[----:B-1----:R-:W4:Y:S04]  /*cfc90*/  LDL.LU.64 R18, [R1+0x3f50] ;  /* 0x003f500001127983 */ /* 0x002f280000300a00 */
[----:B------:R-:W3:Y:S04]  /*cfca0*/  LDL.LU R28, [R1+0x1a44] ;  /* 0x001a4400011c7983 */ /* 0x000ee80000300800 */
[----:B----4-:R1:W-:Y:S02]  /*cfcb0*/  STL.64 [R1+0x3f30], R18 ;  /* 0x003f301201007387 */ /* 0x0103e40000100a00 */
[----:B-1----:R-:W-:-:S02]  /*cfcc0*/  IMAD.MOV.U32 R19, RZ, RZ, R27 ;  /* 0x000000ffff137224 */ /* 0x002fc400078e001b */
[----:B------:R-:W-:-:S05]  /*cfcd0*/  IMAD.X R27, R25, 0x1, R3, P5 ;  /* 0x00000001191b7824 */ /* 0x000fca00028e0603 */
[----:B------:R1:W-:Y:S04]  /*cfce0*/  STL.64 [R1+0x1a38], R26 ;  /* 0x001a381a01007387 */ /* 0x0003e80000100a00 */
[----:B-1----:R-:W4:Y:S04]  /*cfcf0*/  LDL.LU R27, [R1+0x3f48] ;  /* 0x003f4800011b7983 */ /* 0x002f280000300800 */
[----:B--2---:R1:W-:Y:S04]  /*cfd00*/  STL.64 [R1+0x3f38], R6 ;  /* 0x003f380601007387 */ /* 0x0043e80000100a00 */
[----:B-1----:R0:W2:Y:S01]  /*cfd10*/  LDL.64 R6, [R1+0x1a48] ;  /* 0x001a480001067983 */ /* 0x0020a20000100a00 */
[----:B---3--:R-:W-:-:S05]  /*cfd20*/  SHF.R.S32.HI R26, RZ, 0x1f, R28 ;  /* 0x0000001fff1a7819 */ /* 0x008fca000001141c */
[----:B----4-:R1:W-:Y:S01]  /*cfd30*/  STL.64 [R1+0x3f40], R26 ;  /* 0x003f401a01007387 */ /* 0x0103e20000100a00 */
[----:B--2---:R-:W-:Y:S02]  /*cfd40*/  IMAD.X R7, R25, 0x1, R4, P4 ;  /* 0x0000000119077824 */ /* 0x004fe400020e0604 */
[----:B------:R-:W-:-:S05]  /*cfd50*/  IMAD.MOV.U32 R25, RZ, RZ, R19 ;  /* 0x000000ffff197224 */ /* 0x000fca00078e0013 */
[-C--:B-1----:R-:W-:Y:S01]  /*cfd60*/  IADD3 R26, P4, R25, R0.reuse, RZ ;  /* 0x00000000191a7210 */ /* 0x082fe20007f9e0ff */
[----:B------:R-:W-:Y:S04]  /*cfd70*/  STL [R1+0x1a4c], R7 ;  /* 0x001a4c0701007387 */ /* 0x000fe80000100800 */
[----:B------:R1:W-:Y:S04]  /*cfd80*/  STL [R1+0x1a60], R26 ;  /* 0x001a601a01007387 */ /* 0x0003e80000100800 */
[----:B-1----:R-:W2:Y:S01]  /*cfd90*/  LDL.LU.64 R26, [R1+0x3f40] ;  /* 0x003f4000011a7983 */ /* 0x002ea20000300a00 */
[----:B------:R-:W-:-:S02]  /*cfda0*/  IADD3 R6, P5, R28, R0, RZ ;  /* 0x000000001c067210 */ /* 0x000fc40007fbe0ff */
[----:B------:R-:W-:-:S03]  /*cfdb0*/  IADD3 R18, P6, R28, R2, RZ ;  /* 0x000000021c127210 */ /* 0x000fc60007fde0ff */
[C---:B--2---:R-:W-:Y:S02]  /*cfdc0*/  IMAD.X R7, R26.reuse, 0x1, R3, P5 ;  /* 0x000000011a077824 */ /* 0x044fe400028e0603 */
[----:B------:R-:W-:-:S03]  /*cfdd0*/  IMAD.X R19, R26, 0x1, R4, P6 ;  /* 0x000000011a137824 */ /* 0x000fc600030e0604 */
[----:B------:R1:W-:Y:S04]  /*cfde0*/  STL.64 [R1+0x1a40], R6 ;  /* 0x001a400601007387 */ /* 0x0003e80000100a00 */
[----:B-1----:R-:W2:Y:S04]  /*cfdf0*/  LDL.LU.64 R6, [R1+0x3f38] ;  /* 0x003f380001067983 */ /* 0x002ea80000300a00 */
[----:B------:R1:W-:Y:S04]  /*cfe00*/  STL.64 [R1+0x1a58], R18 ;  /* 0x001a581201007387 */ /* 0x0003e80000100a00 */
[----:B-1----:R-:W3:Y:S01]  /*cfe10*/  LDL.LU.64 R18, [R1+0x3f30] ;  /* 0x003f300001127983 */ /* 0x002ee20000300a00 */
[----:B------:R-:W-:-:S03]  /*cfe20*/  SHF.R.S32.HI R28, RZ, 0x1f, R25 ;  /* 0x0000001fff1c7819 */ /* 0x000fc60000011419 */
[----:B---3--:R1:W-:Y:S04]  /*cfe30*/  STL.64 [R1+0x3f18], R18 ;  /* 0x003f181201007387 */ /* 0x0083e80000100a00 */
[----:B-1----:R-:W3:Y:S04]  /*cfe40*/  LDL.LU R19, [R1+0x1a54] ;  /* 0x001a540001137983 */ /* 0x002ee80000300800 */
[----:B--2---:R1:W-:Y:S04]  /*cfe50*/  STL.64 [R1+0x3f20], R6 ;  /* 0x003f200601007387 */ /* 0x0043e80000100a00 */
[----:B-1----:R0:W2:Y:S04]  /*cfe60*/  LDL.64 R6, [R1+0x1a60] ;  /* 0x001a600001067983 */ /* 0x0020a80000100a00 */
[----:B------:R1:W-:Y:S04]  /*cfe70*/  STL.64 [R1+0x3f28], R14 ;  /* 0x003f280e01007387 */ /* 0x0003e80000100a00 */
[----:B------:R-:W-:Y:S04]  /*cfe80*/  STL [R1+0x3f08], R27 ;  /* 0x003f081b01007387 */ /* 0x000fe80000100800 */
[----:B------:R-:W4:Y:S01]  /*cfe90*/  LDL R26, [R1+0x1a84] ;  /* 0x001a8400011a7983 */ /* 0x000f220000100800 */
[----:B-1----:R-:W-:-:S05]  /*cfea0*/  IADD3 R14, P5, R25, R2, RZ ;  /* 0x00000002190e7210 */ /* 0x002fca0007fbe0ff */
[C---:B------:R-:W-:Y:S01]  /*cfeb0*/  IMAD.X R15, R28.reuse, 0x1, R4, P5 ;  /* 0x000000011c0f7824 */ /* 0x040fe200028e0604 */
[----:B---3--:R-:W-:Y:S02]  /*cfec0*/  SHF.R.S32.HI R25, RZ, 0x1f, R19 ;  /* 0x0000001fff197819 */ /* 0x008fe40000011413 */
[C---:B------:R-:W-:Y:S01]  /*cfed0*/  IADD3 R18, P6, R19.reuse, R2, RZ ;  /* 0x0000000213127210 */ /* 0x040fe20007fde0ff */
[----:B--2---:R-:W-:Y:S01]  /*cfee0*/  IMAD.X R7, R28, 0x1, R3, P4 ;  /* 0x000000011c077824 */ /* 0x004fe200020e0603 */
[----:B------:R-:W-:-:S04]  /*cfef0*/  IADD3 R6, P4, R19, R0, RZ ;  /* 0x0000000013067210 */ /* 0x000fc80007f9e0ff */
[----:B------:R1:W-:Y:S04]  /*cff00*/  STL [R1+0x1a64], R7 ;  /* 0x001a640701007387 */ /* 0x0003e80000100800 */
[----:B------:R2:W-:Y:S01]  /*cff10*/  STL.64 [R1+0x1a68], R14 ;  /* 0x001a680e01007387 */ /* 0x0005e20000100a00 */
[C---:B------:R-:W-:Y:S02]  /*cff20*/  IMAD.X R19, R25.reuse, 0x1, R4, P6 ;  /* 0x0000000119137824 */ /* 0x040fe400030e0604 */
[----:B-1----:R-:W-:Y:S01]  /*cff30*/  IMAD.X R7, R25, 0x1, R3, P4 ;  /* 0x0000000119077824 */ /* 0x002fe200020e0603 */
[----:B--2---:R-:W2:Y:S04]  /*cff40*/  LDL.LU.64 R14, [R1+0x3f28] ;  /* 0x003f2800010e7983 */ /* 0x004ea80000300a00 */
[----:B------:R1:W-:Y:S01]  /*cff50*/  STL.64 [R1+0x1a78], R6 ;  /* 0x001a780601007387 */ /* 0x0003e20000100a00 */
[----:B----4-:R-:W-:-:S03]  /*cff60*/  SHF.R.S32.HI R25, RZ, 0x1f, R26 ;  /* 0x0000001fff197819 */ /* 0x010fc6000001141a */
[----:B-1----:R-:W3:Y:S04]  /*cff70*/  LDL.LU.64 R6, [R1+0x3f20] ;  /* 0x003f200001067983 */ /* 0x002ee80000300a00 */
[----:B------:R1:W-:Y:S04]  /*cff80*/  STL.64 [R1+0x3f10], R2 ;  /* 0x003f100201007387 */ /* 0x0003e80000100a00 */
[----:B------:R4:W-:Y:S01]  /*cff90*/  STL.64 [R1+0x1a70], R18 ;  /* 0x001a701201007387 */ /* 0x0009e20000100a00 */
[----:B-1----:R-:W-:-:S03]  /*cffa0*/  IADD3 R2, P5, R26, R0, RZ ;  /* 0x000000001a027210 */ /* 0x002fc60007fbe0ff */
[----:B----4-:R-:W4:Y:S04]  /*cffb0*/  LDL.LU.64 R18, [R1+0x3f18] ;  /* 0x003f180001127983 */ /* 0x010f280000300a00 */
[----:B------:R1:W-:Y:S04]  /*cffc0*/  STL.64 [R1+0x3ee8], R16 ;  /* 0x003ee81001007387 */ /* 0x0003e80000100a00 */
[----:B-1----:R-:W4:Y:S04]  /*cffd0*/  LDL R16, [R1+0x1a8c] ;  /* 0x001a8c0001107983 */ /* 0x002f280000100800 */
[----:B------:R-:W-:Y:S04]  /*cffe0*/  STL.64 [R1+0x3f00], R24 ;  /* 0x003f001801007387 */ /* 0x000fe80000100a00 */
[----:B------:R1:W-:Y:S04]  /*cfff0*/  STL [R1+0x1a80], R2 ;  /* 0x001a800201007387 */ /* 0x0003e80000100800 */
[----:B-1----:R-:W2:Y:S02]  /*d0000*/  LDL.LU.64 R2, [R1+0x3f10] ;  /* 0x003f100001027983 */ /* 0x002ea40000300a00 */
[----:B--2---:R-:W-:-:S05]  /*d0010*/  IADD3 R26, P6, R26, R2, RZ ;  /* 0x000000021a1a7210 */ /* 0x004fca0007fde0ff */
[----:B------:R-:W-:Y:S04]  /*d0020*/  STL [R1+0x1a90], R26 ;  /* 0x001a901a01007387 */ /* 0x000fe80000100800 */
[----:B------:R-:W2:Y:S04]  /*d0030*/  LDL.LU R27, [R1+0x3f08] ;  /* 0x003f0800011b7983 */ /* 0x000ea80000300800 */
[----:B------:R1:W-:Y:S04]  /*d0040*/  STL.64 [R1+0x3ef0], R10 ;  /* 0x003ef00a01007387 */ /* 0x0003e80000100a00 */
[----:B-1----:R-:W2:Y:S01]  /*d0050*/  LDL.64 R10, [R1+0x1a90] ;  /* 0x001a9000010a7983 */ /* 0x002ea20000100a00 */
[----:B---3--:R-:W-:-:S02]  /*d0060*/  IMAD.MOV.U32 R28, RZ, RZ, R6 ;  /* 0x000000ffff1c7224 */ /* 0x008fc400078e0006 */
[----:B------:R-:W-:Y:S02]  /*d0070*/  IMAD.MOV.U32 R6, RZ, RZ, R7 ;  /* 0x000000ffff067224 */ /* 0x000fe400078e0007 */
[----:B------:R-:W-:Y:S02]  /*d0080*/  IMAD.MOV.U32 R7, RZ, RZ, R14 ;  /* 0x000000ffff077224 */ /* 0x000fe400078e000e */
[----:B------:R-:W-:Y:S01]  /*d0090*/  IMAD.MOV.U32 R14, RZ, RZ, R5 ;  /* 0x000000ffff0e7224 */ /* 0x000fe200078e0005 */
[----:B----4-:R-:W-:Y:S01]  /*d00a0*/  IADD3 R24, P4, R16, R0, RZ ;  /* 0x0000000010187210 */ /* 0x010fe20007f9e0ff */
[----:B--2---:R1:W-:Y:S04]  /*d00b0*/  STL [R1+0x3ef8], R10 ;  /* 0x003ef80a01007387 */ /* 0x0043e80000100800 */
[----:B-1----:R0:W2:Y:S04]  /*d00c0*/  LDL.64 R10, [R1+0x1a80] ;  /* 0x001a8000010a7983 */ /* 0x0020a80000100a00 */
[----:B------:R1:W-:Y:S04]  /*d00d0*/  STL.64 [R1+0x3ee0], R14 ;  /* 0x003ee00e01007387 */ /* 0x0003e80000100a00 */
[----:B-1----:R-:W3:Y:S04]  /*d00e0*/  LDL.LU R14, [R1+0x1a98] ;  /* 0x001a9800010e7983 */ /* 0x002ee80000300800 */
[----:B------:R-:W4:Y:S04]  /*d00f0*/  LDL R5, [R1+0x1acc] ;  /* 0x001acc0001057983 */ /* 0x000f280000100800 */
[----:B------:R1:W-:Y:S04]  /*d0100*/  STL [R1+0x1a88], R24 ;  /* 0x001a881801007387 */ /* 0x0003e80000100800 */
[----:B-1----:R-:W2:Y:S02]  /*d0110*/  LDL.LU.64 R24, [R1+0x3f00] ;  /* 0x003f000001187983 */ /* 0x002ea40000300a00 */
[----:B--2---:R-:W-:-:S05]  /*d0120*/  IMAD.X R11, R25, 0x1, R3, P5 ;  /* 0x00000001190b7824 */ /* 0x004fca00028e0603 */
[----:B------:R1:W-:Y:S04]  /*d0130*/  STL [R1+0x1a84], R11 ;  /* 0x001a840b01007387 */ /* 0x0003e80000100800 */
[----:B------:R0:W2:Y:S01]  /*d0140*/  LDL.LU R10, [R1+0x3ef8] ;  /* 0x003ef800010a7983 */ /* 0x0000a20000300800 */
[----:B------:R-:W-:Y:S02]  /*d0150*/  SHF.R.S32.HI R26, RZ, 0x1f, R16 ;  /* 0x0000001fff1a7819 */ /* 0x000fe40000011410 */
[----:B------:R-:W-:Y:S01]  /*d0160*/  IADD3 R16, P5, R16, R2, RZ ;  /* 0x0000000210107210 */ /* 0x000fe20007fbe0ff */
[----:B-1----:R-:W-:-:S05]  /*d0170*/  IMAD.X R11, R25, 0x1, R4, P6 ;  /* 0x00000001190b7824 */ /* 0x002fca00030e0604 */
[----:B------:R2:W-:Y:S04]  /*d0180*/  STL [R1+0x1a94], R11 ;  /* 0x001a940b01007387 */ /* 0x0005e80000100800 */
[----:B--2---:R-:W2:Y:S04]  /*d0190*/  LDL.LU.64 R10, [R1+0x3ef0] ;  /* 0x003ef000010a7983 */ /* 0x004ea80000300a00 */
[----:B------:R1:W-:Y:S04]  /*d01a0*/  STL [R1+0x1aa0], R16 ;  /* 0x001aa01001007387 */ /* 0x0003e80000100800 */
[----:B-1----:R-:W3:Y:S04]  /*d01b0*/  LDL.LU.64 R16, [R1+0x3ee8] ;  /* 0x003ee80001107983 */ /* 0x002ee80000300a00 */
[----:B---3--:R1:W-:Y:S04]  /*d01c0*/  STL.64 [R1+0x3ed0], R16 ;  /* 0x003ed01001007387 */ /* 0x0083e80000100a00 */
[----:B-1----:R0:W3:Y:S01]  /*d01d0*/  LDL.64 R16, [R1+0x1a88] ;  /* 0x001a880001107983 */ /* 0x0020e20000100a00 */
[----:B------:R-:W-:-:S03]  /*d01e0*/  SHF.R.S32.HI R25, RZ, 0x1f, R14 ;  /* 0x0000001fff197819 */ /* 0x000fc6000001140e */
[----:B--2---:R1:W-:Y:S04]  /*d01f0*/  STL.64 [R1+0x3ed8], R10 ;  /* 0x003ed80a01007387 */ /* 0x0043e80000100a00 */
[----:B-1----:R0:W2:Y:S01]  /*d0200*/  LDL.64 R10, [R1+0x1aa0] ;  /* 0x001aa000010a7983 */ /* 0x0020a20000100a00 */
[----:B---3--:R-:W-:Y:S01]  /*d0210*/  IMAD.X R17, R26, 0x1, R3, P4 ;  /* 0x000000011a117824 */ /* 0x008fe200020e0603 */
[C---:B------:R-:W-:Y:S02]  /*d0220*/  IADD3 R16, P4, R14.reuse, R0, RZ ;  /* 0x000000000e107210 */ /* 0x040fe40007f9e0ff */
[----:B------:R-:W-:Y:S02]  /*d0230*/  IADD3 R14, P6, R14, R2, RZ ;  /* 0x000000020e0e7210 */ /* 0x000fe40007fde0ff */
[----:B------:R-:W-:Y:S04]  /*d0240*/  STL [R1+0x1a8c], R17 ;  /* 0x001a8c1101007387 */ /* 0x000fe80000100800 */
[----:B------:R1:W-:Y:S04]  /*d0250*/  STL [R1+0x1ab0], R14 ;  /* 0x001ab00e01007387 */ /* 0x0003e80000100800 */
[----:B-1----:R-:W3:Y:S01]  /*d0260*/  LDL.LU.64 R14, [R1+0x3ee0] ;  /* 0x003ee000010e7983 */ /* 0x002ee20000300a00 */
[----:B--2---:R-:W-:-:S02]  /*d0270*/  IMAD.X R11, R26, 0x1, R4, P5 ;  /* 0x000000011a0b7824 */ /* 0x004fc400028e0604 */
[C---:B------:R-:W-:Y:S01]  /*d0280*/  IMAD.X R17, R25.reuse, 0x1, R3, P4 ;  /* 0x0000000119117824 */ /* 0x040fe200020e0603 */
[----:B---3--:R1:W-:Y:S04]  /*d0290*/  STL.64 [R1+0x3ec0], R14 ;  /* 0x003ec00e01007387 */ /* 0x0083e80000100a00 */
[----:B-1----:R0:W2:Y:S04]  /*d02a0*/  LDL.64 R14, [R1+0x1ab0] ;  /* 0x001ab000010e7983 */ /* 0x0020a80000100a00 */
[----:B------:R1:W-:Y:S04]  /*d02b0*/  STL [R1+0x1aa4], R11 ;  /* 0x001aa40b01007387 */ /* 0x0003e80000100800 */
[----:B-1----:R-:W3:Y:S04]  /*d02c0*/  LDL.LU.64 R10, [R1+0x3ed8] ;  /* 0x003ed800010a7983 */ /* 0x002ee80000300a00 */
[----:B------:R-:W4:Y:S04]  /*d02d0*/  LDL.LU R26, [R1+0x1ab8] ;  /* 0x001ab800011a7983 */ /* 0x000f280000300800 */
[----:B------:R1:W-:Y:S04]  /*d02e0*/  STL.64 [R1+0x1aa8], R16 ;  /* 0x001aa81001007387 */ /* 0x0003e80000100a00 */
[----:B-1----:R-:W3:Y:S01]  /*d02f0*/  LDL.LU.64 R16, [R1+0x3ed0] ;  /* 0x003ed00001107983 */ /* 0x002ee20000300a00 */
[----:B--2---:R-:W-:-:S05]  /*d0300*/  IMAD.X R15, R25, 0x1, R4, P6 ;  /* 0x00000001190f7824 */ /* 0x004fca00030e0604 */
[----:B------:R-:W-:Y:S04]  /*d0310*/  STL [R1+0x1ab4], R15 ;  /* 0x001ab40f01007387 */ /* 0x000fe80000100800 */
[----:B------:R1:W-:Y:S01]  /*d0320*/  STL.64 [R1+0x3ec8], R18 ;  /* 0x003ec81201007387 */ /* 0x0003e20000100a00 */
[----:B----4-:R-:W-:Y:S02]  /*d0330*/  SHF.R.S32.HI R25, RZ, 0x1f, R26 ;  /* 0x0000001fff197819 */ /* 0x010fe4000001141a */
[-C--:B------:R-:W-:Y:S02]  /*d0340*/  IADD3 R14, P5, R26, R0.reuse, RZ ;  /* 0x000000001a0e7210 */ /* 0x080fe40007fbe0ff */
[----:B-1----:R-:W-:-:S03]  /*d0350*/  IADD3 R18, P4, R5, R0, RZ ;  /* 0x0000000005127210 */ /* 0x002fc60007f9e0ff */
[----:B------:R-:W-:Y:S01]  /*d0360*/  IMAD.X R15, R25, 0x1, R3, P5 ;  /* 0x00000001190f7824 */ /* 0x000fe200028e0603 */
[----:B---3--:R-:W-:Y:S04]  /*d0370*/  STL.64 [R1+0x3eb8], R16 ;  /* 0x003eb81001007387 */ /* 0x008fe80000100a00 */
[----:B------:R1:W-:Y:S04]  /*d0380*/  STL [R1+0x1ac8], R18 ;  /* 0x001ac81201007387 */ /* 0x0003e80000100800 */
[----:B-1----:R-:W2:Y:S04]  /*d0390*/  LDL.LU.64 R18, [R1+0x3ec8] ;  /* 0x003ec80001127983 */ /* 0x002ea80000300a00 */
[----:B------:R1:W-:Y:S04]  /*d03a0*/  STL.64 [R1+0x1ac0], R14 ;  /* 0x001ac00e01007387 */ /* 0x0003e80000100a00 */
[----:B-1----:R-:W3:Y:S01]  /*d03b0*/  LDL.LU.64 R14, [R1+0x3ec0] ;  /* 0x003ec000010e7983 */ /* 0x002ee20000300a00 */
[----:B------:R-:W-:-:S05]  /*d03c0*/  IADD3 R16, P6, R26, R2, RZ ;  /* 0x000000021a107210 */ /* 0x000fca0007fde0ff */
[----:B------:R-:W-:Y:S01]  /*d03d0*/  IMAD.X R17, R25, 0x1, R4, P6 ;  /* 0x0000000119117824 */ /* 0x000fe200030e0604 */
[----:B---3--:R-:W-:Y:S04]  /*d03e0*/  STL.64 [R1+0x3ea8], R14 ;  /* 0x003ea80e01007387 */ /* 0x008fe80000100a00 */
[----:B------:R1:W-:Y:S04]  /*d03f0*/  STL.64 [R1+0x1ab8], R16 ;  /* 0x001ab81001007387 */ /* 0x0003e80000100a00 */
[----:B-1----:R-:W3:Y:S01]  /*d0400*/  LDL.LU.64 R16, [R1+0x3eb8] ;  /* 0x003eb80001107983 */ /* 0x002ee20000300a00 */
[----:B------:R-:W-:-:S02]  /*d0410*/  SHF.R.S32.HI R26, RZ, 0x1f, R5 ;  /* 0x0000001fff1a7819 */ /* 0x000fc40000011405 */
[----:B------:R-:W-:Y:S02]  /*d0420*/  IADD3 R14, P5, R5, R2, RZ ;  /* 0x00000002050e7210 */ /* 0x000fe40007fbe0ff */
[----:B------:R-:W4:Y:S04]  /*d0430*/  LDL.LU R5, [R1+0x3eb0] ;  /* 0x003eb00001057983 */ /* 0x000f280000300800 */
[----:B------:R-:W2:Y:S04]  /*d0440*/  LDL.LU R15, [R1+0x1ad4] ;  /* 0x001ad400010f7983 */ /* 0x000ea80000300800 */
[----:B---3--:R1:W-:Y:S04]  /*d0450*/  STL.64 [R1+0x3e98], R16 ;  /* 0x003e981001007387 */ /* 0x0083e80000100a00 */
[----:B-1----:R0:W3:Y:S04]  /*d0460*/  LDL.64 R16, [R1+0x1ac8] ;  /* 0x001ac80001107983 */ /* 0x0020e80000100a00 */
[----:B------:R1:W-:Y:S01]  /*d0470*/  STL.64 [R1+0x3ea0], R10 ;  /* 0x003ea00a01007387 */ /* 0x0003e20000100a00 */
[----:B--2---:R-:W-:Y:S01]  /*d0480*/  SHF.R.S32.HI R25, RZ, 0x1f, R15 ;  /* 0x0000001fff197819 */ /* 0x004fe2000001140f */
[----:B---3--:R-:W-:Y:S01]  /*d0490*/  IMAD.X R17, R26, 0x1, R3, P4 ;  /* 0x000000011a117824 */ /* 0x008fe200020e0603 */
[----:B-1----:R-:W-:-:S02]  /*d04a0*/  IADD3 R10, P4, R15, R0, RZ ;  /* 0x000000000f0a7210 */ /* 0x002fc40007f9e0ff */
[----:B------:R-:W-:Y:S01]  /*d04b0*/  IADD3 R16, P6, R15, R2, RZ ;  /* 0x000000020f107210 */ /* 0x000fe20007fde0ff */
[----:B------:R-:W-:Y:S01]  /*d04c0*/  IMAD.X R15, R26, 0x1, R4, P5 ;  /* 0x000000011a0f7824 */ /* 0x000fe200028e0604 */
[----:B------:R1:W-:Y:S01]  /*d04d0*/  STL [R1+0x1acc], R17 ;  /* 0x001acc1101007387 */ /* 0x0003e20000100800 */
[----:B------:R-:W-:-:S03]  /*d04e0*/  IMAD.X R11, R25, 0x1, R3, P4 ;  /* 0x00000001190b7824 */ /* 0x000fc600020e0603 */
[----:B------:R2:W-:Y:S01]  /*d04f0*/  STL.64 [R1+0x1ad8], R14 ;  /* 0x001ad80e01007387 */ /* 0x0005e20000100a00 */
[----:B-1----:R-:W-:-:S03]  /*d0500*/  IMAD.X R17, R25, 0x1, R4, P6 ;  /* 0x0000000119117824 */ /* 0x002fc600030e0604 */
[----:B--2---:R-:W2:Y:S04]  /*d0510*/  LDL.LU.64 R14, [R1+0x3ea8] ;  /* 0x003ea800010e7983 */ /* 0x004ea80000300a00 */
[----:B------:R-:W3:Y:S04]  /*d0520*/  LDL.LU R26, [R1+0x1af4] ;  /* 0x001af400011a7983 */ /* 0x000ee80000300800 */
[----:B------:R1:W-:Y:S04]  /*d0530*/  STL.64 [R1+0x1ad0], R10 ;  /* 0x001ad00a01007387 */ /* 0x0003e80000100a00 */
[----:B-1----:R-:W2:Y:S04]  /*d0540*/  LDL.LU.64 R10, [R1+0x3ea0] ;  /* 0x003ea000010a7983 */ /* 0x002ea80000300a00 */
[----:B------:R1:W-:Y:S04]  /*d0550*/  STL.64 [R1+0x1ae8], R16 ;  /* 0x001ae81001007387 */ /* 0x0003e80000100a00 */
[----:B-1----:R-:W2:Y:S04]  /*d0560*/  LDL.LU.64 R16, [R1+0x3e98] ;  /* 0x003e980001107983 */ /* 0x002ea80000300a00 */
[----:B------:R-:W2:Y:S04]  /*d0570*/  LDL.LU R25, [R1+0x1a9c] ;  /* 0x001a9c0001197983 */ /* 0x000ea80000300800 */
[----:B----4-:R3:W-:Y:S02]  /*d0580*/  STL.64 [R1+0x3e90], R4 ;  /* 0x003e900401007387 */ /* 0x0107e40000100a00 */
[----:B---3--:R-:W-:-:S02]  /*d0590*/  IADD3 R4, P5, R26, R0, RZ ;  /* 0x000000001a047210 */ /* 0x008fc40007fbe0ff */
[----:B--2---:R1:W-:Y:S04]  /*d05a0*/  STL.64 [R1+0x3e80], R16 ;  /* 0x003e801001007387 */ /* 0x0043e80000100a00 */
[----:B-1----:R-:W2:Y:S04]  /*d05b0*/  LDL.LU R16, [R1+0x1b00] ;  /* 0x001b000001107983 */ /* 0x002ea80000300800 */
[----:B------:R1:W-:Y:S04]  /*d05c0*/  STL.64 [R1+0x3e88], R20 ;  /* 0x003e881401007387 */ /* 0x0003e80000100a00 */
[----:B------:R3:W-:Y:S01]  /*d05d0*/  STL.64 [R1+0x3e78], R14 ;  /* 0x003e780e01007387 */ /* 0x0007e20000100a00 */
[----:B-1----:R-:W-:Y:S01]  /*d05e0*/  IMAD.MOV.U32 R21, RZ, RZ, R25 ;  /* 0x000000ffff157224 */ /* 0x002fe200078e0019 */
[----:B------:R-:W-:-:S03]  /*d05f0*/  SHF.R.S32.HI R25, RZ, 0x1f, R26 ;  /* 0x0000001fff197819 */ /* 0x000fc6000001141a */
[----:B------:R-:W-:-:S04]  /*d0600*/  IMAD.MOV.U32 R5, RZ, RZ, R21 ;  /* 0x000000ffff057224 */ /* 0x000fc800078e0015 */
[----:B---3--:R-:W-:Y:S02]  /*d0610*/  IMAD.MOV.U32 R15, RZ, RZ, R5 ;  /* 0x000000ffff0f7224 */ /* 0x008fe400078e0005 */
[----:B------:R-:W-:-:S05]  /*d0620*/  IMAD.X R5, R25, 0x1, R3, P5 ;  /* 0x0000000119057824 */ /* 0x000fca00028e0603 */
[----:B------:R1:W-:Y:S04]  /*d0630*/  STL.64 [R1+0x1af0], R4 ;  /* 0x001af00401007387 */ /* 0x0003e80000100a00 */
        /* <DEDUP_REMOVED lines=10> */
[----:B------:R-:W-:-:S02]  /*d06e0*/  IMAD.MOV.U32 R25, RZ, RZ, R15 ;  /* 0x000000ffff197224 */ /* 0x000fc400078e000f */
[----:B------:R-:W-:Y:S01]  /*d06f0*/  IMAD.X R15, R26, 0x1, R3, P4 ;  /* 0x000000011a0f7824 */ /* 0x000fe200020e0603 */
[----:B---3--:R-:W-:Y:S04]  /*d0700*/  STL.64 [R1+0x3e68], R16 ;  /* 0x003e681001007387 */ /* 0x008fe80000100a00 */
[----:B------:R1:W-:Y:S04]  /*d0710*/  STL.64 [R1+0x1b08], R14 ;  /* 0x001b080e01007387 */ /* 0x0003e80000100a00 */
[----:B-1----:R-:W3:Y:S04]  /*d0720*/  LDL.LU.64 R14, [R1+0x3e78] ;  /* 0x003e7800010e7983 */ /* 0x002ee80000300a00 */
[----:B--2---:R1:W-:Y:S04]  /*d0730*/  STL.64 [R1+0x3e70], R20 ;  /* 0x003e701401007387 */ /* 0x0043e80000100a00 */
[----:B-1----:R0:W2:Y:S04]  /*d0740*/  LDL.64 R20, [R1+0x1b00] ;  /* 0x001b000001147983 */ /* 0x0020a80000100a00 */
[----:B--2---:R-:W2:Y:S04]  /*d0750*/  LDL.LU R21, [R1+0x1ae4] ;  /* 0x001ae40001157983 */ /* 0x004ea80000300800 */
[----:B---3--:R1:W-:Y:S04]  /*d0760*/  STL.64 [R1+0x3e58], R14 ;  /* 0x003e580e01007387 */ /* 0x0083e80000100a00 */
[----:B-1----:R-:W3:Y:S04]  /*d0770*/  LDL.LU R14, [R1+0x1ae0] ;  /* 0x001ae000010e7983 */ /* 0x002ee80000300800 */
[----:B------:R1:W-:Y:S02]  /*d0780*/  STL.64 [R1+0x3e60], R22 ;  /* 0x003e601601007387 */ /* 0x0003e40000100a00 */
[----:B-1----:R-:W-:-:S04]  /*d0790*/  IMAD.MOV.U32 R23, RZ, RZ, R25 ;  /* 0x000000ffff177224 */ /* 0x002fc800078e0019 */
[----:B------:R-:W-:Y:S01]  /*d07a0*/  IMAD.MOV.U32 R17, RZ, RZ, R23 ;  /* 0x000000ffff117224 */ /* 0x000fe200078e0017 */
[----:B--2---:R-:W-:Y:S02]  /*d07b0*/  SHF.R.S32.HI R25, RZ, 0x1f, R21 ;  /* 0x0000001fff197819 */ /* 0x004fe40000011415 */
[C---:B------:R-:W-:Y:S02]  /*d07c0*/  IADD3 R16, P4, R21.reuse, R0, RZ ;  /* 0x0000000015107210 */ /* 0x040fe40007f9e0ff */
[----:B------:R-:W-:Y:S01]  /*d07d0*/  IADD3 R22, P6, R21, R2, RZ ;  /* 0x0000000215167210 */ /* 0x000fe20007fde0ff */
[--C-:B------:R-:W-:Y:S02]  /*d07e0*/  IMAD.X R21, R26, 0x1, R4.reuse, P5 ;  /* 0x000000011a157824 */ /* 0x100fe400028e0604 */
[----:B------:R-:W-:Y:S02]  /*d07f0*/  IMAD.MOV.U32 R26, RZ, RZ, R17 ;  /* 0x000000ffff1a7224 */ /* 0x000fe400078e0011 */
[C---:B------:R-:W-:Y:S01]  /*d0800*/  IMAD.X R17, R25.reuse, 0x1, R3, P4 ;  /* 0x0000000119117824 */ /* 0x040fe200020e0603 */
[----:B------:R1:W-:Y:S04]  /*d0810*/  STL [R1+0x1b04], R21 ;  /* 0x001b041501007387 */ /* 0x0003e80000100800 */
[----:B-1----:R-:W2:Y:S04]  /*d0820*/  LDL.LU.64 R20, [R1+0x3e70] ;  /* 0x003e700001147983 */ /* 0x002ea80000300a00 */
[----:B------:R1:W-:Y:S04]  /*d0830*/  STL.64 [R1+0x1b10], R16 ;  /* 0x001b101001007387 */ /* 0x0003e80000100a00 */
[----:B-1----:R-:W4:Y:S01]  /*d0840*/  LDL.LU.64 R16, [R1+0x3e68] ;  /* 0x003e680001107983 */ /* 0x002f220000300a00 */
[----:B------:R-:W-:Y:S01]  /*d0850*/  IMAD.X R23, R25, 0x1, R4, P6 ;  /* 0x0000000119177824 */ /* 0x000fe200030e0604 */
[----:B---3--:R-:W-:-:S02]  /*d0860*/  SHF.R.S32.HI R25, RZ, 0x1f, R14 ;  /* 0x0000001fff197819 */ /* 0x008fc4000001140e */
[----:B----4-:R-:W-:Y:S04]  /*d0870*/  STL.64 [R1+0x3e48], R16 ;  /* 0x003e481001007387 */ /* 0x010fe80000100a00 */
[----:B------:R1:W-:Y:S04]  /*d0880*/  STL.64 [R1+0x1b20], R22 ;  /* 0x001b201601007387 */ /* 0x0003e80000100a00 */
[----:B-1----:R-:W3:Y:S04]  /*d0890*/  LDL.LU.64 R22, [R1+0x3e60] ;  /* 0x003e600001167983 */ /* 0x002ee80000300a00 */
[----:B------:R1:W-:Y:S01]  /*d08a0*/  STL.64 [R1+0x3e50], R4 ;  /* 0x003e500401007387 */ /* 0x0003e20000100a00 */
[----:B------:R-:W-:-:S02]  /*d08b0*/  IADD3 R16, P5, R14, R0, RZ ;  /* 0x000000000e107210 */ /* 0x000fc40007fbe0ff */
[----:B------:R-:W-:Y:S01]  /*d08c0*/  IADD3 R14, P6, R14, R2, RZ ;  /* 0x000000020e0e7210 */ /* 0x000fe20007fde0ff */
[----:B-1----:R-:W-:-:S04]  /*d08d0*/  IMAD.MOV.U32 R4, RZ, RZ, R26 ;  /* 0x000000ffff047224 */ /* 0x002fc800078e001a */
[----:B------:R1:W-:Y:S01]  /*d08e0*/  STL [R1+0x1b30], R14 ;  /* 0x001b300e01007387 */ /* 0x0003e20000100800 */
[----:B------:R-:W-:-:S03]  /*d08f0*/  SHF.R.S32.HI R26, RZ, 0x1f, R4 ;  /* 0x0000001fff1a7819 */ /* 0x000fc60000011404 */
[----:B-1----:R-:W4:Y:S04]  /*d0900*/  LDL.LU.64 R14, [R1+0x3e58] ;  /* 0x003e5800010e7983 */ /* 0x002f280000300a00 */
[----:B------:R1:W-:Y:S04]  /*d0910*/  STL.64 [R1+0x3e40], R26 ;  /* 0x003e401a01007387 */ /* 0x0003e80000100a00 */
[----:B-1----:R0:W2:Y:S01]  /*d0920*/  LDL.64 R26, [R1+0x1b30] ;  /* 0x001b3000011a7983 */ /* 0x0020a20000100a00 */
[----:B------:R-:W-:Y:S02]  /*d0930*/  IMAD.X R17, R25, 0x1, R3, P5 ;  /* 0x0000000119117824 */ /* 0x000fe400028e0603 */
[----:B--2---:R-:W-:-:S05]  /*d0940*/  IMAD.MOV.U32 R27, RZ, RZ, R4 ;  /* 0x000000ffff1b7224 */ /* 0x004fca00078e0004 */
[----:B------:R-:W-:-:S05]  /*d0950*/  IADD3 R4, P4, R27, R0, RZ ;  /* 0x000000001b047210 */ /* 0x000fca0007f9e0ff */
[----:B------:R1:W-:Y:S04]  /*d0960*/  STL [R1+0x1b48], R4 ;  /* 0x001b480401007387 */ /* 0x0003e80000100800 */
[----:B-1----:R-:W2:Y:S04]  /*d0970*/  LDL.LU.64 R4, [R1+0x3e50] ;  /* 0x003e500001047983 */ /* 0x002ea80000300a00 */
[----:B------:R1:W-:Y:S04]  /*d0980*/  STL.64 [R1+0x1b18], R16 ;  /* 0x001b181001007387 */ /* 0x0003e80000100a00 */
[----:B-1----:R-:W3:Y:S04]  /*d0990*/  LDL.LU.64 R16, [R1+0x3e48] ;  /* 0x003e480001107983 */ /* 0x002ee80000300a00 */
[----:B---3--:R-:W-:Y:S04]  /*d09a0*/  STL.64 [R1+0x3e20], R16 ;  /* 0x003e201001007387 */ /* 0x008fe80000100a00 */
[----:B------:R1:W-:Y:S04]  /*d09b0*/  STL.64 [R1+0x3e28], R20 ;  /* 0x003e281401007387 */ /* 0x0003e80000100a00 */
[----:B-1----:R-:W3:Y:S01]  /*d09c0*/  LDL.LU R20, [R1+0x1dc] ;  /* 0x0001dc0001147983 */ /* 0x002ee20000300800 */
[----:B------:R-:W-:-:S02]  /*d09d0*/  IMAD.MOV.U32 R17, RZ, RZ, R27 ;  /* 0x000000ffff117224 */ /* 0x000fc400078e001b */
[----:B--2---:R-:W-:Y:S01]  /*d09e0*/  IMAD.X R27, R25, 0x1, R4, P6 ;  /* 0x00000001191b7824 */ /* 0x004fe200030e0604 */
[----:B---3--:R1:W-:Y:S04]  /*d09f0*/  STL.64 [R1+0x3e38], R20 ;  /* 0x003e381401007387 */ /* 0x0083e80000100a00 */
        /* <DEDUP_REMOVED lines=14> */
[----:B------:R1:W-:Y:S04]  /*d0ae0*/  STL [R1+0x1b38], R20 ;  /* 0x001b381401007387 */ /* 0x0003e80000100800 */
[----:B-1----:R-:W3:Y:S04]  /*d0af0*/  LDL.LU.64 R20, [R1+0x3e28] ;  /* 0x003e280001147983 */ /* 0x002ee80000300a00 */
[----:B------:R1:W-:Y:S04]  /*d0b00*/  STL.64 [R1+0x1b40], R16 ;  /* 0x001b401001007387 */ /* 0x0003e80000100a00 */
[----:B-1----:R-:W2:Y:S04]  /*d0b10*/  LDL.LU.64 R16, [R1+0x3e20] ;  /* 0x003e200001107983 */ /* 0x002ea80000300a00 */
[----:B------:R1:W-:Y:S04]  /*d0b20*/  STL.64 [R1+0x3e18], R4 ;  /* 0x003e180401007387 */ /* 0x0003e80000100a00 */
[----:B-1----:R0:W4:Y:S04]  /*d0b30*/  LDL.64 R4, [R1+0x1b50] ;  /* 0x001b500001047983 */ /* 0x0021280000100a00 */
[----:B------:R-:W3:Y:S04]  /*d0b40*/  LDL.LU R26, [R1+0x1d8] ;  /* 0x0001d800011a7983 */ /* 0x000ee80000300800 */
[----:B------:R1:W-:Y:S04]  /*d0b50*/  STL.64 [R1+0x3e00], R22 ;  /* 0x003e001601007387 */ /* 0x0003e80000100a00 */
[----:B-1----:R0:W2:Y:S01]  /*d0b60*/  LDL.64 R22, [R1+0x1b38] ;  /* 0x001b380001167983 */ /* 0x0020a20000100a00 */
[----:B----4-:R-:W-:-:S05]  /*d0b70*/  IMAD.X R5, R25, 0x1, R3, P4 ;  /* 0x0000000119057824 */ /* 0x010fca00020e0603 */
[----:B------:R1:W-:Y:S04]  /*d0b80*/  STL [R1+0x1b54], R5 ;  /* 0x001b540501007387 */ /* 0x0003e80000100800 */
[----:B-1----:R-:W2:Y:S02]  /*d0b90*/  LDL.LU.64 R4, [R1+0x3e18] ;  /* 0x003e180001047983 */ /* 0x002ea40000300a00 */
[----:B--2---:R-:W-:Y:S02]  /*d0ba0*/  IMAD.X R23, R25, 0x1, R4, P6 ;  /* 0x0000000119177824 */ /* 0x004fe400030e0604 */
[----:B------:R-:W-:Y:S04]  /*d0bb0*/  STL.64 [R1+0x3e08], R4 ;  /* 0x003e080401007387 */ /* 0x000fe80000100a00 */
[----:B------:R1:W-:Y:S04]  /*d0bc0*/  STL.64 [R1+0x3df8], R14 ;  /* 0x003df80e01007387 */ /* 0x0003e80000100a00 */
[----:B------:R-:W-:Y:S04]  /*d0bd0*/  STL [R1+0x1b3c], R23 ;  /* 0x001b3c1701007387 */ /* 0x000fe80000100800 */
[----:B-1----:R-:W2:Y:S01]  /*d0be0*/  LDL.LU R14, [R1+0x1d4] ;  /* 0x0001d400010e7983 */ /* 0x002ea20000300800 */
[----:B---3--:R-:W-:-:S02]  /*d0bf0*/  SHF.R.S32.HI R25, RZ, 0x1f, R26 ;  /* 0x0000001fff197819 */ /* 0x008fc4000001141a */
[-C--:B------:R-:W-:Y:S01]  /*d0c00*/  IADD3 R4, P5, R26, R0.reuse, RZ ;  /* 0x000000001a047210 */ /* 0x080fe20007fbe0ff */
[----:B------:R2:W-:Y:S04]  /*d0c10*/  STL.64 [R1+0x3e10], R18 ;  /* 0x003e101201007387 */ /* 0x0005e80000100a00 */
[----:B------:R-:W-:Y:S01]  /*d0c20*/  IMAD.X R5, R25, 0x1, R3, P5 ;  /* 0x0000000119057824 */ /* 0x000fe200028e0603 */
[----:B--2---:R-:W-:-:S05]  /*d0c30*/  IADD3 R18, P4, R14, R0, RZ ;  /* 0x000000000e127210 */ /* 0x004fca0007f9e0ff */
[----:B------:R1:W-:Y:S04]  /*d0c40*/  STL [R1+0x1b70], R18 ;  /* 0x001b701201007387 */ /* 0x0003e80000100800 */
[----:B-1----:R-:W2:Y:S04]  /*d0c50*/  LDL.LU.64 R18, [R1+0x3e10] ;  /* 0x003e100001127983 */ /* 0x002ea80000300a00 */
[----:B------:R1:W-:Y:S04]  /*d0c60*/  STL.64 [R1+0x1b58], R4 ;  /* 0x001b580401007387 */ /* 0x0003e80000100a00 */
[----:B-1----:R-:W3:Y:S01]  /*d0c70*/  LDL.LU.64 R4, [R1+0x3e08] ;  /* 0x003e080001047983 */ /* 0x002ee20000300a00 */
[----:B------:R-:W-:-:S02]  /*d0c80*/  IADD3 R22, P6, R26, R2, RZ ;  /* 0x000000021a167210 */ /* 0x000fc40007fde0ff */
[----:B------:R-:W-:Y:S02]  /*d0c90*/  SHF.R.S32.HI R26, RZ, 0x1f, R14 ;  /* 0x0000001fff1a7819 */ /* 0x000fe4000001140e */
[----:B------:R-:W-:Y:S01]  /*d0ca0*/  IADD3 R14, P5, R14, R2, RZ ;  /* 0x000000020e0e7210 */ /* 0x000fe20007fbe0ff */
[----:B---3--:R-:W-:-:S05]  /*d0cb0*/  IMAD.X R23, R25, 0x1, R4, P6 ;  /* 0x0000000119177824 */ /* 0x008fca00030e0604 */
[----:B------:R1:W-:Y:S04]  /*d0cc0*/  STL.64 [R1+0x1b78], R22 ;  /* 0x001b781601007387 */ /* 0x0003e80000100a00 */
[----:B-1----:R-:W3:Y:S04]  /*d0cd0*/  LDL.LU.64 R22, [R1+0x3e00] ;  /* 0x003e000001167983 */ /* 0x002ee80000300a00 */
[----:B------:R1:W-:Y:S04]  /*d0ce0*/  STL [R1+0x1b80], R14 ;  /* 0x001b800e01007387 */ /* 0x0003e80000100800 */
[----:B-1----:R-:W4:Y:S04]  /*d0cf0*/  LDL.LU.64 R14, [R1+0x3df8] ;  /* 0x003df800010e7983 */ /* 0x002f280000300a00 */
[----:B---3--:R1:W-:Y:S04]  /*d0d00*/  STL.64 [R1+0x3de8], R22 ;  /* 0x003de81601007387 */ /* 0x0083e80000100a00 */
[----:B-1----:R0:W3:Y:S04]  /*d0d10*/  LDL.64 R22, [R1+0x1b70] ;  /* 0x001b700001167983 */ /* 0x0020e80000100a00 */
[----:B----4-:R1:W-:Y:S04]  /*d0d20*/  STL.64 [R1+0x3de0], R14 ;  /* 0x003de00e01007387 */ /* 0x0103e80000100a00 */
[----:B-1----:R-:W4:Y:S04]  /*d0d30*/  LDL.LU R15, [R1+0x1d0] ;  /* 0x0001d000010f7983 */ /* 0x002f280000300800 */
[----:B--2---:R1:W-:Y:S04]  /*d0d40*/  STL.64 [R1+0x3df0], R18 ;  /* 0x003df01201007387 */ /* 0x0043e80000100a00 */
[----:B-1----:R0:W2:Y:S01]  /*d0d50*/  LDL.64 R18, [R1+0x1b80] ;  /* 0x001b800001127983 */ /* 0x0020a20000100a00 */
[----:B---3--:R-:W-:-:S05]  /*d0d60*/  IMAD.X R23, R26, 0x1, R3, P4 ;  /* 0x000000011a177824 */ /* 0x008fca00020e0603 */
[----:B------:R-:W-:Y:S04]  /*d0d70*/  STL [R1+0x1b74], R23 ;  /* 0x001b741701007387 */ /* 0x000fe80000100800 */
[----:B------:R1:W-:Y:S04]  /*d0d80*/  STL.64 [R1+0x3dd8], R20 ;  /* 0x003dd81401007387 */ /* 0x0003e80000100a00 */
[----:B-1----:R-:W3:Y:S01]  /*d0d90*/  LDL.LU R20, [R1+0x1bc] ;  /* 0x0001bc0001147983 */ /* 0x002ee20000300800 */
[----:B----4-:R-:W-:Y:S02]  /*d0da0*/  SHF.R.S32.HI R25, RZ, 0x1f, R15 ;  /* 0x0000001fff197819 */ /* 0x010fe4000001140f */
[----:B------:R-:W-:-:S02]  /*d0db0*/  IADD3 R22, P4, R15, R0, RZ ;  /* 0x000000000f167210 */ /* 0x000fc40007f9e0ff */
[----:B------:R-:W-:Y:S01]  /*d0dc0*/  IADD3 R14, P6, R15, R2, RZ ;  /* 0x000000020f0e7210 */ /* 0x000fe20007fde0ff */
[--C-:B--2---:R-:W-:Y:S02]  /*d0dd0*/  IMAD.X R19, R26, 0x1, R4.reuse, P5 ;  /* 0x000000011a137824 */ /* 0x104fe400028e0604 */
[C---:B------:R-:W-:Y:S02]  /*d0de0*/  IMAD.X R23, R25.reuse, 0x1, R3, P4 ;  /* 0x0000000119177824 */ /* 0x040fe400020e0603 */
[----:B------:R-:W-:Y:S01]  /*d0df0*/  IMAD.X R15, R25, 0x1, R4, P6 ;  /* 0x00000001190f7824 */ /* 0x000fe200030e0604 */
[----:B------:R1:W-:Y:S04]  /*d0e00*/  STL [R1+0x1b84], R19 ;  /* 0x001b841301007387 */ /* 0x0003e80000100800 */
[----:B-1----:R-:W2:Y:S04]  /*d0e10*/  LDL.LU.64 R18, [R1+0x3df0] ;  /* 0x003df00001127983 */ /* 0x002ea80000300a00 */
[----:B------:R1:W-:Y:S04]  /*d0e20*/  STL.64 [R1+0x1b98], R22 ;  /* 0x001b981601007387 */ /* 0x0003e80000100a00 */
[----:B-1----:R-:W4:Y:S04]  /*d0e30*/  LDL.LU.64 R22, [R1+0x3de8] ;  /* 0x003de80001167983 */ /* 0x002f280000300a00 */
[----:B------:R1:W-:Y:S04]  /*d0e40*/  STL.64 [R1+0x1b90], R14 ;  /* 0x001b900e01007387 */ /* 0x0003e80000100a00 */
[----:B-1----:R-:W2:Y:S04]  /*d0e50*/  LDL.LU.64 R14, [R1+0x3de0] ;  /* 0x003de000010e7983 */ /* 0x002ea80000300a00 */
[----:B------:R1:W-:Y:S01]  /*d0e60*/  STL.64 [R1+0x3dd0], R4 ;  /* 0x003dd00401007387 */ /* 0x0003e20000100a00 */
[----:B---3--:R-:W-:-:S02]  /*d0e70*/  SHF.R.S32.HI R25, RZ, 0x1f, R20 ;  /* 0x0000001fff197819 */ /* 0x008fc40000011414 */
[C---:B-1----:R-:W-:Y:S02]  /*d0e80*/  IADD3 R4, P5, R20.reuse, R0, RZ ;  /* 0x0000000014047210 */ /* 0x042fe40007fbe0ff */
[----:B------:R-:W-:-:S05]  /*d0e90*/  IADD3 R20, P6, R20, R2, RZ ;  /* 0x0000000214147210 */ /* 0x000fca0007fde0ff */
[----:B------:R1:W-:Y:S04]  /*d0ea0*/  STL [R1+0x1b88], R20 ;  /* 0x001b881401007387 */ /* 0x0003e80000100800 */
[----:B-1----:R-:W3:Y:S01]  /*d0eb0*/  LDL.LU.64 R20, [R1+0x3dd8] ;  /* 0x003dd80001147983 */ /* 0x002ee20000300a00 */
[----:B------:R-:W-:-:S03]  /*d0ec0*/  IMAD.X R5, R25, 0x1, R3, P5 ;  /* 0x0000000119057824 */ /* 0x000fc600028e0603 */
[----:B---3--:R-:W-:Y:S04]  /*d0ed0*/  STL.64 [R1+0x3db8], R20 ;  /* 0x003db81401007387 */ /* 0x008fe80000100a00 */
[----:B------:R1:W-:Y:S04]  /*d0ee0*/  STL.64 [R1+0x3dc0], R12 ;  /* 0x003dc00c01007387 */ /* 0x0003e80000100a00 */
[----:B-1----:R-:W3:Y:S04]  /*d0ef0*/  LDL.LU R12, [R1+0x1b8] ;  /* 0x0001b800010c7983 */ /* 0x002ee80000300800 */
[----:B------:R1:W-:Y:S04]  /*d0f00*/  STL.64 [R1+0x3dc8], R10 ;  /* 0x003dc80a01007387 */ /* 0x0003e80000100a00 */
[----:B-1----:R0:W4:Y:S04]  /*d0f10*/  LDL.64 R10, [R1+0x1b88] ;  /* 0x001b8800010a7983 */ /* 0x0021280000100a00 */
[----:B------:R1:W-:Y:S04]  /*d0f20*/  STL.64 [R1+0x1bb8], R4 ;  /* 0x001bb80401007387 */ /* 0x0003e80000100a00 */
[----:B-1----:R-:W4:Y:S04]  /*d0f30*/  LDL.LU.64 R4, [R1+0x3dd0] ;  /* 0x003dd00001047983 */ /* 0x002f280000300a00 */
[----:B------:R1:W-:Y:S02]  /*d0f40*/  STL.64 [R1+0x3da8], R16 ;  /* 0x003da81001007387 */ /* 0x0003e40000100a00 */
[----:B-1----:R-:W-:Y:S01]  /*d0f50*/  IMAD.MOV.U32 R17, RZ, RZ, R28 ;  /* 0x000000ffff117224 */ /* 0x002fe200078e001c */
[----:B---3--:R-:W-:-:S02]  /*d0f60*/  SHF.R.S32.HI R26, RZ, 0x1f, R12 ;  /* 0x0000001fff1a7819 */ /* 0x008fc4000001140c */
[C---:B------:R-:W-:Y:S02]  /*d0f70*/  IADD3 R20, P4, R12.reuse, R0, RZ ;  /* 0x000000000c147210 */ /* 0x040fe40007f9e0ff */
[----:B------:R-:W-:-:S03]  /*d0f80*/  IADD3 R12, P5, R12, R2, RZ ;  /* 0x000000020c0c7210 */ /* 0x000fc60007fbe0ff */
[----:B------:R-:W-:Y:S02]  /*d0f90*/  IMAD.X R21, R26, 0x1, R3, P4 ;  /* 0x000000011a157824 */ /* 0x000fe400020e0603 */
[----:B----4-:R-:W-:-:S05]  /*d0fa0*/  IMAD.X R11, R25, 0x1, R4, P6 ;  /* 0x00000001190b7824 */ /* 0x010fca00030e0604 */
[----:B------:R1:W-:Y:S04]  /*d0fb0*/  STL [R1+0x1b8c], R11 ;  /* 0x001b8c0b01007387 */ /* 0x0003e80000100800 */
[----:B-1----:R-:W3:Y:S04]  /*d0fc0*/  LDL.LU.64 R10, [R1+0x3dc8] ;  /* 0x003dc800010a7983 */ /* 0x002ee80000300a00 */
[----:B------:R-:W4:Y:S04]  /*d0fd0*/  LDL.LU R28, [R1+0x1b0] ;  /* 0x0001b000011c7983 */ /* 0x000f280000300800 */
[----:B------:R1:W-:Y:S04]  /*d0fe0*/  STL [R1+0x1bd0], R12 ;  /* 0x001bd00c01007387 */ /* 0x0003e80000100800 */
[----:B-1----:R-:W3:Y:S04]  /*d0ff0*/  LDL.LU.64 R12, [R1+0x3dc0] ;  /* 0x003dc000010c7983 */ /* 0x002ee80000300a00 */
[----:B------:R1:W-:Y:S04]  /*d1000*/  STL.64 [R1+0x1bc0], R20 ;  /* 0x001bc01401007387 */ /* 0x0003e80000100a00 */
[----:B-1----:R-:W4:Y:S04]  /*d1010*/  LDL.LU.64 R20, [R1+0x3db8] ;  /* 0x003db80001147983 */ /* 0x002f280000300a00 */
[----:B--2---:R1:W-:Y:S04]  /*d1020*/  STL.64 [R1+0x3db0], R14 ;  /* 0x003db00e01007387 */ /* 0x0043e80000100a00 */
[----:B-1----:R0:W2:Y:S04]  /*d1030*/  LDL.64 R14, [R1+0x1bd0] ;  /* 0x001bd000010e7983 */ /* 0x0020a80000100a00 */
[----:B--2---:R-:W2:Y:S04]  /*d1040*/  LDL.LU R15, [R1+0x1b4] ;  /* 0x0001b400010f7983 */ /* 0x004ea80000300800 */
[----:B---3--:R1:W-:Y:S02]  /*d1050*/  STL.64 [R1+0x3da0], R12 ;  /* 0x003da00c01007387 */ /* 0x0083e40000100a00 */
        /* <DEDUP_REMOVED lines=11> */
[----:B-1----:R-:W3:Y:S01]  /*d1110*/  LDL.LU.64 R16, [R1+0x3da8] ;  /* 0x003da80001107983 */ /* 0x002ee20000300a00 */
[----:B------:R-:W-:Y:S01]  /*d1120*/  IMAD.X R13, R25, 0x1, R4, P6 ;  /* 0x00000001190d7824 */ /* 0x000fe200030e0604 */
[----:B----4-:R-:W-:-:S02]  /*d1130*/  SHF.R.S32.HI R25, RZ, 0x1f, R28 ;  /* 0x0000001fff197819 */ /* 0x010fc4000001141c */
[----:B---3--:R-:W-:Y:S04]  /*d1140*/  STL.64 [R1+0x3d90], R16 ;  /* 0x003d901001007387 */ /* 0x008fe80000100a00 */
[----:B------:R1:W-:Y:S04]  /*d1150*/  STL.64 [R1+0x1bd8], R12 ;  /* 0x001bd80c01007387 */ /* 0x0003e80000100a00 */
[----:B-1----:R-:W3:Y:S04]  /*d1160*/  LDL.LU.64 R12, [R1+0x3da0] ;  /* 0x003da000010c7983 */ /* 0x002ee80000300a00 */
[----:B------:R1:W-:Y:S04]  /*d1170*/  STL.64 [R1+0x3d98], R4 ;  /* 0x003d980401007387 */ /* 0x0003e80000100a00 */
[----:B------:R4:W-:Y:S01]  /*d1180*/  STL.64 [R1+0x3d88], R20 ;  /* 0x003d881401007387 */ /* 0x0009e20000100a00 */
[----:B-1----:R-:W-:Y:S01]  /*d1190*/  IADD3 R4, P5, R28, R0, RZ ;  /* 0x000000001c047210 */ /* 0x002fe20007fbe0ff */
[----:B------:R-:W-:-:S02]  /*d11a0*/  IMAD.MOV.U32 R5, RZ, RZ, R26 ;  /* 0x000000ffff057224 */ /* 0x000fc400078e001a */
[----:B----4-:R-:W-:Y:S02]  /*d11b0*/  IMAD.MOV.U32 R21, RZ, RZ, R29 ;  /* 0x000000ffff157224 */ /* 0x010fe400078e001d */
[----:B------:R-:W-:Y:S02]  /*d11c0*/  IMAD.MOV.U32 R29, RZ, RZ, R5 ;  /* 0x000000ffff1d7224 */ /* 0x000fe400078e0005 */
[----:B------:R-:W-:-:S05]  /*d11d0*/  IMAD.X R5, R25, 0x1, R3, P5 ;  /* 0x0000000119057824 */ /* 0x000fca00028e0603 */
[----:B------:R1:W-:Y:S04]  /*d11e0*/  STL.64 [R1+0x1c00], R4 ;  /* 0x001c000401007387 */ /* 0x0003e80000100a00 */
[----:B-1----:R-:W4:Y:S01]  /*d11f0*/  LDL.LU.64 R4, [R1+0x3d98] ;  /* 0x003d980001047983 */ /* 0x002f220000300a00 */
[----:B------:R-:W-:Y:S02]  /*d1200*/  IADD3 R16, P6, R28, R2, RZ ;  /* 0x000000021c107210 */ /* 0x000fe40007fde0ff */
[----:B------:R-:W-:Y:S02]  /*d1210*/  SHF.R.S32.HI R26, RZ, 0x1f, R21 ;  /* 0x0000001fff1a7819 */ /* 0x000fe40000011415 */
[----:B------:R-:W-:Y:S01]  /*d1220*/  IADD3 R28, P4, R21, R0, RZ ;  /* 0x00000000151c7210 */ /* 0x000fe20007f9e0ff */
[----:B----4-:R-:W-:-:S05]  /*d1230*/  IMAD.X R17, R25, 0x1, R4, P6 ;  /* 0x0000000119117824 */ /* 0x010fca00030e0604 */
[----:B------:R1:W-:Y:S04]  /*d1240*/  STL.64 [R1+0x1bf8], R16 ;  /* 0x001bf81001007387 */ /* 0x0003e80000100a00 */
[----:B-1----:R-:W4:Y:S01]  /*d1250*/  LDL.LU.64 R16, [R1+0x3d90] ;  /* 0x003d900001107983 */ /* 0x002f220000300a00 */
[----:B------:R-:W-:Y:S01]  /*d1260*/  IADD3 R20, P5, R21, R2, RZ ;  /* 0x0000000215147210 */ /* 0x000fe20007fbe0ff */
[----:B------:R-:W-:Y:S02]  /*d1270*/  IMAD.MOV.U32 R21, RZ, RZ, R29 ;  /* 0x000000ffff157224 */ /* 0x000fe400078e001d */
[----:B------:R-:W-:-:S03]  /*d1280*/  IMAD.X R29, R26, 0x1, R3, P4 ;  /* 0x000000011a1d7824 */ /* 0x000fc600020e0603 */
[----:B------:R-:W-:Y:S02]  /*d1290*/  SHF.R.S32.HI R25, RZ, 0x1f, R21 ;  /* 0x0000001fff197819 */ /* 0x000fe40000011415 */
[----:B------:R1:W-:Y:S02]  /*d12a0*/  STL.64 [R1+0x1c18], R28 ;  /* 0x001c181c01007387 */ /* 0x0003e40000100a00 */
[----:B-1----:R-:W-:-:S05]  /*d12b0*/  IADD3 R28, P4, R21, R0, RZ ;  /* 0x00000000151c7210 */ /* 0x002fca0007f9e0ff */
[----:B------:R-:W-:Y:S01]  /*d12c0*/  IMAD.X R29, R25, 0x1, R3, P4 ;  /* 0x00000001191d7824 */ /* 0x000fe200020e0603 */
[----:B----4-:R1:W-:Y:S02]  /*d12d0*/  STL.64 [R1+0x3d80], R16 ;  /* 0x003d801001007387 */ /* 0x0103e40000100a00 */
[----:B-1----:R-:W-:Y:S01]  /*d12e0*/  IADD3 R16, P6, R21, R2, RZ ;  /* 0x0000000215107210 */ /* 0x002fe20007fde0ff */
[----:B------:R-:W-:-:S04]  /*d12f0*/  IMAD.X R21, R26, 0x1, R4, P5 ;  /* 0x000000011a157824 */ /* 0x000fc800028e0604 */
[----:B------:R-:W-:Y:S01]  /*d1300*/  IMAD.X R17, R25, 0x1, R4, P6 ;  /* 0x0000000119117824 */ /* 0x000fe200030e0604 */
[----:B------:R1:W-:Y:S01]  /*d1310*/  STL.64 [R1+0x1bf0], R20 ;  /* 0x001bf01401007387 */ /* 0x0003e20000100a00 */
[C---:B------:R-:W-:Y:S02]  /*d1320*/  IADD3 R26, P6, R24.reuse, R2, RZ ;  /* 0x00000002181a7210 */ /* 0x040fe40007fde0ff */
[----:B------:R-:W-:Y:S01]  /*d1330*/  SHF.R.S32.HI R25, RZ, 0x1f, R24 ;  /* 0x0000001fff197819 */ /* 0x000fe20000011418 */
[----:B-1----:R-:W4:Y:S04]  /*d1340*/  LDL.LU.64 R20, [R1+0x3d88] ;  /* 0x003d880001147983 */ /* 0x002f280000300a00 */
[----:B------:R-:W-:Y:S04]  /*d1350*/  STL.64 [R1+0x1c20], R28 ;  /* 0x001c201c01007387 */ /* 0x000fe80000100a00 */
[----:B------:R1:W-:Y:S04]  /*d1360*/  STL.64 [R1+0x1c30], R16 ;  /* 0x001c301001007387 */ /* 0x0003e80000100a00 */
[----:B------:R-:W-:Y:S04]  /*d1370*/  STL [R1+0x3d78], R9 ;  /* 0x003d780901007387 */ /* 0x000fe80000100800 */
[----:B------:R0:W-:Y:S04]  /*d1380*/  STL.64 [R1+0x3d70], R22 ;  /* 0x003d701601007387 */ /* 0x0001e80000100a00 */
[----:B------:R2:W-:Y:S01]  /*d1390*/  STL [R1+0x1c48], R26 ;  /* 0x001c481a01007387 */ /* 0x0005e20000100800 */
[----:B-1----:R-:W-:-:S02]  /*d13a0*/  IADD3 R16, P5, R24, R0, RZ ;  /* 0x0000000018107210 */ /* 0x002fc40007fbe0ff */
[C---:B------:R-:W-:Y:S01]  /*d13b0*/  IADD3 R28, P4, R8.reuse, R0, RZ ;  /* 0x00000000081c7210 */ /* 0x040fe20007f9e0ff */
[----:B0-----:R-:W-:Y:S01]  /*d13c0*/  IMAD.MOV.U32 R22, RZ, RZ, R26 ;  /* 0x000000ffff167224 */ /* 0x001fe200078e001a */
[----:B--2---:R-:W-:Y:S01]  /*d13d0*/  SHF.R.S32.HI R26, RZ, 0x1f, R8 ;  /* 0x0000001fff1a7819 */ /* 0x004fe20000011408 */
[C---:B------:R-:W-:Y:S01]  /*d13e0*/  IMAD.X R17, R25.reuse, 0x1, R3, P5 ;  /* 0x0000000119117824 */ /* 0x040fe200028e0603 */
[----:B------:R-:W-:Y:S01]  /*d13f0*/  IADD3 R8, P5, R8, R2, RZ ;  /* 0x0000000208087210 */ /* 0x000fe20007fbe0ff */
[----:B------:R-:W-:Y:S02]  /*d1400*/  IMAD.MOV.U32 R23, RZ, RZ, R27 ;  /* 0x000000ffff177224 */ /* 0x000fe400078e001b */
[--C-:B------:R-:W-:Y:S02]  /*d1410*/  IMAD.X R23, R25, 0x1, R4.reuse, P6 ;  /* 0x0000000119177824 */ /* 0x100fe400030e0604 */
[C---:B------:R-:W-:Y:S01]  /*d1420*/  IMAD.X R29, R26.reuse, 0x1, R3, P4 ;  /* 0x000000011a1d7824 */ /* 0x040fe200020e0603 */
[----:B------:R0:W-:Y:S01]  /*d1430*/  STL.64 [R1+0x1c28], R16 ;  /* 0x001c281001007387 */ /* 0x0001e20000100a00 */
[----:B------:R-:W-:-:S03]  /*d1440*/  IMAD.X R9, R26, 0x1, R4, P5 ;  /* 0x000000011a097824 */ /* 0x000fc600028e0604 */
[----:B0-----:R-:W2:Y:S04]  /*d1450*/  LDL.LU.64 R16, [R1+0x3d80] ;  /* 0x003d800001107983 */ /* 0x001ea80000300a00 */
[----:B------:R-:W-:Y:S04]  /*d1460*/  STL [R1+0x3d68], R19 ;  /* 0x003d681301007387 */ /* 0x000fe80000100800 */
[----:B------:R-:W-:Y:S04]  /*d1470*/  STL [R1+0x1c4c], R23 ;  /* 0x001c4c1701007387 */ /* 0x000fe80000100800 */
[----:B------:R-:W-:Y:S04]  /*d1480*/  STL.64 [R1+0x1c60], R28 ;  /* 0x001c601c01007387 */ /* 0x000fe80000100a00 */
[----:B------:R0:W-:Y:S04]  /*d1490*/  STL.64 [R1+0x1c58], R8 ;  /* 0x001c580801007387 */ /* 0x0001e80000100a00 */
[----:B0-----:R-:W3:Y:S01]  /*d14a0*/  LDL.LU R9, [R1+0x3d78] ;  /* 0x003d780001097983 */ /* 0x001ee20000300800 */
[----:B------:R-:W-:-:S02]  /*d14b0*/  SHF.R.S32.HI R25, RZ, 0x1f, R6 ;  /* 0x0000001fff197819 */ /* 0x000fc40000011406 */
[----:B------:R-:W-:-:S05]  /*d14c0*/  IADD3 R22, P4, R6, R0, RZ ;  /* 0x0000000006167210 */ /* 0x000fca0007f9e0ff */
[----:B------:R-:W-:-:S05]  /*d14d0*/  IMAD.X R23, R25, 0x1, R3, P4 ;  /* 0x0000000119177824 */ /* 0x000fca00020e0603 */
[----:B------:R0:W-:Y:S04]  /*d14e0*/  STL.64 [R1+0x1c68], R22 ;  /* 0x001c681601007387 */ /* 0x0001e80000100a00 */
[----:B0-----:R-:W4:Y:S01]  /*d14f0*/  LDL.LU.64 R22, [R1+0x3d70] ;  /* 0x003d700001167983 */ /* 0x001f220000300a00 */
[----:B------:R-:W-:-:S05]  /*d1500*/  IADD3 R28, P6, R6, R2, RZ ;  /* 0x00000002061c7210 */ /* 0x000fca0007fde0ff */
[----:B------:R-:W-:Y:S01]  /*d1510*/  IMAD.X R29, R25, 0x1, R4, P6 ;  /* 0x00000001191d7824 */ /* 0x000fe200030e0604 */
[----:B------:R-:W-:-:S04]  /*d1520*/  SHF.R.S32.HI R25, RZ, 0x1f, R7 ;  /* 0x0000001fff197819 */ /* 0x000fc80000011407 */
[----:B------:R-:W-:Y:S01]  /*d1530*/  STL.64 [R1+0x1c50], R28 ;  /* 0x001c501c01007387 */ /* 0x000fe20000100a00 */
[----:B---3--:R-:W-:Y:S02]  /*d1540*/  IMAD.MOV.U32 R8, RZ, RZ, R9 ;  /* 0x000000ffff087224 */ /* 0x008fe400078e0009 */
[----:B------:R-:W-:Y:S01]  /*d1550*/  IMAD.MOV.U32 R9, RZ, RZ, R18 ;  /* 0x000000ffff097224 */ /* 0x000fe200078e0012 */
[----:B------:R-:W-:-:S05]  /*d1560*/  IADD3 R18, P5, R7, R0, RZ ;  /* 0x0000000007127210 */ /* 0x000fca0007fbe0ff */
[----:B------:R-:W-:-:S05]  /*d1570*/  IMAD.X R19, R25, 0x1, R3, P5 ;  /* 0x0000000119137824 */ /* 0x000fca00028e0603 */
[----:B------:R0:W-:Y:S04]  /*d1580*/  STL.64 [R1+0x1c88], R18 ;  /* 0x001c881201007387 */ /* 0x0001e80000100a00 */
[----:B0-----:R-:W3:Y:S01]  /*d1590*/  LDL.LU R19, [R1+0x3d68] ;  /* 0x003d680001137983 */ /* 0x001ee20000300800 */
[----:B------:R-:W-:Y:S02]  /*d15a0*/  IADD3 R28, P6, R7, R2, RZ ;  /* 0x00000002071c7210 */ /* 0x000fe40007fde0ff */
[----:B----4-:R-:W-:Y:S02]  /*d15b0*/  SHF.R.S32.HI R26, RZ, 0x1f, R23 ;  /* 0x0000001fff1a7819 */ /* 0x010fe40000011417 */
[----:B------:R-:W-:Y:S01]  /*d15c0*/  IADD3 R6, P4, R23, R0, RZ ;  /* 0x0000000017067210 */ /* 0x000fe20007f9e0ff */
[----:B------:R-:W-:-:S04]  /*d15d0*/  IMAD.X R29, R25, 0x1, R4, P6 ;  /* 0x00000001191d7824 */ /* 0x000fc800030e0604 */
[C---:B------:R-:W-:Y:S02]  /*d15e0*/  IMAD.X R7, R26.reuse, 0x1, R3, P4 ;  /* 0x000000011a077824 */ /* 0x040fe400020e0603 */
[----:B------:R-:W-:Y:S01]  /*d15f0*/  IMAD.MOV.U32 R18, RZ, RZ, R22 ;  /* 0x000000ffff127224 */ /* 0x000fe200078e0016 */
[----:B------:R-:W-:Y:S01]  /*d1600*/  IADD3 R22, P5, R23, R2, RZ ;  /* 0x0000000217167210 */ /* 0x000fe20007fbe0ff */
[----:B------:R0:W-:Y:S04]  /*d1610*/  STL.64 [R1+0x1c98], R28 ;  /* 0x001c981c01007387 */ /* 0x0001e80000100a00 */
[----:B------:R1:W-:Y:S01]  /*d1620*/  STL.64 [R1+0x1c90], R6 ;  /* 0x001c900601007387 */ /* 0x0003e20000100a00 */
[----:B------:R-:W-:Y:S01]  /*d1630*/  SHF.R.S32.HI R25, RZ, 0x1f, R14 ;  /* 0x0000001fff197819 */ /* 0x000fe2000001140e */
[----:B------:R-:W-:Y:S01]  /*d1640*/  IMAD.X R23, R26, 0x1, R4, P5 ;  /* 0x000000011a177824 */ /* 0x000fe200028e0604 */
[----:B0-----:R-:W-:-:S02]  /*d1650*/  IADD3 R28, P4, R14, R0, RZ ;  /* 0x000000000e1c7210 */ /* 0x001fc40007f9e0ff */
[----:B-1----:R-:W-:Y:S02]  /*d1660*/  IADD3 R6, P6, R14, R2, RZ ;  /* 0x000000020e067210 */ /* 0x002fe40007fde0ff */
[----:B------:R0:W-:Y:S01]  /*d1670*/  STL.64 [R1+0x1ca0], R22 ;  /* 0x001ca01601007387 */ /* 0x0001e20000100a00 */
[C---:B------:R-:W-:Y:S02]  /*d1680*/  IMAD.X R29, R25.reuse, 0x1, R3, P4 ;  /* 0x00000001191d7824 */ /* 0x040fe400020e0603 */
[----:B------:R-:W-:Y:S01]  /*d1690*/  IMAD.X R7, R25, 0x1, R4, P6 ;  /* 0x0000000119077824 */ /* 0x000fe200030e0604 */
[----:B------:R-:W-:Y:S01]  /*d16a0*/  SHF.R.S32.HI R25, RZ, 0x1f, R21 ;  /* 0x0000001fff197819 */ /* 0x000fe20000011415 */
[----:B------:R-:W-:Y:S01]  /*d16b0*/  IMAD.MOV.U32 R14, RZ, RZ, R20 ;  /* 0x000000ffff0e7224 */ /* 0x000fe200078e0014 */
[----:B------:R-:W-:Y:S02]  /*d16c0*/  SHF.R.S32.HI R26, RZ, 0x1f, R8 ;  /* 0x0000001fff1a7819 */ /* 0x000fe40000011408 */
[-C--:B------:R-:W-:Y:S01]  /*d16d0*/  IADD3 R20, P4, R8, R0.reuse, RZ ;  /* 0x0000000008147210 */ /* 0x080fe20007f9e0ff */
[----:B0-----:R-:W4:Y:S04]  /*d16e0*/  LDL.LU.64 R22, [R1+0x3d60] ;  /* 0x003d600001167983 */ /* 0x001f280000300a00 */
[----:B------:R0:W-:Y:S04]  /*d16f0*/  STL.64 [R1+0x1cc8], R28 ;  /* 0x001cc81c01007387 */ /* 0x0001e80000100a00 */
[----:B------:R1:W-:Y:S01]  /*d1700*/  STL.64 [R1+0x1cc0], R6 ;  /* 0x001cc00601007387 */ /* 0x0003e20000100a00 */
[----:B0-----:R-:W-:-:S02]  /*d1710*/  IADD3 R28, P5, R21, R0, RZ ;  /* 0x00000000151c7210 */ /* 0x001fc40007fbe0ff */
[-C--:B-1----:R-:W-:Y:S01]  /*d1720*/  IADD3 R6, P6, R21, R2.reuse, RZ ;  /* 0x0000000215067210 */ /* 0x082fe20007fde0ff */
[--C-:B------:R-:W-:Y:S02]  /*d1730*/  IMAD.X R21, R26, 0x1, R3.reuse, P4 ;  /* 0x000000011a157824 */ /* 0x100fe400020e0603 */
[C---:B------:R-:W-:Y:S02]  /*d1740*/  IMAD.X R29, R25.reuse, 0x1, R3, P5 ;  /* 0x00000001191d7824 */ /* 0x040fe400028e0603 */
[----:B------:R-:W-:Y:S01]  /*d1750*/  IMAD.X R7, R25, 0x1, R4, P6 ;  /* 0x0000000119077824 */ /* 0x000fe200030e0604 */
[----:B------:R-:W-:Y:S02]  /*d1760*/  SHF.R.S32.HI R25, RZ, 0x1f, R11 ;  /* 0x0000001fff197819 */ /* 0x000fe4000001140b */
[----:B------:R0:W-:Y:S04]  /*d1770*/  STL.64 [R1+0x1cd0], R28 ;  /* 0x001cd01c01007387 */ /* 0x0001e80000100a00 */
[----:B------:R-:W-:Y:S04]  /*d1780*/  STL.64 [R1+0x1cb8], R6 ;  /* 0x001cb80601007387 */ /* 0x000fe80000100a00 */
[----:B------:R1:W-:Y:S01]  /*d1790*/  STL.64 [R1+0x1ce8], R20 ;  /* 0x001ce81401007387 */ /* 0x0003e20000100a00 */
[----:B0-----:R-:W-:-:S02]  /*d17a0*/  IADD3 R28, P5, R8, R2, RZ ;  /* 0x00000002081c7210 */ /* 0x001fc40007fbe0ff */
[C---:B-1----:R-:W-:Y:S01]  /*d17b0*/  IADD3 R20, P4, R11.reuse, R0, RZ ;  /* 0x000000000b147210 */ /* 0x042fe20007f9e0ff */
[----:B------:R-:W-:Y:S01]  /*d17c0*/  IMAD.MOV.U32 R6, RZ, RZ, R10 ;  /* 0x000000ffff067224 */ /* 0x000fe200078e000a */
[----:B------:R-:W-:Y:S01]  /*d17d0*/  IADD3 R10, P6, R11, R2, RZ ;  /* 0x000000020b0a7210 */ /* 0x000fe20007fde0ff */
[--C-:B------:R-:W-:Y:S02]  /*d17e0*/  IMAD.X R29, R26, 0x1, R4.reuse, P5 ;  /* 0x000000011a1d7824 */ /* 0x100fe400028e0604 */
[C---:B------:R-:W-:Y:S02]  /*d17f0*/  IMAD.X R21, R25.reuse, 0x1, R3, P4 ;  /* 0x0000000119157824 */ /* 0x040fe400020e0603 */
[----:B------:R-:W-:Y:S01]  /*d1800*/  IMAD.X R11, R25, 0x1, R4, P6 ;  /* 0x00000001190b7824 */ /* 0x000fe200030e0604 */
[----:B------:R-:W-:Y:S04]  /*d1810*/  STL.64 [R1+0x1cf8], R28 ;  /* 0x001cf81c01007387 */ /* 0x000fe80000100a00 */
[----:B------:R0:W-:Y:S04]  /*d1820*/  STL.64 [R1+0x1cf0], R20 ;  /* 0x001cf01401007387 */ /* 0x0001e80000100a00 */
[----:B------:R-:W-:Y:S01]  /*d1830*/  STL.64 [R1+0x1d00], R10 ;  /* 0x001d000a01007387 */ /* 0x000fe20000100a00 */
[----:B------:R-:W-:Y:S01]  /*d1840*/  IMAD.MOV.U32 R7, RZ, RZ, R18 ;  /* 0x000000ffff077224 */ /* 0x000fe200078e0012 */
[----:B---3--:R-:W-:-:S02]  /*d1850*/  SHF.R.S32.HI R25, RZ, 0x1f, R19 ;  /* 0x0000001fff197819 */ /* 0x008fc40000011413 */
[----:B0-----:R-:W-:-:S05]  /*d1860*/  IADD3 R20, P5, R19, R0, RZ ;  /* 0x0000000013147210 */ /* 0x001fca0007fbe0ff */
[----:B------:R-:W-:-:S05]  /*d1870*/  IMAD.X R21, R25, 0x1, R3, P5 ;  /* 0x0000000119157824 */ /* 0x000fca00028e0603 */
[----:B------:R0:W-:Y:S01]  /*d1880*/  STL.64 [R1+0x1d28], R20 ;  /* 0x001d281401007387 */ /* 0x0001e20000100a00 */
[----:B------:R-:W-:-:S03]  /*d1890*/  IADD3 R18, P6, R19, R2, RZ ;  /* 0x0000000213127210 */ /* 0x000fc60007fde0ff */
[----:B0-----:R-:W3:Y:S02]  /*d18a0*/  LDL.LU.64 R20, [R1+0x3d58] ;  /* 0x003d580001147983 */ /* 0x001ee40000300a00 */
[----:B------:R-:W-:-:S05]  /*d18b0*/  IMAD.X R19, R25, 0x1, R4, P6 ;  /* 0x0000000119137824 */ /* 0x000fca00030e0604 */
[----:B------:R0:W-:Y:S04]  /*d18c0*/  STL.64 [R1+0x1d20], R18 ;  /* 0x001d201201007387 */ /* 0x0001e80000100a00 */
[----:B0-----:R-:W3:Y:S01]  /*d18d0*/  LDL.LU.64 R18, [R1+0x3d50] ;  /* 0x003d500001127983 */ /* 0x001ee20000300a00 */
[----:B--2---:R-:W-:Y:S02]  /*d18e0*/  SHF.R.S32.HI R26, RZ, 0x1f, R17 ;  /* 0x0000001fff1a7819 */ /* 0x004fe40000011411 */
[C---:B------:R-:W-:Y:S01]  /*d18f0*/  IADD3 R28, P4, R17.reuse, R0, RZ ;  /* 0x00000000111c7210 */ /* 0x040fe20007f9e0ff */
[----:B------:R-:W-:Y:S01]  /*d1900*/  IMAD.MOV.U32 R10, RZ, RZ, R16 ;  /* 0x000000ffff0a7224 */ /* 0x000fe200078e0010 */
[----:B------:R-:W-:-:S03]  /*d1910*/  IADD3 R16, P5, R17, R2, RZ ;  /* 0x0000000211107210 */ /* 0x000fc60007fbe0ff */
[C---:B------:R-:W-:Y:S02]  /*d1920*/  IMAD.X R29, R26.reuse, 0x1, R3, P4 ;  /* 0x000000011a1d7824 */ /* 0x040fe400020e0603 */
[----:B------:R-:W-:Y:S01]  /*d1930*/  IMAD.MOV.U32 R11, RZ, RZ, R14 ;  /* 0x000000ffff0b7224 */ /* 0x000fe200078e000e */
[----:B------:R-:W-:Y:S02]  /*d1940*/  SHF.R.S32.HI R25, RZ, 0x1f, R15 ;  /* 0x0000001fff197819 */ /* 0x000fe4000001140f */
[C---:B------:R-:W-:Y:S01]  /*d1950*/  IADD3 R14, P6, R15.reuse, R2, RZ ;  /* 0x000000020f0e7210 */ /* 0x040fe20007fde0ff */
[----:B------:R0:W-:Y:S01]  /*d1960*/  STL.64 [R1+0x1d30], R28 ;  /* 0x001d301c01007387 */ /* 0x0001e20000100a00 */
[--C-:B------:R-:W-:Y:S01]  /*d1970*/  IMAD.X R17, R26, 0x1, R4.reuse, P5 ;  /* 0x000000011a117824 */ /* 0x100fe200028e0604 */
[----:B0-----:R-:W-:Y:S02]  /*d1980*/  IADD3 R28, P4, R15, R0, RZ ;  /* 0x000000000f1c7210 */ /* 0x001fe40007f9e0ff */
[----:B------:R-:W-:-:S02]  /*d1990*/  IMAD.X R15, R25, 0x1, R4, P6 ;  /* 0x00000001190f7824 */ /* 0x000fc400030e0604 */
[----:B------:R0:W-:Y:S01]  /*d19a0*/  STL.64 [R1+0x1d18], R16 ;  /* 0x001d181001007387 */ /* 0x0001e20000100a00 */
[----:B------:R-:W-:Y:S01]  /*d19b0*/  IMAD.X R29, R25, 0x1, R3, P4 ;  /* 0x00000001191d7824 */ /* 0x000fe200020e0603 */
[----:B------:R-:W-:Y:S02]  /*d19c0*/  SHF.R.S32.HI R25, RZ, 0x1f, R9 ;  /* 0x0000001fff197819 */ /* 0x000fe40000011409 */
[----:B------:R-:W-:Y:S01]  /*d19d0*/  SHF.R.S32.HI R26, RZ, 0x1f, R6 ;  /* 0x0000001fff1a7819 */ /* 0x000fe20000011406 */
[----:B0-----:R-:W2:Y:S04]  /*d19e0*/  LDL.LU.64 R16, [R1+0x3d48] ;  /* 0x003d480001107983 */ /* 0x001ea80000300a00 */
[----:B------:R0:W-:Y:S04]  /*d19f0*/  STL.64 [R1+0x1d60], R14 ;  /* 0x001d600e01007387 */ /* 0x0001e80000100a00 */
[----:B------:R1:W-:Y:S01]  /*d1a00*/  STL.64 [R1+0x1d48], R28 ;  /* 0x001d481c01007387 */ /* 0x0003e20000100a00 */
[----:B------:R-:W-:Y:S01]  /*d1a10*/  IMAD.MOV.U32 R8, RZ, RZ, R13 ;  /* 0x000000ffff087224 */ /* 0x000fe200078e000d */
[----:B0-----:R-:W-:-:S02]  /*d1a20*/  IADD3 R14, P5, R9, R0, RZ ;  /* 0x00000000090e7210 */ /* 0x001fc40007fbe0ff */
[----:B-1----:R-:W-:Y:S01]  /*d1a30*/  IADD3 R28, P6, R9, R2, RZ ;  /* 0x00000002091c7210 */ /* 0x002fe20007fde0ff */
[----:B------:R-:W-:Y:S01]  /*d1a40*/  IMAD.MOV.U32 R9, RZ, RZ, R12 ;  /* 0x000000ffff097224 */ /* 0x000fe200078e000c */
[----:B------:R-:W-:Y:S01]  /*d1a50*/  IADD3 R12, P4, R6, R0, RZ ;  /* 0x00000000060c7210 */ /* 0x000fe20007f9e0ff */
[C-C-:B------:R-:W-:Y:S02]  /*d1a60*/  IMAD.X R15, R25.reuse, 0x1, R3.reuse, P5 ;  /* 0x00000001190f7824 */ /* 0x140fe400028e0603 */
[----:B------:R-:W-:Y:S02]  /*d1a70*/  IMAD.X R29, R25, 0x1, R4, P6 ;  /* 0x00000001191d7824 */ /* 0x000fe400030e0604 */
[----:B------:R-:W-:Y:S01]  /*d1a80*/  IMAD.X R13, R26, 0x1, R3, P4 ;  /* 0x000000011a0d7824 */ /* 0x000fe200020e0603 */
[----:B------:R0:W-:Y:S01]  /*d1a90*/  STL.64 [R1+0x1d58], R14 ;  /* 0x001d580e01007387 */ /* 0x0001e20000100a00 */
[----:B------:R-:W-:-:S03]  /*d1aa0*/  SHF.R.S32.HI R25, RZ, 0x1f, R7 ;  /* 0x0000001fff197819 */ /* 0x000fc60000011407 */
[----:B0-----:R-:W2:Y:S04]  /*d1ab0*/  LDL.LU.64 R14, [R1+0x3d40] ;  /* 0x003d4000010e7983 */ /* 0x001ea80000300a00 */
[----:B------:R0:W-:Y:S04]  /*d1ac0*/  STL.64 [R1+0x1d68], R28 ;  /* 0x001d681c01007387 */ /* 0x0001e80000100a00 */
[----:B------:R1:W-:Y:S01]  /*d1ad0*/  STL.64 [R1+0x1d90], R12 ;  /* 0x001d900c01007387 */ /* 0x0003e20000100a00 */
[----:B0-----:R-:W-:Y:S02]  /*d1ae0*/  IADD3 R28, P5, R6, R2, RZ ;  /* 0x00000002061c7210 */ /* 0x001fe40007fbe0ff */
[----:B-1----:R-:W-:-:S02]  /*d1af0*/  IADD3 R12, P4, R7, R0, RZ ;  /* 0x00000000070c7210 */ /* 0x002fc40007f9e0ff */
[----:B------:R-:W-:Y:S01]  /*d1b00*/  IADD3 R6, P6, R7, R2, RZ ;  /* 0x0000000207067210 */ /* 0x000fe20007fde0ff */
[--C-:B------:R-:W-:Y:S02]  /*d1b10*/  IMAD.X R29, R26, 0x1, R4.reuse, P5 ;  /* 0x000000011a1d7824 */ /* 0x100fe400028e0604 */
[C---:B------:R-:W-:Y:S02]  /*d1b20*/  IMAD.X R13, R25.reuse, 0x1, R3, P4 ;  /* 0x00000001190d7824 */ /* 0x040fe400020e0603 */
[----:B------:R-:W-:Y:S01]  /*d1b30*/  IMAD.X R7, R25, 0x1, R4, P6 ;  /* 0x0000000119077824 */ /* 0x000fe200030e0604 */
[----:B------:R-:W-:Y:S01]  /*d1b40*/  SHF.R.S32.HI R25, RZ, 0x1f, R10 ;  /* 0x0000001fff197819 */ /* 0x000fe2000001140a */
[----:B------:R-:W-:Y:S04]  /*d1b50*/  STL.64 [R1+0x1d88], R28 ;  /* 0x001d881c01007387 */ /* 0x000fe80000100a00 */
[----:B------:R0:W-:Y:S04]  /*d1b60*/  STL.64 [R1+0x1d98], R12 ;  /* 0x001d980c01007387 */ /* 0x0001e80000100a00 */
[----:B------:R1:W-:Y:S01]  /*d1b70*/  STL.64 [R1+0x1d80], R6 ;  /* 0x001d800601007387 */ /* 0x0003e20000100a00 */
[----:B----4-:R-:W-:-:S02]  /*d1b80*/  SHF.R.S32.HI R26, RZ, 0x1f, R23 ;  /* 0x0000001fff1a7819 */ /* 0x010fc40000011417 */
[C---:B0-----:R-:W-:Y:S02]  /*d1b90*/  IADD3 R12, P5, R10.reuse, R0, RZ ;  /* 0x000000000a0c7210 */ /* 0x041fe40007fbe0ff */
[----:B------:R-:W-:Y:S02]  /*d1ba0*/  IADD3 R28, P6, R10, R2, RZ ;  /* 0x000000020a1c7210 */ /* 0x000fe40007fde0ff */
[----:B-1----:R-:W-:Y:S01]  /*d1bb0*/  IADD3 R6, P4, R23, R0, RZ ;  /* 0x0000000017067210 */ /* 0x002fe20007f9e0ff */
[C-C-:B------:R-:W-:Y:S02]  /*d1bc0*/  IMAD.X R13, R25.reuse, 0x1, R3.reuse, P5 ;  /* 0x00000001190d7824 */ /* 0x140fe400028e0603 */
[----:B------:R-:W-:Y:S01]  /*d1bd0*/  IMAD.X R29, R25, 0x1, R4, P6 ;  /* 0x00000001191d7824 */ /* 0x000fe200030e0604 */
[----:B------:R-:W-:Y:S02]  /*d1be0*/  IADD3 R10, P5, R23, R2, RZ ;  /* 0x00000002170a7210 */ /* 0x000fe40007fbe0ff */
[----:B------:R0:W-:Y:S01]  /*d1bf0*/  STL.64 [R1+0x1db0], R12 ;  /* 0x001db00c01007387 */ /* 0x0001e20000100a00 */
[----:B------:R-:W-:Y:S01]  /*d1c00*/  IMAD.X R7, R26, 0x1, R3, P4 ;  /* 0x000000011a077824 */ /* 0x000fe200020e0603 */
[----:B------:R-:W-:Y:S01]  /*d1c10*/  SHF.R.S32.HI R25, RZ, 0x1f, R22 ;  /* 0x0000001fff197819 */ /* 0x000fe20000011416 */
[----:B------:R-:W-:-:S02]  /*d1c20*/  IMAD.MOV.U32 R27, RZ, RZ, R11 ;  /* 0x000000ffff1b7224 */ /* 0x000fc400078e000b */
[----:B------:R-:W-:Y:S01]  /*d1c30*/  IMAD.X R11, R26, 0x1, R4, P5 ;  /* 0x000000011a0b7824 */ /* 0x000fe200028e0604 */
[----:B0-----:R-:W4:Y:S04]  /*d1c40*/  LDL.LU.64 R12, [R1+0x3d38] ;  /* 0x003d3800010c7983 */ /* 0x001f280000300a00 */
[----:B------:R-:W-:Y:S04]  /*d1c50*/  STL [R1+0x3790], R23 ;  /* 0x0037901701007387 */ /* 0x000fe80000100800 */
[----:B------:R0:W-:Y:S04]  /*d1c60*/  STL.64 [R1+0x1dc0], R28 ;  /* 0x001dc01c01007387 */ /* 0x0001e80000100a00 */
[----:B------:R1:W-:Y:S04]  /*d1c70*/  STL.64 [R1+0x1db8], R6 ;  /* 0x001db80601007387 */ /* 0x0003e80000100a00 */
[----:B------:R-:W-:Y:S04]  /*d1c80*/  STL [R1+0x37cc], R22 ;  /* 0x0037cc1601007387 */ /* 0x000fe80000100800 */
[----:B------:R1:W-:Y:S01]  /*d1c90*/  STL.64 [R1+0x1d50], R10 ;  /* 0x001d500a01007387 */ /* 0x0003e20000100a00 */
[----:B0-----:R-:W-:-:S02]  /*d1ca0*/  IADD3 R28, P4, R22, R0, RZ ;  /* 0x00000000161c7210 */ /* 0x001fc40007f9e0ff */
[----:B-1----:R-:W-:Y:S01]  /*d1cb0*/  IADD3 R6, P6, R22, R2, RZ ;  /* 0x0000000216067210 */ /* 0x002fe20007fde0ff */
[----:B------:R-:W4:Y:S02]  /*d1cc0*/  LDL.LU.64 R10, [R1+0x3d30] ;  /* 0x003d3000010a7983 */ /* 0x000f240000300a00 */
[C---:B------:R-:W-:Y:S02]  /*d1cd0*/  IMAD.X R29, R25.reuse, 0x1, R3, P4 ;  /* 0x00000001191d7824 */ /* 0x040fe400020e0603 */
[----:B------:R-:W-:-:S03]  /*d1ce0*/  IMAD.X R7, R25, 0x1, R4, P6 ;  /* 0x0000000119077824 */ /* 0x000fc600030e0604 */
[----:B------:R0:W-:Y:S01]  /*d1cf0*/  STL.64 [R1+0x1df0], R28 ;  /* 0x001df01c01007387 */ /* 0x0001e20000100a00 */
[----:B------:R-:W-:-:S03]  /*d1d00*/  IMAD.MOV.U32 R24, RZ, RZ, R9 ;  /* 0x000000ffff187224 */ /* 0x000fc600078e0009 */
[----:B------:R1:W-:Y:S01]  /*d1d10*/  STL.64 [R1+0x1de8], R6 ;  /* 0x001de80601007387 */ /* 0x0003e20000100a00 */
[----:B0-----:R-:W-:Y:S01]  /*d1d20*/  IMAD.MOV.U32 R29, RZ, RZ, R8 ;  /* 0x000000ffff1d7224 */ /* 0x001fe200078e0008 */
[----:B---3--:R-:W-:Y:S02]  /*d1d30*/  SHF.R.S32.HI R25, RZ, 0x1f, R21 ;  /* 0x0000001fff197819 */ /* 0x008fe40000011415 */
[C---:B------:R-:W-:Y:S02]  /*d1d40*/  IADD3 R8, P6, R21.reuse, R2, RZ ;  /* 0x0000000215087210 */ /* 0x040fe40007fde0ff */
[----:B------:R-:W-:-:S03]  /*d1d50*/  IADD3 R22, P5, R21, R0, RZ ;  /* 0x0000000015167210 */ /* 0x000fc60007fbe0ff */
[C---:B------:R-:W-:Y:S01]  /*d1d60*/  IMAD.X R9, R25.reuse, 0x1, R4, P6 ;  /* 0x0000000119097824 */ /* 0x040fe200030e0604 */
[----:B------:R-:W-:Y:S01]  /*d1d70*/  STL [R1+0x37f4], R21 ;  /* 0x0037f41501007387 */ /* 0x000fe20000100800 */
[----:B------:R-:W-:Y:S02]  /*d1d80*/  SHF.R.S32.HI R26, RZ, 0x1f, R20 ;  /* 0x0000001fff1a7819 */ /* 0x000fe40000011414 */
[----:B-1----:R-:W-:Y:S01]  /*d1d90*/  IADD3 R6, P4, R20, R0, RZ ;  /* 0x0000000014067210 */ /* 0x002fe20007f9e0ff */
[--C-:B------:R-:W-:Y:S01]  /*d1da0*/  IMAD.X R23, R25, 0x1, R3.reuse, P5 ;  /* 0x0000000119177824 */ /* 0x100fe200028e0603 */
[----:B------:R0:W-:Y:S03]  /*d1db0*/  STL.64 [R1+0x1e20], R8 ;  /* 0x001e200801007387 */ /* 0x0001e60000100a00 */
[----:B------:R-:W-:Y:S01]  /*d1dc0*/  IMAD.X R7, R26, 0x1, R3, P4 ;  /* 0x000000011a077824 */ /* 0x000fe200020e0603 */
[----:B------:R-:W-:Y:S04]  /*d1dd0*/  STL.64 [R1+0x1e08], R22 ;  /* 0x001e081601007387 */ /* 0x000fe80000100a00 */
[----:B------:R-:W-:Y:S01]  /*d1de0*/  STL [R1+0x37f8], R20 ;  /* 0x0037f81401007387 */ /* 0x000fe20000100800 */
[----:B0-----:R-:W-:-:S03]  /*d1df0*/  IADD3 R8, P5, R20, R2, RZ ;  /* 0x0000000214087210 */ /* 0x001fc60007fbe0ff */
[----:B------:R-:W-:Y:S02]  /*d1e00*/  STL.64 [R1+0x1e18], R6 ;  /* 0x001e180601007387 */ /* 0x000fe40000100a00 */
[----:B------:R-:W-:Y:S02]  /*d1e10*/  IMAD.X R9, R26, 0x1, R4, P5 ;  /* 0x000000011a097824 */ /* 0x000fe400028e0604 */
[----:B------:R-:W-:Y:S04]  /*d1e20*/  STL [R1+0x37fc], R19 ;  /* 0x0037fc1301007387 */ /* 0x000fe80000100800 */
[----:B------:R0:W-:Y:S04]  /*d1e30*/  STL.64 [R1+0x1e10], R8 ;  /* 0x001e100801007387 */ /* 0x0001e80000100a00 */
[----:B0-----:R-:W3:Y:S01]  /*d1e40*/  LDL.LU.64 R8, [R1+0x3d28] ;  /* 0x003d280001087983 */ /* 0x001ee20000300a00 */
[----:B------:R-:W-:-:S02]  /*d1e50*/  SHF.R.S32.HI R25, RZ, 0x1f, R19 ;  /* 0x0000001fff197819 */ /* 0x000fc40000011413 */
[----:B------:R-:W-:-:S05]  /*d1e60*/  IADD3 R6, P4, R19, R0, RZ ;  /* 0x0000000013067210 */ /* 0x000fca0007f9e0ff */
[----:B------:R-:W-:-:S05]  /*d1e70*/  IMAD.X R7, R25, 0x1, R3, P4 ;  /* 0x0000000119077824 */ /* 0x000fca00020e0603 */
[----:B------:R0:W-:Y:S04]  /*d1e80*/  STL.64 [R1+0x1e48], R6 ;  /* 0x001e480601007387 */ /* 0x0001e80000100a00 */
[----:B0-----:R-:W3:Y:S01]  /*d1e90*/  LDL.LU.64 R6, [R1+0x3d20] ;  /* 0x003d200001067983 */ /* 0x001ee20000300a00 */
[----:B------:R-:W-:Y:S02]  /*d1ea0*/  IADD3 R22, P6, R19, R2, RZ ;  /* 0x0000000213167210 */ /* 0x000fe40007fde0ff */
[----:B------:R-:W-:-:S03]  /*d1eb0*/  IADD3 R20, P5, R18, R0, RZ ;  /* 0x0000000012147210 */ /* 0x000fc60007fbe0ff */
[----:B------:R-:W-:Y:S01]  /*d1ec0*/  IMAD.X R23, R25, 0x1, R4, P6 ;  /* 0x0000000119177824 */ /* 0x000fe200030e0604 */
[----:B------:R-:W-:-:S04]  /*d1ed0*/  SHF.R.S32.HI R25, RZ, 0x1f, R18 ;  /* 0x0000001fff197819 */ /* 0x000fc80000011412 */
[----:B------:R0:W-:Y:S04]  /*d1ee0*/  STL.64 [R1+0x1e28], R22 ;  /* 0x001e281601007387 */ /* 0x0001e80000100a00 */
[----:B------:R1:W-:Y:S04]  /*d1ef0*/  STL [R1+0x3800], R18 ;  /* 0x0038001201007387 */ /* 0x0003e80000100800 */
[----:B------:R1:W-:Y:S01]  /*d1f00*/  STL [R1+0x1e50], R20 ;  /* 0x001e501401007387 */ /* 0x0003e20000100800 */
[----:B--2---:R-:W-:Y:S01]  /*d1f10*/  SHF.R.S32.HI R26, RZ, 0x1f, R17 ;  /* 0x0000001fff1a7819 */ /* 0x004fe20000011411 */
[----:B------:R-:W-:Y:S01]  /*d1f20*/  IMAD.MOV.U32 R19, RZ, RZ, R21 ;  /* 0x000000ffff137224 */ /* 0x000fe200078e0015 */
[----:B0-----:R-:W-:Y:S01]  /*d1f30*/  IADD3 R22, P6, R18, R2, RZ ;  /* 0x0000000212167210 */ /* 0x001fe20007fde0ff */
[----:B-1----:R-:W-:Y:S01]  /*d1f40*/  IMAD.MOV.U32 R18, RZ, RZ, R20 ;  /* 0x000000ffff127224 */ /* 0x002fe200078e0014 */
[----:B------:R-:W-:-:S03]  /*d1f50*/  IADD3 R20, P4, R17, R0, RZ ;  /* 0x0000000011147210 */ /* 0x000fc60007f9e0ff */
[C---:B------:R-:W-:Y:S02]  /*d1f60*/  IMAD.X R23, R25.reuse, 0x1, R4, P6 ;  /* 0x0000000119177824 */ /* 0x040fe400030e0604 */
[--C-:B------:R-:W-:Y:S02]  /*d1f70*/  IMAD.X R19, R25, 0x1, R3.reuse, P5 ;  /* 0x0000000119137824 */ /* 0x100fe400028e0603 */
[----:B------:R-:W-:Y:S01]  /*d1f80*/  IMAD.X R21, R26, 0x1, R3, P4 ;  /* 0x000000011a157824 */ /* 0x000fe200020e0603 */
[----:B------:R0:W-:Y:S04]  /*d1f90*/  STL.64 [R1+0x1e58], R22 ;  /* 0x001e581601007387 */ /* 0x0001e80000100a00 */
[----:B------:R-:W-:Y:S04]  /*d1fa0*/  STL [R1+0x1e54], R19 ;  /* 0x001e541301007387 */ /* 0x000fe80000100800 */
[----:B------:R1:W-:Y:S01]  /*d1fb0*/  STL.64 [R1+0x1e40], R20 ;  /* 0x001e401401007387 */ /* 0x0003e20000100a00 */
[----:B------:R-:W-:-:S02]  /*d1fc0*/  SHF.R.S32.HI R25, RZ, 0x1f, R16 ;  /* 0x0000001fff197819 */ /* 0x000fc40000011410 */
[CC--:B------:R-:W-:Y:S02]  /*d1fd0*/  IADD3 R18, P6, R16.reuse, R2.reuse, RZ ;  /* 0x0000000210127210 */ /* 0x0c0fe40007fde0ff */
[----:B0-----:R-:W-:Y:S02]  /*d1fe0*/  IADD3 R22, P5, R17, R2, RZ ;  /* 0x0000000211167210 */ /* 0x001fe40007fbe0ff */
[----:B-1----:R-:W-:-:S03]  /*d1ff0*/  IADD3 R20, P4, R16, R0, RZ ;  /* 0x0000000010147210 */ /* 0x002fc60007f9e0ff */
[--C-:B------:R-:W-:Y:S01]  /*d2000*/  IMAD.X R23, R26, 0x1, R4.reuse, P5 ;  /* 0x000000011a177824 */ /* 0x100fe200028e0604 */
[----:B------:R-:W-:Y:S01]  /*d2010*/  STL [R1+0x3804], R16 ;  /* 0x0038041001007387 */ /* 0x000fe20000100800 */
[C---:B------:R-:W-:Y:S02]  /*d2020*/  IMAD.X R21, R25.reuse, 0x1, R3, P4 ;  /* 0x0000000119157824 */ /* 0x040fe400020e0603 */
[----:B------:R-:W-:Y:S01]  /*d2030*/  IMAD.X R19, R25, 0x1, R4, P6 ;  /* 0x0000000119137824 */ /* 0x000fe200030e0604 */
[----:B------:R-:W-:Y:S01]  /*d2040*/  SHF.R.S32.HI R25, RZ, 0x1f, R15 ;  /* 0x0000001fff197819 */ /* 0x000fe2000001140f */
[----:B------:R0:W-:Y:S04]  /*d2050*/  STL.64 [R1+0x1e68], R22 ;  /* 0x001e681601007387 */ /* 0x0001e80000100a00 */
[----:B------:R1:W-:Y:S04]  /*d2060*/  STL.64 [R1+0x1e80], R20 ;  /* 0x001e801401007387 */ /* 0x0003e80000100a00 */
[----:B------:R2:W-:Y:S01]  /*d2070*/  STL.64 [R1+0x1e88], R18 ;  /* 0x001e881201007387 */ /* 0x0005e20000100a00 */
[----:B------:R-:W-:-:S02]  /*d2080*/  SHF.R.S32.HI R26, RZ, 0x1f, R14 ;  /* 0x0000001fff1a7819 */ /* 0x000fc4000001140e */
[C---:B0-----:R-:W-:Y:S02]  /*d2090*/  IADD3 R22, P5, R15.reuse, R0, RZ ;  /* 0x000000000f167210 */ /* 0x041fe40007fbe0ff */
[----:B-1----:R-:W-:Y:S02]  /*d20a0*/  IADD3 R20, P6, R15, R2, RZ ;  /* 0x000000020f147210 */ /* 0x002fe40007fde0ff */
[----:B--2---:R-:W-:Y:S01]  /*d20b0*/  IADD3 R18, P4, R14, R0, RZ ;  /* 0x000000000e127210 */ /* 0x004fe20007f9e0ff */
[C-C-:B------:R-:W-:Y:S01]  /*d20c0*/  IMAD.X R23, R25.reuse, 0x1, R3.reuse, P5 ;  /* 0x0000000119177824 */ /* 0x140fe200028e0603 */
[----:B------:R-:W-:Y:S01]  /*d20d0*/  STL [R1+0x3d18], R15 ;  /* 0x003d180f01007387 */ /* 0x000fe20000100800 */
[----:B------:R-:W-:Y:S02]  /*d20e0*/  IMAD.X R21, R25, 0x1, R4, P6 ;  /* 0x0000000119157824 */ /* 0x000fe400030e0604 */
[----:B------:R-:W-:Y:S01]  /*d20f0*/  IMAD.X R19, R26, 0x1, R3, P4 ;  /* 0x000000011a137824 */ /* 0x000fe200020e0603 */
[----:B------:R0:W-:Y:S04]  /*d2100*/  STL.64 [R1+0x1e60], R22 ;  /* 0x001e601601007387 */ /* 0x0001e80000100a00 */
[----:B------:R1:W-:Y:S04]  /*d2110*/  STL.64 [R1+0x1ea0], R20 ;  /* 0x001ea01401007387 */ /* 0x0003e80000100a00 */
[----:B------:R2:W-:Y:S01]  /*d2120*/  STL.64 [R1+0x1ec8], R18 ;  /* 0x001ec81201007387 */ /* 0x0005e20000100a00 */
[----:B----4-:R-:W-:-:S02]  /*d2130*/  SHF.R.S32.HI R25, RZ, 0x1f, R13 ;  /* 0x0000001fff197819 */ /* 0x010fc4000001140d */
[----:B0-----:R-:W-:Y:S02]  /*d2140*/  IADD3 R22, P5, R14, R2, RZ ;  /* 0x000000020e167210 */ /* 0x001fe40007fbe0ff */
[C---:B-1----:R-:W-:Y:S02]  /*d2150*/  IADD3 R20, P4, R13.reuse, R0, RZ ;  /* 0x000000000d147210 */ /* 0x042fe40007f9e0ff */
[----:B--2---:R-:W-:Y:S01]  /*d2160*/  IADD3 R18, P6, R13, R2, RZ ;  /* 0x000000020d127210 */ /* 0x004fe20007fde0ff */
[--C-:B------:R-:W-:Y:S02]  /*d2170*/  IMAD.X R23, R26, 0x1, R4.reuse, P5 ;  /* 0x000000011a177824 */ /* 0x100fe400028e0604 */
        /* <DEDUP_REMOVED lines=17> */
[----:B0-----:R-:W-:-:S02]  /*d2290*/  IADD3 R22, P5, R11, R2, RZ ;  /* 0x000000020b167210 */ /* 0x001fc40007fbe0ff */
[----:B------:R-:W-:Y:S02]  /*d22a0*/  SHF.R.S32.HI R11, RZ, 0x1f, R10 ;  /* 0x0000001fff0b7819 */ /* 0x000fe4000001140a */
[C---:B-1----:R-:W-:Y:S02]  /*d22b0*/  IADD3 R20, P4, R10.reuse, R0, RZ ;  /* 0x000000000a147210 */ /* 0x042fe40007f9e0ff */
[----:B--2---:R-:W-:Y:S01]  /*d22c0*/  IADD3 R18, P6, R10, R2, RZ ;  /* 0x000000020a127210 */ /* 0x004fe20007fde0ff */
[--C-:B------:R-:W-:Y:S02]  /*d22d0*/  IMAD.X R23, R26, 0x1, R4.reuse, P5 ;  /* 0x000000011a177824 */ /* 0x100fe400028e0604 */
[C---:B------:R-:W-:Y:S02]  /*d22e0*/  IMAD.X R21, R11.reuse, 0x1, R3, P4 ;  /* 0x000000010b157824 */ /* 0x040fe400020e0603 */
[----:B------:R-:W-:Y:S01]  /*d22f0*/  IMAD.X R19, R11, 0x1, R4, P6 ;  /* 0x000000010b137824 */ /* 0x000fe200030e0604 */
[----:B------:R0:W-:Y:S04]  /*d2300*/  STL.64 [R1+0x1f10], R22 ;  /* 0x001f101601007387 */ /* 0x0001e80000100a00 */
[----:B------:R1:W-:Y:S04]  /*d2310*/  STL.64 [R1+0x1f30], R20 ;  /* 0x001f301401007387 */ /* 0x0003e80000100a00 */
[----:B------:R2:W-:Y:S01]  /*d2320*/  STL.64 [R1+0x1f28], R18 ;  /* 0x001f281201007387 */ /* 0x0005e20000100a00 */
[----:B------:R-:W-:-:S05]  /*d2330*/  IMAD.MOV.U32 R28, RZ, RZ, R29 ;  /* 0x000000ffff1c7224 */ /* 0x000fca00078e001d */
[----:B------:R-:W-:Y:S02]  /*d2340*/  SHF.R.S32.HI R26, RZ, 0x1f, R28 ;  /* 0x0000001fff1a7819 */ /* 0x000fe4000001141c */
[----:B---3--:R-:W-:Y:S02]  /*d2350*/  SHF.R.S32.HI R11, RZ, 0x1f, R9 ;  /* 0x0000001fff0b7819 */ /* 0x008fe40000011409 */
[C---:B0-----:R-:W-:Y:S02]  /*d2360*/  IADD3 R22, P5, R9.reuse, R0, RZ ;  /* 0x0000000009167210 */ /* 0x041fe40007fbe0ff */
[----:B-1----:R-:W-:-:S03]  /*d2370*/  IADD3 R20, P6, R9, R2, RZ ;  /* 0x0000000209147210 */ /* 0x002fc60007fde0ff */
[C-C-:B------:R-:W-:Y:S01]  /*d2380*/  IMAD.X R23, R11.reuse, 0x1, R3.reuse, P5 ;  /* 0x000000010b177824 */ /* 0x140fe200028e0603 */
[----:B------:R-:W-:Y:S02]  /*d2390*/  SHF.R.S32.HI R25, RZ, 0x1f, R8 ;  /* 0x0000001fff197819 */ /* 0x000fe40000011408 */
[C---:B--2---:R-:W-:Y:S02]  /*d23a0*/  IADD3 R18, P4, R8.reuse, R0, RZ ;  /* 0x0000000008127210 */ /* 0x044fe40007f9e0ff */
[----:B------:R0:W-:Y:S01]  /*d23b0*/  STL.64 [R1+0x1f20], R22 ;  /* 0x001f201601007387 */ /* 0x0001e20000100a00 */
[--C-:B------:R-:W-:Y:S02]  /*d23c0*/  IMAD.X R21, R11, 0x1, R4.reuse, P6 ;  /* 0x000000010b157824 */ /* 0x100fe400030e0604 */
[C---:B------:R-:W-:Y:S01]  /*d23d0*/  IMAD.X R19, R25.reuse, 0x1, R3, P4 ;  /* 0x0000000119137824 */ /* 0x040fe200020e0603 */
[----:B0-----:R-:W-:Y:S02]  /*d23e0*/  IADD3 R22, P5, R8, R2, RZ ;  /* 0x0000000208167210 */ /* 0x001fe40007fbe0ff */
[----:B------:R0:W-:Y:S03]  /*d23f0*/  STL.64 [R1+0x1f48], R20 ;  /* 0x001f481401007387 */ /* 0x0001e60000100a00 */
[----:B------:R-:W-:Y:S01]  /*d2400*/  IMAD.X R23, R25, 0x1, R4, P5 ;  /* 0x0000000119177824 */ /* 0x000fe200028e0604 */
[----:B------:R1:W-:Y:S04]  /*d2410*/  STL.64 [R1+0x1ee8], R18 ;  /* 0x001ee81201007387 */ /* 0x0003e80000100a00 */
[----:B------:R2:W-:Y:S04]  /*d2420*/  STL.64 [R1+0x1c80], R22 ;  /* 0x001c801601007387 */ /* 0x0005e80000100a00 */
[----:B------:R-:W3:Y:S01]  /*d2430*/  LDL R29, [R1+0x184] ;  /* 0x00018400011d7983 */ /* 0x000ee20000100800 */
[----:B------:R-:W-:-:S02]  /*d2440*/  SHF.R.S32.HI R11, RZ, 0x1f, R7 ;  /* 0x0000001fff0b7819 */ /* 0x000fc40000011407 */
[C---:B0-----:R-:W-:Y:S02]  /*d2450*/  IADD3 R20, P4, R7.reuse, R0, RZ ;  /* 0x0000000007147210 */ /* 0x041fe40007f9e0ff */
[----:B-1----:R-:W-:-:S03]  /*d2460*/  IADD3 R18, P6, R7, R2, RZ ;  /* 0x0000000207127210 */ /* 0x002fc60007fde0ff */
[C-C-:B------:R-:W-:Y:S01]  /*d2470*/  IMAD.X R21, R11.reuse, 0x1, R3.reuse, P4 ;  /* 0x000000010b157824 */ /* 0x140fe200020e0603 */
[----:B--2---:R-:W-:Y:S01]  /*d2480*/  IADD3 R22, P5, R6, R0, RZ ;  /* 0x0000000006167210 */ /* 0x004fe20007fbe0ff */
[----:B------:R-:W-:Y:S01]  /*d2490*/  IMAD.X R19, R11, 0x1, R4, P6 ;  /* 0x000000010b137824 */ /* 0x000fe200030e0604 */
[----:B------:R-:W-:Y:S02]  /*d24a0*/  SHF.R.S32.HI R11, RZ, 0x1f, R6 ;  /* 0x0000001fff0b7819 */ /* 0x000fe40000011406 */
[----:B------:R0:W-:Y:S04]  /*d24b0*/  STL.64 [R1+0x1bb0], R20 ;  /* 0x001bb01401007387 */ /* 0x0001e80000100a00 */
[----:B------:R1:W-:Y:S01]  /*d24c0*/  STL.64 [R1+0x1b28], R18 ;  /* 0x001b281201007387 */ /* 0x0003e20000100a00 */
[----:B------:R-:W-:-:S03]  /*d24d0*/  IMAD.X R23, R11, 0x1, R3, P5 ;  /* 0x000000010b177824 */ /* 0x000fc600028e0603 */
[----:B------:R-:W-:Y:S01]  /*d24e0*/  STL [R1+0x3678], R6 ;  /* 0x0036780601007387 */ /* 0x000fe20000100800 */
[----:B0-----:R-:W-:Y:S02]  /*d24f0*/  IADD3 R20, P6, R6, R2, RZ ;  /* 0x0000000206147210 */ /* 0x001fe40007fde0ff */
[----:B-1----:R-:W-:-:S03]  /*d2500*/  IADD3 R18, P4, R28, R0, RZ ;  /* 0x000000001c127210 */ /* 0x002fc60007f9e0ff */
[----:B------:R-:W-:Y:S01]  /*d2510*/  IMAD.X R21, R11, 0x1, R4, P6 ;  /* 0x000000010b157824 */ /* 0x000fe200030e0604 */
[----:B------:R0:W-:Y:S01]  /*d2520*/  STL.64 [R1+0x1ae0], R22 ;  /* 0x001ae01601007387 */ /* 0x0001e20000100a00 */
[----:B------:R-:W-:Y:S02]  /*d2530*/  SHF.R.S32.HI R11, RZ, 0x1f, R24 ;  /* 0x0000001fff0b7819 */ /* 0x000fe40000011418 */
[----:B------:R-:W-:Y:S01]  /*d2540*/  SHF.R.S32.HI R25, RZ, 0x1f, R5 ;  /* 0x0000001fff197819 */ /* 0x000fe20000011405 */
[----:B------:R1:W-:Y:S01]  /*d2550*/  STL.64 [R1+0x1a98], R20 ;  /* 0x001a981401007387 */ /* 0x0003e20000100a00 */
[----:B------:R-:W-:Y:S01]  /*d2560*/  IMAD.X R19, R26, 0x1, R3, P4 ;  /* 0x000000011a137824 */ /* 0x000fe200020e0603 */
[-C--:B0-----:R-:W-:Y:S02]  /*d2570*/  IADD3 R22, P5, R5, R0.reuse, RZ ;  /* 0x0000000005167210 */ /* 0x081fe40007fbe0ff */
[----:B-1----:R-:W-:-:S03]  /*d2580*/  IADD3 R20, P6, R24, R0, RZ ;  /* 0x0000000018147210 */ /* 0x002fc60007fde0ff */
[--C-:B------:R-:W-:Y:S01]  /*d2590*/  IMAD.X R23, R25, 0x1, R3.reuse, P5 ;  /* 0x0000000119177824 */ /* 0x100fe200028e0603 */
[----:B------:R-:W-:Y:S01]  /*d25a0*/  STL.64 [R1+0x420], R18 ;  /* 0x0004201201007387 */ /* 0x000fe20000100a00 */
[----:B------:R-:W-:-:S03]  /*d25b0*/  IMAD.X R21, R11, 0x1, R3, P6 ;  /* 0x000000010b157824 */ /* 0x000fc600030e0603 */
[----:B------:R-:W-:Y:S04]  /*d25c0*/  STL [R1+0x36c4], R3 ;  /* 0x0036c40301007387 */ /* 0x000fe80000100800 */
[----:B------:R0:W-:Y:S04]  /*d25d0*/  STL.64 [R1+0x19f8], R20 ;  /* 0x0019f81401007387 */ /* 0x0001e80000100a00 */
[----:B------:R1:W-:Y:S04]  /*d25e0*/  STL.64 [R1+0x1a50], R22 ;  /* 0x001a501601007387 */ /* 0x0003e80000100a00 */
[----:B------:R-:W-:Y:S04]  /*d25f0*/  STL [R1+0x36f4], R2 ;  /* 0x0036f40201007387 */ /* 0x000fe80000100800 */
[----:B------:R2:W-:Y:S01]  /*d2600*/  STL [R1+0x3690], R5 ;  /* 0x0036900501007387 */ /* 0x0005e20000100800 */
[----:B0-----:R-:W-:-:S03]  /*d2610*/  IADD3 R20, P6, R24, R2, RZ ;  /* 0x0000000218147210 */ /* 0x001fc60007fde0ff */
[----:B------:R-:W4:Y:S01]  /*d2620*/  LDL R24, [R1+0xb8] ;  /* 0x0000b80001187983 */ /* 0x000f220000100800 */
[-C--:B-1----:R-:W-:Y:S02]  /*d2630*/  IADD3 R22, P5, R5, R2.reuse, RZ ;  /* 0x0000000205167210 */ /* 0x082fe40007fbe0ff */
[----:B------:R-:W-:-:S03]  /*d2640*/  IADD3 R18, P4, R28, R2, RZ ;  /* 0x000000021c127210 */ /* 0x000fc60007f9e0ff */
[--C-:B------:R-:W-:Y:S02]  /*d2650*/  IMAD.X R23, R25, 0x1, R4.reuse, P5 ;  /* 0x0000000119177824 */ /* 0x100fe400028e0604 */
[--C-:B------:R-:W-:Y:S01]  /*d2660*/  IMAD.X R19, R26, 0x1, R4.reuse, P4 ;  /* 0x000000011a137824 */ /* 0x100fe200020e0604 */
[----:B------:R-:W-:Y:S02]  /*d2670*/  ISETP.LT.AND P4, PT, R27, UR6, !P3 ;  /* 0x000000061b007c0c */ /* 0x000fe4000df81270 */
[----:B------:R-:W-:Y:S01]  /*d2680*/  LOP3.LUT R0, R0, 0xdfffffff, RZ, 0xc0, !PT ;  /* 0xdfffffff00007812 */ /* 0x000fe200078ec0ff */
[----:B------:R-:W-:Y:S01]  /*d2690*/  UMOV UR7, UR10 ;  /* 0x0000000a00077c82 */ /* 0x000fe20008000000 */
[----:B------:R-:W-:Y:S01]  /*d26a0*/  IMAD.X R21, R11, 0x1, R4, P6 ;  /* 0x000000010b157824 */ /* 0x000fe200030e0604 */
[----:B------:R-:W-:Y:S01]  /*d26b0*/  UMOV UR42, UR11 ;  /* 0x0000000b002a7c82 */ /* 0x000fe20008000000 */
[----:B------:R-:W-:Y:S01]  /*d26c0*/  ULDC.64 UR10, c[0x0][0x228] ;  /* 0x00008a00000a7ab9 */ /* 0x000fe20000000a00 */
[----:B---3--:R-:W-:-:S02]  /*d26d0*/  ISETP.LT.AND P5, PT, R29, UR4, !P3 ;  /* 0x000000041d007c0c */ /* 0x008fc4000dfa1270 */
[----:B------:R-:W-:Y:S01]  /*d26e0*/  ISETP.LT.AND P3, PT, R29, UR8, !P2 ;  /* 0x000000081d007c0c */ /* 0x000fe2000d761270 */
[----:B------:R-:W-:Y:S01]  /*d26f0*/  ULDC.64 UR4, c[0x0][0x228] ;  /* 0x00008a0000047ab9 */ /* 0x000fe20000000a00 */
[----:B------:R-:W-:-:S09]  /*d2700*/  ULDC.64 UR8, c[0x0][0x228] ;  /* 0x00008a0000087ab9 */ /* 0x000fd20000000a00 */
[----:B------:R-:W-:-:S04]  /*d2710*/  @P5 LOP3.LUT R0, R0, 0x20000000, RZ, 0xfc, !PT ;  /* 0x2000000000005812 */ /* 0x000fc800078efcff */
[----:B------:R-:W-:-:S04]  /*d2720*/  LOP3.LUT R0, R0, 0xefffffff, RZ, 0xc0, !PT ;  /* 0xefffffff00007812 */ /* 0x000fc800078ec0ff */
[----:B------:R-:W-:-:S04]  /*d2730*/  @P4 LOP3.LUT R0, R0, 0x10000000, RZ, 0xfc, !PT ;  /* 0x1000000000004812 */ /* 0x000fc800078efcff */
[----:B------:R-:W-:-:S04]  /*d2740*/  LOP3.LUT R0, R0, 0xf7ffffff, RZ, 0xc0, !PT ;  /* 0xf7ffffff00007812 */ /* 0x000fc800078ec0ff */
[----:B------:R-:W-:Y:S02]  /*d2750*/  @P3 LOP3.LUT R0, R0, 0x8000000, RZ, 0xfc, !PT ;  /* 0x0800000000003812 */ /* 0x000fe400078efcff */
[----:B------:R-:W-:Y:S02]  /*d2760*/  ISETP.LT.AND P3, PT, R27, UR16, !P2 ;  /* 0x000000101b007c0c */ /* 0x000fe4000d761270 */
[----:B------:R-:W-:Y:S02]  /*d2770*/  ISETP.LT.AND P2, PT, R29, UR7, !P1 ;  /* 0x000000071d007c0c */ /* 0x000fe4000cf41270 */
[----:B------:R-:W-:Y:S02]  /*d2780*/  LOP3.LUT R0, R0, 0xfbffffff, RZ, 0xc0, !PT ;  /* 0xfbffffff00007812 */ /* 0x000fe400078ec0ff */
[----:B------:R-:W-:-:S07]  /*d2790*/  ISETP.LT.AND P1, PT, R27, UR34, !P1 ;  /* 0x000000221b007c0c */ /* 0x000fce000cf21270 */
[----:B------:R-:W-:-:S04]  /*d27a0*/  @P3 LOP3.LUT R0, R0, 0x4000000, RZ, 0xfc, !PT ;  /* 0x0400000000003812 */ /* 0x000fc800078efcff */
[----:B------:R-:W-:Y:S01]  /*d27b0*/  LOP3.LUT R0, R0, 0xfdffffff, RZ, 0xc0, !PT ;  /* 0xfdffffff00007812 */ /* 0x000fe200078ec0ff */
[----:B------:R-:W-:-:S03]  /*d27c0*/  UMOV UR6, UR4 ;  /* 0x0000000400067c82 */ /* 0x000fc60008000000 */
[----:B------:R-:W-:Y:S02]  /*d27d0*/  @P2 LOP3.LUT R0, R0, 0x2000000, RZ, 0xfc, !PT ;  /* 0x0200000000002812 */ /* 0x000fe400078efcff */
[----:B------:R-:W-:Y:S01]  /*d27e0*/  ISETP.LT.AND P2, PT, R29, UR6, !P0 ;  /* 0x000000061d007c0c */ /* 0x000fe2000c741270 */
[----:B------:R-:W-:Y:S01]  /*d27f0*/  UMOV UR38, UR5 ;  /* 0x0000000500267c82 */ /* 0x000fe20008000000 */
[----:B------:R-:W-:Y:S01]  /*d2800*/  ULDC.64 UR4, c[0x0][0x228] ;  /* 0x00008a0000047ab9 */ /* 0x000fe20000000a00 */
[----:B------:R-:W-:Y:S01]  /*d2810*/  LOP3.LUT R0, R0, 0xfeffffff, RZ, 0xc0, !PT ;  /* 0xfeffffff00007812 */ /* 0x000fe200078ec0ff */
[----:B----4-:R-:W-:-:S03]  /*d2820*/  VIADD R11, R24, 0x154 ;  /* 0x00000154180b7836 */ /* 0x010fc60000000000 */
[----:B------:R-:W-:Y:S02]  /*d2830*/  @P1 LOP3.LUT R0, R0, 0x1000000, RZ, 0xfc, !PT ;  /* 0x0100000000001812 */ /* 0x000fe400078efcff */
[----:B------:R-:W-:Y:S01]  /*d2840*/  ISETP.LT.AND P1, PT, R27, UR26, !P0 ;  /* 0x0000001a1b007c0c */ /* 0x000fe2000c721270 */
[----:B------:R-:W-:Y:S01]  /*d2850*/  UMOV UR43, UR8 ;  /* 0x00000008002b7c82 */ /* 0x000fe20008000000 */
[----:B------:R-:W-:Y:S01]  /*d2860*/  VIADD R25, R24, 0x150 ;  /* 0x0000015018197836 */ /* 0x000fe20000000000 */
[----:B------:R-:W-:Y:S01]  /*d2870*/  LOP3.LUT R0, R0, 0xff7fffff, RZ, 0xc0, !PT ;  /* 0xff7fffff00007812 */ /* 0x000fe200078ec0ff */
[----:B------:R-:W-:Y:S01]  /*d2880*/  UMOV UR58, UR9 ;  /* 0x00000009003a7c82 */ /* 0x000fe20008000000 */
[----:B------:R-:W-:Y:S01]  /*d2890*/  ISETP.GE.AND P0, PT, R11, UR17, PT ;  /* 0x000000110b007c0c */ /* 0x000fe2000bf06270 */
[----:B------:R-:W-:Y:S01]  /*d28a0*/  STL.64 [R1+0x1960], R22 ;  /* 0x0019601601007387 */ /* 0x000fe20000100a00 */
[----:B------:R-:W-:Y:S01]  /*d28b0*/  @P2 LOP3.LUT R0, R0, 0x800000, RZ, 0xfc, !PT ;  /* 0x0080000000002812 */ /* 0x000fe200078efcff */
[----:B------:R-:W-:Y:S01]  /*d28c0*/  UMOV UR44, UR4 ;  /* 0x00000004002c7c82 */ /* 0x000fe20008000000 */
[----:B------:R-:W-:Y:S01]  /*d28d0*/  VIADD R11, R24, 0x152 ;  /* 0x00000152180b7836 */ /* 0x000fe20000000000 */
[----:B------:R-:W-:Y:S01]  /*d28e0*/  UMOV UR36, UR5 ;  /* 0x0000000500247c82 */ /* 0x000fe20008000000 */
[----:B------:R-:W-:Y:S01]  /*d28f0*/  LOP3.LUT R0, R0, 0xffbfffff, RZ, 0xc0, !PT ;  /* 0xffbfffff00007812 */ /* 0x000fe200078ec0ff */
[----:B------:R-:W-:Y:S01]  /*d2900*/  ULDC.64 UR4, c[0x0][0x228] ;  /* 0x00008a0000047ab9 */ /* 0x000fe20000000a00 */
[----:B------:R-:W-:Y:S01]  /*d2910*/  ULDC.64 UR8, c[0x0][0x228] ;  /* 0x00008a0000087ab9 */ /* 0x000fe20000000a00 */
[----:B------:R-:W-:-:S02]  /*d2920*/  LOP3.LUT R10, R10, 0x7fffffff, RZ, 0xc0, !PT ;  /* 0x7fffffff0a0a7812 */ /* 0x000fc400078ec0ff */
[----:B------:R-:W-:Y:S02]  /*d2930*/  @P1 LOP3.LUT R0, R0, 0x400000, RZ, 0xfc, !PT ;  /* 0x0040000000001812 */ /* 0x000fe400078efcff */
[----:B------:R-:W-:Y:S02]  /*d2940*/  ISETP.LT.AND P1, PT, R29, UR44, !P0 ;  /* 0x0000002c1d007c0c */ /* 0x000fe4000c721270 */
[----:B------:R-:W-:Y:S01]  /*d2950*/  ISETP.LT.AND P0, PT, R27, UR20, !P0 ;  /* 0x000000141b007c0c */ /* 0x000fe2000c701270 */
[----:B------:R-:W-:Y:S01]  /*d2960*/  ULDC.64 UR6, c[0x0][0x228] ;  /* 0x00008a0000067ab9 */ /* 0x000fe20000000a00 */
[----:B------:R-:W-:Y:S01]  /*d2970*/  LOP3.LUT R0, R0, 0xffdfffff, RZ, 0xc0, !PT ;  /* 0xffdfffff00007812 */ /* 0x000fe200078ec0ff */
[----:B------:R-:W-:-:S08]  /*d2980*/  ULDC.64 UR16, c[0x0][0x228] ;  /* 0x00008a0000107ab9 */ /* 0x000fd00000000a00 */
[----:B------:R-:W-:-:S04]  /*d2990*/  @P1 LOP3.LUT R0, R0, 0x200000, RZ, 0xfc, !PT ;  /* 0x0020000000001812 */ /* 0x000fc800078efcff */
[----:B------:R-:W-:-:S04]  /*d29a0*/  LOP3.LUT R0, R0, 0xffefffff, RZ, 0xc0, !PT ;  /* 0xffefffff00007812 */ /* 0x000fc800078ec0ff */
[----:B------:R-:W-:Y:S02]  /*d29b0*/  @P0 LOP3.LUT R0, R0, 0x100000, RZ, 0xfc, !PT ;  /* 0x0010000000000812 */ /* 0x000fe400078efcff */
[----:B------:R-:W-:Y:S02]  /*d29c0*/  ISETP.GE.AND P0, PT, R11, UR35, PT ;  /* 0x000000230b007c0c */ /* 0x000fe4000bf06270 */
[----:B------:R-:W-:Y:S02]  /*d29d0*/  LOP3.LUT R0, R0, 0xfff7ffff, RZ, 0xc0, !PT ;  /* 0xfff7ffff00007812 */ /* 0x000fe400078ec0ff */
[----:B------:R-:W-:Y:S02]  /*d29e0*/  ISETP.LT.AND P1, PT, R29, UR4, !P0 ;  /* 0x000000041d007c0c */ /* 0x000fe4000c721270 */
[----:B------:R-:W-:Y:S01]  /*d29f0*/  ISETP.LT.AND P0, PT, R27, UR43, !P0 ;  /* 0x0000002b1b007c0c */ /* 0x000fe2000c701270 */
[----:B------:R-:W-:Y:S01]  /*d2a00*/  UMOV UR39, UR8 ;  /* 0x0000000800277c82 */ /* 0x000fe20008000000 */
[----:B------:R-:W-:Y:S01]  /*d2a10*/  VIADD R11, R24, 0x14e ;  /* 0x0000014e180b7836 */ /* 0x000fe20000000000 */
[----:B------:R-:W-:Y:S01]  /*d2a20*/  UMOV UR48, UR9 ;  /* 0x0000000900307c82 */ /* 0x000fe20008000000 */
[----:B------:R-:W-:Y:S01]  /*d2a30*/  ULDC.64 UR8, c[0x0][0x228] ;  /* 0x00008a0000087ab9 */ /* 0x000fe20000000a00 */
[----:B--2---:R-:W-:Y:S01]  /*d2a40*/  MOV R5, UR36 ;  /* 0x0000002400057c02 */ /* 0x004fe20008000f00 */
[----:B------:R-:W-:Y:S01]  /*d2a50*/  STL [R1+0x36a8], R4 ;  /* 0x0036a80401007387 */ /* 0x000fe20000100800 */
[----:B------:R-:W-:Y:S01]  /*d2a60*/  UMOV UR45, UR16 ;  /* 0x00000010002d7c82 */ /* 0x000fe20008000000 */
[----:B------:R-:W-:Y:S01]  /*d2a70*/  UMOV UR56, UR17 ;  /* 0x0000001100387c82 */ /* 0x000fe20008000000 */
[----:B------:R-:W-:-:S02]  /*d2a80*/  ULDC.64 UR34, c[0x0][0x228] ;  /* 0x00008a0000227ab9 */ /* 0x000fc40000000a00 */
[----:B------:R-:W-:Y:S01]  /*d2a90*/  @P1 LOP3.LUT R0, R0, 0x80000, RZ, 0xfc, !PT ;  /* 0x0008000000001812 */ /* 0x000fe200078efcff */
[----:B------:R-:W-:Y:S01]  /*d2aa0*/  UMOV UR61, UR8 ;  /* 0x00000008003d7c82 */ /* 0x000fe20008000000 */
[----:B------:R-:W-:Y:S01]  /*d2ab0*/  UMOV UR59, UR9 ;  /* 0x00000009003b7c82 */ /* 0x000fe20008000000 */
[----:B------:R-:W-:Y:S01]  /*d2ac0*/  ULDC.64 UR8, c[0x0][0x228] ;  /* 0x00008a0000087ab9 */ /* 0x000fe20000000a00 */
[----:B------:R-:W-:Y:S01]  /*d2ad0*/  LOP3.LUT R0, R0, 0xfffbffff, RZ, 0xc0, !PT ;  /* 0xfffbffff00007812 */ /* 0x000fe200078ec0ff */
[----:B------:R-:W-:Y:S01]  /*d2ae0*/  STL.64 [R1+0x19b0], R20 ;  /* 0x0019b01401007387 */ /* 0x000fe20000100a00 */
[----:B------:R-:W-:Y:S01]  /*d2af0*/  MOV R26, UR48 ;  /* 0x00000030001a7c02 */ /* 0x000fe20008000f00 */
[----:B------:R-:W-:Y:S01]  /*d2b00*/  ULDC.64 UR16, c[0x0][0x228] ;  /* 0x00008a0000107ab9 */ /* 0x000fe20000000a00 */
[----:B------:R-:W-:Y:S02]  /*d2b10*/  @P0 LOP3.LUT R0, R0, 0x40000, RZ, 0xfc, !PT ;  /* 0x0004000000000812 */ /* 0x000fe400078efcff */
[----:B------:R-:W-:-:S02]  /*d2b20*/  ISETP.GE.AND P0, PT, R25, UR27, PT ;  /* 0x0000001b19007c0c */ /* 0x000fc4000bf06270 */
[----:B------:R-:W-:Y:S02]  /*d2b30*/  LOP3.LUT R0, R0, 0xfffdffff, RZ, 0xc0, !PT ;  /* 0xfffdffff00007812 */ /* 0x000fe400078ec0ff */
[----:B------:R-:W-:Y:S02]  /*d2b40*/  ISETP.LT.AND P1, PT, R29, UR32, !P0 ;  /* 0x000000201d007c0c */ /* 0x000fe4000c721270 */
[----:B------:R-:W-:Y:S01]  /*d2b50*/  ISETP.LT.AND P0, PT, R27, UR39, !P0 ;  /* 0x000000271b007c0c */ /* 0x000fe2000c701270 */
[----:B------:R-:W-:Y:S01]  /*d2b60*/  VIADD R25, R24, 0x14c ;  /* 0x0000014c18197836 */ /* 0x000fe20000000000 */
[----:B------:R-:W-:Y:S01]  /*d2b70*/  UMOV UR57, UR8 ;  /* 0x0000000800397c82 */ /* 0x000fe20008000000 */
[----:B------:R-:W-:Y:S01]  /*d2b80*/  UMOV UR37, UR9 ;  /* 0x0000000900257c82 */ /* 0x000fe20008000000 */
[----:B------:R-:W-:Y:S01]  /*d2b90*/  ULDC.64 UR8, c[0x0][0x228] ;  /* 0x00008a0000087ab9 */ /* 0x000fe20000000a00 */
[----:B------:R-:W-:Y:S01]  /*d2ba0*/  STL.64 [R1+0x188], R18 ;  /* 0x0001881201007387 */ /* 0x000fe20000100a00 */
[----:B------:R-:W-:Y:S01]  /*d2bb0*/  MOV R3, UR59 ;  /* 0x0000003b00037c02 */ /* 0x000fe20008000f00 */
[----:B------:R-:W-:Y:S01]  /*d2bc0*/  UMOV UR44, UR34 ;  /* 0x00000022002c7c82 */ /* 0x000fe20008000000 */
[----:B------:R-:W-:-:S03]  /*d2bd0*/  ULDC.64 UR26, c[0x0][0x228] ;  /* 0x00008a00001a7ab9 */ /* 0x000fc60000000a00 */
[----:B------:R-:W-:-:S04]  /*d2be0*/  @P1 LOP3.LUT R0, R0, 0x20000, RZ, 0xfc, !PT ;  /* 0x0002000000001812 */ /* 0x000fc800078efcff */
[----:B------:R-:W-:-:S04]  /*d2bf0*/  LOP3.LUT R0, R0, 0xfffeffff, RZ, 0xc0, !PT ;  /* 0xfffeffff00007812 */ /* 0x000fc800078ec0ff */
[----:B------:R-:W-:Y:S02]  /*d2c00*/  @P0 LOP3.LUT R0, R0, 0x10000, RZ, 0xfc, !PT ;  /* 0x0001000000000812 */ /* 0x000fe400078efcff */
[----:B------:R-:W-:Y:S02]  /*d2c10*/  ISETP.GE.AND P0, PT, R11, UR21, PT ;  /* 0x000000150b007c0c */ /* 0x000fe4000bf06270 */
[----:B------:R-:W-:Y:S02]  /*d2c20*/  LOP3.LUT R0, R0, 0xffff7fff, RZ, 0xc0, !PT ;  /* 0xffff7fff00007812 */ /* 0x000fe400078ec0ff */
[----:B------:R-:W-:Y:S02]  /*d2c30*/  ISETP.LT.AND P2, PT, R29, UR12, !P0 ;  /* 0x0000000c1d007c0c */ /* 0x000fe4000c741270 */
[----:B------:R-:W-:Y:S02]  /*d2c40*/  ISETP.LT.AND P1, PT, R27, UR61, !P0 ;  /* 0x0000003d1b007c0c */ /* 0x000fe4000c721270 */
[----:B------:R-:W-:Y:S01]  /*d2c50*/  ISETP.GE.AND P0, PT, R25, UR5, PT ;  /* 0x0000000519007c0c */ /* 0x000fe2000bf06270 */
[----:B------:R-:W-:Y:S01]  /*d2c60*/  VIADD R11, R24, 0x14a ;  /* 0x0000014a180b7836 */ /* 0x000fe20000000000 */
[----:B------:R-:W-:Y:S01]  /*d2c70*/  UMOV UR41, UR8 ;  /* 0x0000000800297c82 */ /* 0x000fe20008000000 */
[----:B------:R-:W-:Y:S01]  /*d2c80*/  UMOV UR55, UR9 ;  /* 0x0000000900377c82 */ /* 0x000fe20008000000 */
[----:B------:R-:W-:Y:S01]  /*d2c90*/  MOV R6, UR37 ;  /* 0x0000002500067c02 */ /* 0x000fe20008000f00 */
[----:B------:R-:W-:Y:S01]  /*d2ca0*/  UMOV UR53, UR35 ;  /* 0x0000002300357c82 */ /* 0x000fe20008000000 */
[----:B------:R-:W-:-:S03]  /*d2cb0*/  ULDC.64 UR20, c[0x0][0x228] ;  /* 0x00008a0000147ab9 */ /* 0x000fc60000000a00 */
[----:B------:R-:W-:Y:S01]  /*d2cc0*/  @P2 LOP3.LUT R0, R0, 0x8000, RZ, 0xfc, !PT ;  /* 0x0000800000002812 */ /* 0x000fe200078efcff */
[----:B------:R-:W-:Y:S01]  /*d2cd0*/  VIADD R25, R24, 0x148 ;  /* 0x0000014818197836 */ /* 0x000fe20000000000 */
[----:B------:R-:W-:Y:S01]  /*d2ce0*/  ULDC.64 UR8, c[0x0][0x228] ;  /* 0x00008a0000087ab9 */ /* 0x000fe20000000a00 */
[----:B------:R-:W-:Y:S01]  /*d2cf0*/  ULDC.64 UR34, c[0x0][0x228] ;  /* 0x00008a0000227ab9 */ /* 0x000fe20000000a00 */
[----:B------:R-:W-:Y:S01]  /*d2d00*/  LOP3.LUT R0, R0, 0xffffbfff, RZ, 0xc0, !PT ;  /* 0xffffbfff00007812 */ /* 0x000fe200078ec0ff */
[----:B------:R-:W-:-:S03]  /*d2d10*/  ULDC.64 UR4, c[0x0][0x228] ;  /* 0x00008a0000047ab9 */ /* 0x000fc60000000a00 */
[----:B------:R-:W-:Y:S02]  /*d2d20*/  @P1 LOP3.LUT R0, R0, 0x4000, RZ, 0xfc, !PT ;  /* 0x0000400000001812 */ /* 0x000fe400078efcff */
[----:B------:R-:W-:Y:S02]  /*d2d30*/  ISETP.LT.AND P1, PT, R29, UR24, !P0 ;  /* 0x000000181d007c0c */ /* 0x000fe4000c721270 */
[----:B------:R-:W-:Y:S02]  /*d2d40*/  ISETP.LT.AND P0, PT, R27, UR57, !P0 ;  /* 0x000000391b007c0c */ /* 0x000fe4000c701270 */
[----:B------:R-:W-:-:S09]  /*d2d50*/  LOP3.LUT R0, R0, 0xffffdfff, RZ, 0xc0, !PT ;  /* 0xffffdfff00007812 */ /* 0x000fd200078ec0ff */
        /* <DEDUP_REMOVED lines=11> */
[----:B------:R-:W-:Y:S01]  /*d2e10*/  UMOV UR43, UR34 ;  /* 0x00000022002b7c82 */ /* 0x000fe20008000000 */
[----:B------:R-:W-:Y:S01]  /*d2e20*/  UMOV UR39, UR35 ;  /* 0x0000002300277c82 */ /* 0x000fe20008000000 */
        /* <DEDUP_REMOVED lines=14> */
[----:B------:R-:W-:Y:S01]  /*d2f10*/  MOV R2, UR58 ;  /* 0x0000003a00027c02 */ /* 0x000fe20008000f00 */
[----:B------:R-:W-:-:S04]  /*d2f20*/  ULDC.64 UR12, c[0x0][0x228] ;  /* 0x00008a00000c7ab9 */ /* 0x000fc80000000a00 */
[----:B------:R-:W-:Y:S01]  /*d2f30*/  @P1 LOP3.LUT R0, R0, 0x200, RZ, 0xfc, !PT ;  /* 0x0000020000001812 */ /* 0x000fe200078efcff */
[----:B------:R-:W-:Y:S01]  /*d2f40*/  UMOV UR46, UR8 ;  /* 0x00000008002e7c82 */ /* 0x000fe20008000000 */
[----:B------:R-:W-:Y:S01]  /*d2f50*/  UMOV UR49, UR9 ;  /* 0x0000000900317c82 */ /* 0x000fe20008000000 */
[----:B------:R-:W-:Y:S01]  /*d2f60*/  ULDC.64 UR8, c[0x0][0x228] ;  /* 0x00008a0000087ab9 */ /* 0x000fe20000000a00 */
[----:B------:R-:W-:Y:S01]  /*d2f70*/  LOP3.LUT R0, R0, 0xfffffeff, RZ, 0xc0, !PT ;  /* 0xfffffeff00007812 */ /* 0x000fe200078ec0ff */
[----:B------:R-:W-:-:S03]  /*d2f80*/  ULDC.64 UR4, c[0x0][0x228] ;  /* 0x00008a0000047ab9 */ /* 0x000fc60000000a00 */
        /* <DEDUP_REMOVED lines=11> */
[----:B------:R-:W-:Y:S01]  /*d3040*/  UMOV UR41, UR33 ;  /* 0x0000002100297c82 */ /* 0x000fe20008000000 */
[----:B------:R-:W-:-:S02]  /*d3050*/  ULDC.64 UR24, c[0x0][0x228] ;  /* 0x00008a0000187ab9 */ /* 0x000fc40000000a00 */
[----:B------:R-:W-:Y:S01]  /*d3060*/  @P2 LOP3.LUT R0, R0, 0x80, RZ, 0xfc, !PT ;  /* 0x0000008000002812 */ /* 0x000fe200078efcff */
[----:B------:R-:W-:Y:S01]  /*d3070*/  VIADD R25, R24, 0x140 ;  /* 0x0000014018197836 */ /* 0x000fe20000000000 */
[----:B------:R-:W-:Y:S01]  /*d3080*/  ULDC.64 UR8, c[0x0][0x228] ;  /* 0x00008a0000087ab9 */ /* 0x000fe20000000a00 */
[----:B------:R-:W-:Y:S01]  /*d3090*/  ULDC.64 UR48, c[0x0][0x228] ;  /* 0x00008a0000307ab9 */ /* 0x000fe20000000a00 */
[----:B------:R-:W-:Y:S01]  /*d30a0*/  LOP3.LUT R0, R0, 0xffffffbf, RZ, 0xc0, !PT ;  /* 0xffffffbf00007812 */ /* 0x000fe200078ec0ff */
[----:B------:R-:W-:Y:S01]  /*d30b0*/  ULDC.64 UR32, c[0x0][0x228] ;  /* 0x00008a0000207ab9 */ /* 0x000fe20000000a00 */
[----:B------:R-:W-:Y:S02]  /*d30c0*/  ULDC.64 UR10, c[0x0][0x228] ;  /* 0x00008a00000a7ab9 */ /* 0x000fe40000000a00 */
[----:B------:R-:W-:Y:S02]  /*d30d0*/  @P1 LOP3.LUT R0, R0, 0x40, RZ, 0xfc, !PT ;  /* 0x0000004000001812 */ /* 0x000fe400078efcff */
[----:B------:R-:W-:-:S02]  /*d30e0*/  ISETP.LT.AND P1, PT, R29, UR14, !P0 ;  /* 0x0000000e1d007c0c */ /* 0x000fc4000c721270 */
[----:B------:R-:W-:Y:S02]  /*d30f0*/  ISETP.LT.AND P0, PT, R27, UR46, !P0 ;  /* 0x0000002e1b007c0c */ /* 0x000fe4000c701270 */
[----:B------:R-:W-:-:S09]  /*d3100*/  LOP3.LUT R0, R0, 0xffffffdf, RZ, 0xc0, !PT ;  /* 0xffffffdf00007812 */ /* 0x000fd200078ec0ff */
[----:B------:R-:W-:-:S04]  /*d3110*/  @P1 LOP3.LUT R0, R0, 0x20, RZ, 0xfc, !PT ;  /* 0x0000002000001812 */ /* 0x000fc800078efcff */
[----:B------:R-:W-:-:S04]  /*d3120*/  LOP3.LUT R0, R0, 0xffffffef, RZ, 0xc0, !PT ;  /* 0xffffffef00007812 */ /* 0x000fc800078ec0ff */
[----:B------:R-:W-:Y:S02]  /*d3130*/  @P0 LOP3.LUT R0, R0, 0x10, RZ, 0xfc, !PT ;  /* 0x0000001000000812 */ /* 0x000fe400078efcff */
[----:B------:R-:W-:-:S04]  /*d3140*/  ISETP.GE.AND P0, PT, R11, UR31, PT ;  /* 0x0000001f0b007c0c */ /* 0x000fc8000bf06270 */
[----:B------:R-:W-:Y:S02]  /*d3150*/  ISETP.LT.AND P1, PT, R29, UR22, !P0 ;  /* 0x000000161d007c0c */ /* 0x000fe4000c721270 */
[----:B------:R-:W-:Y:S02]  /*d3160*/  ISETP.LT.AND P0, PT, R27, UR37, !P0 ;  /* 0x000000251b007c0c */ /* 0x000fe4000c701270 */
[----:B------:R-:W-:-:S09]  /*d3170*/  LOP3.LUT R0, R0, 0xfffffff7, RZ, 0xc0, !PT ;  /* 0xfffffff700007812 */ /* 0x000fd200078ec0ff */
[----:B------:R-:W-:-:S04]  /*d3180*/  @P1 LOP3.LUT R0, R0, 0x8, RZ, 0xfc, !PT ;  /* 0x0000000800001812 */ /* 0x000fc800078efcff */
[----:B------:R-:W-:-:S04]  /*d3190*/  LOP3.LUT R0, R0, 0xfffffffb, RZ, 0xc0, !PT ;  /* 0xfffffffb00007812 */ /* 0x000fc800078ec0ff */
[----:B------:R-:W-:Y:S02]  /*d31a0*/  @P0 LOP3.LUT R0, R0, 0x4, RZ, 0xfc, !PT ;  /* 0x0000000400000812 */ /* 0x000fe400078efcff */
[----:B------:R-:W-:Y:S01]  /*d31b0*/  ISETP.GE.AND P0, PT, R25, UR19, PT ;  /* 0x0000001319007c0c */ /* 0x000fe2000bf06270 */
[----:B------:R-:W-:Y:S01]  /*d31c0*/  UMOV UR36, UR8 ;  /* 0x0000000800247c82 */ /* 0x000fe20008000000 */
[----:B------:R-:W-:Y:S02]  /*d31d0*/  LOP3.LUT R0, R0, 0xfffffffd, RZ, 0xc0, !PT ;  /* 0xfffffffd00007812 */ /* 0x000fe400078ec0ff */
[----:B------:R-:W-:Y:S02]  /*d31e0*/  ISETP.LT.AND P1, PT, R29, UR28, !P0 ;  /* 0x0000001c1d007c0c */ /* 0x000fe4000c721270 */
[----:B------:R-:W-:Y:S01]  /*d31f0*/  ISETP.LT.AND P0, PT, R27, UR36, !P0 ;  /* 0x000000241b007c0c */ /* 0x000fe2000c701270 */
[C---:B------:R-:W-:Y:S01]  /*d3200*/  VIADD R11, R24.reuse, 0x13e ;  /* 0x0000013e180b7836 */ /* 0x040fe20000000000 */
[----:B------:R-:W-:Y:S01]  /*d3210*/  UMOV UR50, UR9 ;  /* 0x0000000900327c82 */ /* 0x000fe20008000000 */
[----:B------:R-:W-:Y:S01]  /*d3220*/  ULDC.64 UR8, c[0x0][0x228] ;  /* 0x00008a0000087ab9 */ /* 0x000fe20000000a00 */
[----:B------:R-:W-:Y:S01]  /*d3230*/  UMOV UR59, UR48 ;  /* 0x00000030003b7c82 */ /* 0x000fe20008000000 */
[----:B------:R-:W-:Y:S01]  /*d3240*/  VIADD R25, R24, 0x13c ;  /* 0x0000013c18197836 */ /* 0x000fe20000000000 */
[----:B------:R-:W-:Y:S01]  /*d3250*/  UMOV UR31, UR58 ;  /* 0x0000003a001f7c82 */ /* 0x000fe20008000000 */
[----:B------:R-:W-:Y:S01]  /*d3260*/  UMOV UR30, UR32 ;  /* 0x00000020001e7c82 */ /* 0x000fe20008000000 */
[----:B------:R-:W-:Y:S01]  /*d3270*/  UMOV UR34, UR10 ;  /* 0x0000000a00227c82 */ /* 0x000fe20008000000 */
[----:B------:R-:W-:Y:S01]  /*d3280*/  UMOV UR61, UR11 ;  /* 0x0000000b003d7c82 */ /* 0x000fe20008000000 */
[----:B------:R-:W-:Y:S01]  /*d3290*/  ULDC.64 UR10, c[0x0][0x228] ;  /* 0x00008a00000a7ab9 */ /* 0x000fe20000000a00 */
[----:B------:R-:W-:Y:S01]  /*d32a0*/  UMOV UR54, UR49 ;  /* 0x0000003100367c82 */ /* 0x000fe20008000000 */
[----:B------:R-:W-:Y:S01]  /*d32b0*/  @P1 LOP3.LUT R0, R0, 0x2, RZ, 0xfc, !PT ;  /* 0x0000000200001812 */ /* 0x000fe200078efcff */
[----:B------:R-:W-:Y:S01]  /*d32c0*/  ULDC.64 UR48, c[0x0][0x228] ;  /* 0x00008a0000307ab9 */ /* 0x000fe20000000a00 */
[----:B------:R-:W-:Y:S01]  /*d32d0*/  ULDC.64 UR18, c[0x0][0x228] ;  /* 0x00008a0000127ab9 */ /* 0x000fe20000000a00 */
[----:B------:R-:W-:Y:S01]  /*d32e0*/  ULDC.64 UR36, c[0x0][0x228] ;  /* 0x00008a0000247ab9 */ /* 0x000fe20000000a00 */
[----:B------:R-:W-:-:S04]  /*d32f0*/  LOP3.LUT R0, R0, 0xfffffffe, RZ, 0xc0, !PT ;  /* 0xfffffffe00007812 */ /* 0x000fc800078ec0ff */
[----:B------:R-:W-:-:S05]  /*d3300*/  @P0 LOP3.LUT R0, R0, 0x1, RZ, 0xfc, !PT ;  /* 0x0000000100000812 */ /* 0x000fca00078efcff */
[----:B------:R0:W-:Y:S04]  /*d3310*/  STL [R1+0x35f0], R0 ;  /* 0x0035f00001007387 */ /* 0x0001e80000100800 */
[----:B0-----:R-:W2:Y:S01]  /*d3320*/  LDL R0, [R1+0xbc] ;  /* 0x0000bc0001007983 */ /* 0x001ea20000100800 */
[----:B------:R-:W-:Y:S01]  /*d3330*/  ISETP.GE.AND P0, PT, R11, UR15, PT ;  /* 0x0000000f0b007c0c */ /* 0x000fe2000bf06270 */
[----:B------:R-:W-:Y:S01]  /*d3340*/  VIADD R11, R24, 0x13a ;  /* 0x0000013a180b7836 */ /* 0x000fe20000000000 */
[----:B------:R-:W-:Y:S01]  /*d3350*/  UMOV UR47, UR48 ;  /* 0x00000030002f7c82 */ /* 0x000fe20008000000 */
[----:B------:R-:W-:Y:S01]  /*d3360*/  UMOV UR46, UR36 ;  /* 0x00000024002e7c82 */ /* 0x000fe20008000000 */
[----:B------:R-:W-:Y:S01]  /*d3370*/  ISETP.LT.AND P1, PT, R29, UR8, !P0 ;  /* 0x000000081d007c0c */ /* 0x000fe2000c721270 */
[----:B------:R-:W-:-:S12]  /*d3380*/  ULDC.64 UR14, c[0x0][0x228] ;  /* 0x00008a00000e7ab9 */ /* 0x000fd80000000a00 */
[----:B------:R-:W-:-:S04]  /*d3390*/  @P1 LOP3.LUT R10, R10, 0x80000000, RZ, 0xfc, !PT ;  /* 0x800000000a0a1812 */ /* 0x000fc800078efcff */
[----:B------:R-:W-:Y:S02]  /*d33a0*/  LOP3.LUT R10, R10, 0xbfffffff, RZ, 0xc0, !PT ;  /* 0xbfffffff0a0a7812 */ /* 0x000fe400078ec0ff */
[----:B--2---:R-:W-:Y:S01]  /*d33b0*/  ISETP.LT.AND P0, PT, R0, UR59, !P0 ;  /* 0x0000003b00007c0c */ /* 0x004fe2000c701270 */
[----:B------:R-:W-:-:S12]  /*d33c0*/  ULDC.64 UR58, c[0x0][0x228] ;  /* 0x00008a00003a7ab9 */ /* 0x000fd80000000a00 */
[----:B------:R-:W-:Y:S02]  /*d33d0*/  @P0 LOP3.LUT R10, R10, 0x40000000, RZ, 0xfc, !PT ;  /* 0x400000000a0a0812 */ /* 0x000fe400078efcff */
[----:B------:R-:W-:Y:S02]  /*d33e0*/  ISETP.GE.AND P0, PT, R25, UR23, PT ;  /* 0x0000001719007c0c */ /* 0x000fe4000bf06270 */
[----:B------:R-:W-:Y:S02]  /*d33f0*/  LOP3.LUT R10, R10, 0xdfffffff, RZ, 0xc0, !PT ;  /* 0xdfffffff0a0a7812 */ /* 0x000fe400078ec0ff */
[----:B------:R-:W-:Y:S02]  /*d3400*/  ISETP.LT.AND P1, PT, R29, UR6, !P0 ;  /* 0x000000061d007c0c */ /* 0x000fe4000c721270 */
[----:B------:R-:W-:Y:S01]  /*d3410*/  ISETP.LT.AND P0, PT, R0, UR45, !P0 ;  /* 0x0000002d00007c0c */ /* 0x000fe2000c701270 */
[----:B------:R-:W-:Y:S01]  /*d3420*/  VIADD R25, R24, 0x138 ;  /* 0x0000013818197836 */ /* 0x000fe20000000000 */
[----:B------:R-:W-:-:S09]  /*d3430*/  ULDC.64 UR22, c[0x0][0x228] ;  /* 0x00008a0000167ab9 */ /* 0x000fd20000000a00 */
        /* <DEDUP_REMOVED lines=14> */
[C---:B------:R-:W-:Y:S01]  /*d3520*/  VIADD R11, R24.reuse, 0x136 ;  /* 0x00000136180b7836 */ /* 0x040fe20000000000 */
[----:B------:R-:W-:Y:S01]  /*d3530*/  UMOV UR6, UR35 ;  /* 0x0000002300067c82 */ /* 0x000fe20008000000 */
[----:B------:R-:W-:Y:S01]  /*d3540*/  VIADD R25, R24, 0x134 ;  /* 0x0000013418197836 */ /* 0x000fe20000000000 */
[----:B------:R-:W-:Y:S01]  /*d3550*/  UMOV UR29, UR34 ;  /* 0x00000022001d7c82 */ /* 0x000fe20008000000 */
[----:B------:R-:W-:Y:S01]  /*d3560*/  UMOV UR45, UR22 ;  /* 0x00000016002d7c82 */ /* 0x000fe20008000000 */
[----:B------:R-:W-:Y:S01]  /*d3570*/  UMOV UR44, UR58 ;  /* 0x0000003a002c7c82 */ /* 0x000fe20008000000 */
[----:B------:R-:W-:-:S04]  /*d3580*/  ULDC.64 UR8, c[0x0][0x228] ;  /* 0x00008a0000087ab9 */ /* 0x000fc80000000a00 */
[----:B------:R-:W-:-:S04]  /*d3590*/  @P1 LOP3.LUT R10, R10, 0x2000000, RZ, 0xfc, !PT ;  /* 0x020000000a0a1812 */ /* 0x000fc800078efcff */
[----:B------:R-:W-:-:S04]  /*d35a0*/  LOP3.LUT R10, R10, 0xfeffffff, RZ, 0xc0, !PT ;  /* 0xfeffffff0a0a7812 */ /* 0x000fc800078ec0ff */
[----:B------:R-:W-:Y:S02]  /*d35b0*/  @P0 LOP3.LUT R10, R10, 0x1000000, RZ, 0xfc, !PT ;  /* 0x010000000a0a0812 */ /* 0x000fe400078efcff */
[----:B------:R-:W-:-:S04]  /*d35c0*/  ISETP.GE.AND P0, PT, R11, UR7, PT ;  /* 0x000000070b007c0c */ /* 0x000fc8000bf06270 */
[----:B------:R-:W-:Y:S02]  /*d35d0*/  ISETP.LT.AND P2, PT, R29, UR20, !P0 ;  /* 0x000000141d007c0c */ /* 0x000fe4000c741270 */
[----:B------:R-:W-:Y:S02]  /*d35e0*/  ISETP.LT.AND P1, PT, R0, UR6, !P0 ;  /* 0x0000000600007c0c */ /* 0x000fe4000c721270 */
[----:B------:R-:W-:Y:S02]  /*d35f0*/  LOP3.LUT R10, R10, 0xff7fffff, RZ, 0xc0, !PT ;  /* 0xff7fffff0a0a7812 */ /* 0x000fe400078ec0ff */
[----:B------:R-:W-:Y:S01]  /*d3600*/  ISETP.GE.AND P0, PT, R25, UR17, PT ;  /* 0x0000001119007c0c */ /* 0x000fe2000bf06270 */
[----:B------:R-:W-:Y:S01]  /*d3610*/  VIADD R11, R24, 0x132 ;  /* 0x00000132180b7836 */ /* 0x000fe20000000000 */
[----:B------:R-:W-:Y:S01]  /*d3620*/  UMOV UR35, UR23 ;  /* 0x0000001700237c82 */ /* 0x000fe20008000000 */
        /* <DEDUP_REMOVED lines=19> */
[----:B------:R-:W-:Y:S01]  /*d3760*/  VIADD R11, R24, 0x12e ;  /* 0x0000012e180b7836 */ /* 0x000fe20000000000 */
[----:B------:R-:W-:Y:S01]  /*d3770*/  UMOV UR43, UR58 ;  /* 0x0000003a002b7c82 */ /* 0x000fe20008000000 */
[----:B------:R-:W-:Y:S01]  /*d3780*/  UMOV UR31, UR16 ;  /* 0x00000010001f7c82 */ /* 0x000fe20008000000 */
[----:B------:R-:W-:-:S07]  /*d3790*/  ULDC.64 UR26, c[0x0][0x228] ;  /* 0x00008a00001a7ab9 */ /* 0x000fce0000000a00 */
        /* <DEDUP_REMOVED lines=8> */
[----:B------:R-:W-:Y:S01]  /*d3820*/  R2UR UR58, R2 ;  /* 0x00000000023a72ca */ /* 0x000fe200000e0000 */
        /* <DEDUP_REMOVED lines=10> */
[----:B------:R-:W-:-:S02]  /*d38d0*/  VIADD R11, R24, 0x12a ;  /* 0x0000012a180b7836 */ /* 0x000fc40000000000 */
[----:B------:R-:W-:Y:S01]  /*d38e0*/  IMAD.U32 R2, RZ, RZ, UR17 ;  /* 0x00000011ff027e24 */ /* 0x000fe2000f8e00ff */
[----:B------:R-:W-:-:S05]  /*d38f0*/  ULDC.64 UR4, c[0x0][0x228] ;  /* 0x00008a0000047ab9 */ /* 0x000fca0000000a00 */
[----:B------:R-:W-:Y:S01]  /*d3900*/  @P2 LOP3.LUT R10, R10, 0x8000, RZ, 0xfc, !PT ;  /* 0x000080000a0a2812 */ /* 0x000fe200078efcff */
[----:B------:R-:W-:Y:S01]  /*d3910*/  VIADD R25, R24, 0x128 ;  /* 0x0000012818197836 */ /* 0x000fe20000000000 */
[----:B------:R-:W-:Y:S01]  /*d3920*/  ULDC.64 UR16, c[0x0][0x228] ;  /* 0x00008a0000107ab9 */ /* 0x000fe20000000a00 */
[----:B------:R-:W-:Y:S01]  /*d3930*/  ULDC.64 UR12, c[0x0][0x228] ;  /* 0x00008a00000c7ab9 */ /* 0x000fe20000000a00 */
[----:B------:R-:W-:-:S04]  /*d3940*/  LOP3.LUT R10, R10, 0xffffbfff, RZ, 0xc0, !PT ;  /* 0xffffbfff0a0a7812 */ /* 0x000fc800078ec0ff */
        /* <DEDUP_REMOVED lines=12> */
[----:B------:R0:W-:Y:S01]  /*d3a10*/  STL [R1+0x54], R2 ;  /* 0x0000540201007387 */ /* 0x0001e20000100800 */
[----:B------:R-:W-:Y:S01]  /*d3a20*/  LOP3.LUT R13, R13, 0x7fffffff, RZ, 0xc0, !PT ;  /* 0x7fffffff0d0d7812 */ /* 0x000fe200078ec0ff */
        /* <DEDUP_REMOVED lines=8> */
[----:B------:R-:W-:Y:S02]  /*d3ab0*/  VIADD R25, R24, 0x124 ;  /* 0x0000012418197836 */ /* 0x000fe40000000000 */
[----:B0-----:R-:W-:Y:S01]  /*d3ac0*/  IMAD.U32 R2, RZ, RZ, UR27 ;  /* 0x0000001bff027e24 */ /* 0x001fe2000f8e00ff */
[----:B------:R-:W-:Y:S01]  /*d3ad0*/  ULDC.64 UR26, c[0x0][0x228] ;  /* 0x00008a00001a7ab9 */ /* 0x000fe20000000a00 */
[----:B------:R-:W-:-:S06]  /*d3ae0*/  ULDC.64 UR10, c[0x0][0x228] ;  /* 0x00008a00000a7ab9 */ /* 0x000fcc0000000a00 */
[----:B------:R-:W-:Y:S02]  /*d3af0*/  @P1 LOP3.LUT R10, R10, 0x200, RZ, 0xfc, !PT ;  /* 0x000002000a0a1812 */ /* 0x000fe400078efcff */
[----:B------:R-:W-:Y:S02]  /*d3b00*/  R2UR UR36, R5 ;  /* 0x00000000052472ca */ /* 0x000fe400000e0000 */
[----:B------:R-:W-:Y:S01]  /*d3b10*/  LOP3.LUT R14, R14, 0x7fffffff, RZ, 0xc0, !PT ;  /* 0x7fffffff0e0e7812 */ /* 0x000fe200078ec0ff */
[----:B------:R-:W-:Y:S01]  /*d3b20*/  UMOV UR52, UR49 ;  /* 0x0000003100347c82 */ /* 0x000fe20008000000 */
[----:B------:R-:W-:Y:S02]  /*d3b30*/  LOP3.LUT R10, R10, 0xfffffeff, RZ, 0xc0, !PT ;  /* 0xfffffeff0a0a7812 */ /* 0x000fe400078ec0ff */
[----:B------:R-:W-:Y:S01]  /*d3b40*/  LOP3.LUT R17, R17, 0x7fffffff, RZ, 0xc0, !PT ;  /* 0x7fffffff11117812 */ /* 0x000fe200078ec0ff */
[----:B------:R-:W-:Y:S01]  /*d3b50*/  ULDC.64 UR44, c[0x0][0x228] ;  /* 0x00008a00002c7ab9 */ /* 0x000fe20000000a00 */
[----:B------:R-:W-:-:S02]  /*d3b60*/  @P0 LOP3.LUT R10, R10, 0x100, RZ, 0xfc, !PT ;  /* 0x000001000a0a0812 */ /* 0x000fc400078efcff */
[----:B------:R-:W-:Y:S02]  /*d3b70*/  ISETP.GE.AND P0, PT, R11, UR19, PT ;  /* 0x000000130b007c0c */ /* 0x000fe4000bf06270 */
[----:B------:R-:W-:Y:S02]  /*d3b80*/  LOP3.LUT R10, R10, 0xffffff7f, RZ, 0xc0, !PT ;  /* 0xffffff7f0a0a7812 */ /* 0x000fe400078ec0ff */
[----:B------:R-:W-:Y:S02]  /*d3b90*/  ISETP.LT.AND P2, PT, R29, UR8, !P0 ;  /* 0x000000081d007c0c */ /* 0x000fe4000c741270 */
[----:B------:R-:W-:Y:S02]  /*d3ba0*/  ISETP.LT.AND P1, PT, R0, UR43, !P0 ;  /* 0x0000002b00007c0c */ /* 0x000fe4000c721270 */
[----:B------:R-:W-:Y:S01]  /*d3bb0*/  ISETP.GE.AND P0, PT, R25, UR15, PT ;  /* 0x0000000f19007c0c */ /* 0x000fe2000bf06270 */
[----:B------:R-:W-:Y:S01]  /*d3bc0*/  VIADD R11, R24, 0x122 ;  /* 0x00000122180b7836 */ /* 0x000fe20000000000 */
[----:B------:R-:W-:Y:S01]  /*d3bd0*/  UMOV UR29, UR26 ;  /* 0x0000001a001d7c82 */ /* 0x000fe20008000000 */
[----:B------:R-:W-:Y:S01]  /*d3be0*/  IMAD.U32 R12, RZ, RZ, UR27 ;  /* 0x0000001bff0c7e24 */ /* 0x000fe2000f8e00ff */
[----:B------:R0:W-:Y:S01]  /*d3bf0*/  STL [R1+0x50], R2 ;  /* 0x0000500201007387 */ /* 0x0001e20000100800 */
[----:B------:R-:W-:-:S04]  /*d3c00*/  ULDC.64 UR18, c[0x0][0x228] ;  /* 0x00008a0000127ab9 */ /* 0x000fc80000000a00 */
[----:B------:R-:W-:Y:S01]  /*d3c10*/  @P2 LOP3.LUT R10, R10, 0x80, RZ, 0xfc, !PT ;  /* 0x000000800a0a2812 */ /* 0x000fe200078efcff */
[----:B------:R-:W-:Y:S01]  /*d3c20*/  VIADD R25, R24, 0x120 ;  /* 0x0000012018197836 */ /* 0x000fe20000000000 */
[----:B------:R-:W-:Y:S02]  /*d3c30*/  ULDC.64 UR14, c[0x0][0x228] ;  /* 0x00008a00000e7ab9 */ /* 0x000fe40000000a00 */
        /* <DEDUP_REMOVED lines=11> */
[----:B------:R-:W-:Y:S01]  /*d3cf0*/  LOP3.LUT R10, R10, 0xfffffff7, RZ, 0xc0, !PT ;  /* 0xfffffff70a0a7812 */ /* 0x000fe200078ec0ff */
[----:B------:R-:W-:Y:S01]  /*d3d00*/  VIADD R11, R24, 0x11e ;  /* 0x0000011e180b7836 */ /* 0x000fe20000000000 */
[----:B------:R-:W-:Y:S01]  /*d3d10*/  UMOV UR27, UR12 ;  /* 0x0000000c001b7c82 */ /* 0x000fe20008000000 */
[----:B0-----:R-:W-:Y:S01]  /*d3d20*/  IMAD.U32 R2, RZ, RZ, UR13 ;  /* 0x0000000dff027e24 */ /* 0x001fe2000f8e00ff */
[----:B------:R-:W-:Y:S01]  /*d3d30*/  ULDC.64 UR12, c[0x0][0x228] ;  /* 0x00008a00000c7ab9 */ /* 0x000fe20000000a00 */
        /* <DEDUP_REMOVED lines=11> */
[----:B------:R-:W-:-:S08]  /*d3df0*/  ULDC.64 UR8, c[0x0][0x228] ;  /* 0x00008a0000087ab9 */ /* 0x000fd00000000a00 */
[----:B------:R-:W-:-:S04]  /*d3e00*/  @P1 LOP3.LUT R10, R10, 0x2, RZ, 0xfc, !PT ;  /* 0x000000020a0a1812 */ /* 0x000fc800078efcff */
[----:B------:R-:W-:-:S04]  /*d3e10*/  LOP3.LUT R10, R10, 0xfffffffe, RZ, 0xc0, !PT ;  /* 0xfffffffe0a0a7812 */ /* 0x000fc800078ec0ff */
[----:B------:R-:W-:Y:S02]  /*d3e20*/  @P0 LOP3.LUT R10, R10, 0x1, RZ, 0xfc, !PT ;  /* 0x000000010a0a0812 */ /* 0x000fe400078efcff */
[----:B------:R-:W-:Y:S01]  /*d3e30*/  ISETP.GE.AND P0, PT, R11, UR7, PT ;  /* 0x000000070b007c0c */ /* 0x000fe2000bf06270 */
[----:B------:R-:W-:Y:S02]  /*d3e40*/  VIADD R11, R24, 0x11a ;  /* 0x0000011a180b7836 */ /* 0x000fe40000000000 */
[----:B0-----:R-:W-:Y:S01]  /*d3e50*/  IMAD.U32 R2, RZ, RZ, UR25 ;  /* 0x00000019ff027e24 */ /* 0x001fe2000f8e00ff */
[----:B------:R-:W-:Y:S01]  /*d3e60*/  ULDC.64 UR24, c[0x0][0x228] ;  /* 0x00008a0000187ab9 */ /* 0x000fe20000000a00 */
[----:B------:R-:W-:Y:S02]  /*d3e70*/  ISETP.LT.AND P2, PT, R29, UR4, !P0 ;  /* 0x000000041d007c0c */ /* 0x000fe4000c741270 */
[----:B------:R-:W-:Y:S02]  /*d3e80*/  ISETP.LT.AND P1, PT, R0, UR27, !P0 ;  /* 0x0000001b00007c0c */ /* 0x000fe4000c721270 */
[----:B------:R-:W-:Y:S01]  /*d3e90*/  ISETP.GE.AND P0, PT, R25, UR17, PT ;  /* 0x0000001119007c0c */ /* 0x000fe2000bf06270 */
[----:B------:R-:W-:-:S08]  /*d3ea0*/  ULDC.64 UR6, c[0x0][0x228] ;  /* 0x00008a0000067ab9 */ /* 0x000fd00000000a00 */
[----:B------:R-:W-:Y:S01]  /*d3eb0*/  @P2 LOP3.LUT R13, R13, 0x80000000, RZ, 0xfc, !PT ;  /* 0x800000000d0d2812 */ /* 0x000fe200078efcff */
[----:B------:R-:W-:Y:S01]  /*d3ec0*/  UMOV UR22, UR24 ;  /* 0x0000001800167c82 */ /* 0x000fe20008000000 */
[----:B------:R-:W-:Y:S01]  /*d3ed0*/  VIADD R25, R24, 0x118 ;  /* 0x0000011818197836 */ /* 0x000fe20000000000 */
[----:B------:R0:W-:Y:S01]  /*d3ee0*/  STL [R1+0x44], R2 ;  /* 0x0000440201007387 */ /* 0x0001e20000100800 */
[----:B------:R-:W-:Y:S01]  /*d3ef0*/  LOP3.LUT R13, R13, 0xbfffffff, RZ, 0xc0, !PT ;  /* 0xbfffffff0d0d7812 */ /* 0x000fe200078ec0ff */
[----:B------:R-:W-:-:S03]  /*d3f00*/  ULDC.64 UR16, c[0x0][0x228] ;  /* 0x00008a0000107ab9 */ /* 0x000fc60000000a00 */
[----:B------:R-:W-:Y:S02]  /*d3f10*/  @P1 LOP3.LUT R13, R13, 0x40000000, RZ, 0xfc, !PT ;  /* 0x400000000d0d1812 */ /* 0x000fe400078efcff */
[----:B------:R-:W-:Y:S02]  /*d3f20*/  ISETP.LT.AND P1, PT, R29, UR12, !P0 ;  /* 0x0000000c1d007c0c */ /* 0x000fe4000c721270 */
[----:B------:R-:W-:Y:S01]  /*d3f30*/  ISETP.LT.AND P0, PT, R0, UR26, !P0 ;  /* 0x0000001a00007c0c */ /* 0x000fe2000c701270 */
[----:B0-----:R-:W-:Y:S01]  /*d3f40*/  IMAD.U32 R2, RZ, RZ, UR25 ;  /* 0x00000019ff027e24 */ /* 0x001fe2000f8e00ff */
[----:B------:R-:W-:Y:S01]  /*d3f50*/  LOP3.LUT R13, R13, 0xdfffffff, RZ, 0xc0, !PT ;  /* 0xdfffffff0d0d7812 */ /* 0x000fe200078ec0ff */
[----:B------:R-:W-:Y:S01]  /*d3f60*/  UMOV UR24, UR30 ;  /* 0x0000001e00187c82 */ /* 0x000fe20008000000 */
[----:B------:R-:W-:Y:S01]  /*d3f70*/  UMOV UR23, UR16 ;  /* 0x0000001000177c82 */ /* 0x000fe20008000000 */
[----:B------:R-:W-:Y:S01]  /*d3f80*/  IMAD.U32 R15, RZ, RZ, UR17 ;  /* 0x00000011ff0f7e24 */ /* 0x000fe2000f8e00ff */
[----:B------:R-:W-:Y:S01]  /*d3f90*/  UMOV UR25, UR14 ;  /* 0x0000000e00197c82 */ /* 0x000fe20008000000 */
[----:B------:R0:W-:Y:S01]  /*d3fa0*/  STL [R1+0x40], R2 ;  /* 0x0000400201007387 */ /* 0x0001e20000100800 */
[----:B------:R-:W-:Y:S01]  /*d3fb0*/  ULDC.64 UR16, c[0x0][0x228] ;  /* 0x00008a0000107ab9 */ /* 0x000fe20000000a00 */
[----:B------:R-:W-:-:S02]  /*d3fc0*/  ULDC.64 UR26, c[0x0][0x228] ;  /* 0x00008a00001a7ab9 */ /* 0x000fc40000000a00 */
        /* <DEDUP_REMOVED lines=14> */
[C---:B------:R-:W-:Y:S02]  /*d40b0*/  VIADD R11, R24.reuse, 0x116 ;  /* 0x00000116180b7836 */ /* 0x040fe40000000000 */
[----:B0-----:R-:W-:Y:S01]  /*d40c0*/  IMAD.U32 R2, RZ, RZ, UR15 ;  /* 0x0000000fff027e24 */ /* 0x001fe2000f8e00ff */
[----:B------:R-:W-:Y:S01]  /*d40d0*/  ULDC.64 UR14, c[0x0][0x228] ;  /* 0x00008a00000e7ab9 */ /* 0x000fe20000000a00 */
[----:B------:R-:W-:Y:S01]  /*d40e0*/  VIADD R25, R24, 0x114 ;  /* 0x0000011418197836 */ /* 0x000fe20000000000 */
[----:B------:R-:W-:Y:S01]  /*d40f0*/  UMOV UR22, UR26 ;  /* 0x0000001a00167c82 */ /* 0x000fe20008000000 */
[----:B------:R-:W-:-:S04]  /*d4100*/  ULDC.64 UR4, c[0x0][0x228] ;  /* 0x00008a0000047ab9 */ /* 0x000fc80000000a00 */
        /* <DEDUP_REMOVED lines=8> */
[----:B------:R0:W-:Y:S01]  /*d4190*/  STL [R1+0x3c], R2 ;  /* 0x00003c0201007387 */ /* 0x0001e20000100800 */
[----:B------:R-:W-:Y:S01]  /*d41a0*/  VIADD R11, R24, 0x112 ;  /* 0x00000112180b7836 */ /* 0x000fe20000000000 */
[----:B------:R-:W-:-:S06]  /*d41b0*/  ULDC.64 UR12, c[0x0][0x228] ;  /* 0x00008a00000c7ab9 */ /* 0x000fcc0000000a00 */
[----:B------:R-:W-:Y:S01]  /*d41c0*/  @P2 LOP3.LUT R13, R13, 0x800000, RZ, 0xfc, !PT ;  /* 0x008000000d0d2812 */ /* 0x000fe200078efcff */
[----:B------:R-:W-:Y:S01]  /*d41d0*/  VIADD R25, R24, 0x110 ;  /* 0x0000011018197836 */ /* 0x000fe20000000000 */
[----:B------:R-:W-:Y:S02]  /*d41e0*/  ULDC.64 UR10, c[0x0][0x228] ;  /* 0x00008a00000a7ab9 */ /* 0x000fe40000000a00 */
[----:B------:R-:W-:-:S04]  /*d41f0*/  LOP3.LUT R13, R13, 0xffbfffff, RZ, 0xc0, !PT ;  /* 0xffbfffff0d0d7812 */ /* 0x000fc800078ec0ff */
[----:B------:R-:W-:Y:S02]  /*d4200*/  @P1 LOP3.LUT R13, R13, 0x400000, RZ, 0xfc, !PT ;  /* 0x004000000d0d1812 */ /* 0x000fe400078efcff */
[----:B------:R-:W-:Y:S01]  /*d4210*/  ISETP.LT.AND P1, PT, R29, UR8, !P0 ;  /* 0x000000081d007c0c */ /* 0x000fe2000c721270 */
[----:B0-----:R-:W-:Y:S01]  /*d4220*/  IMAD.U32 R2, RZ, RZ, UR31 ;  /* 0x0000001fff027e24 */ /* 0x001fe2000f8e00ff */
[----:B------:R-:W-:Y:S02]  /*d4230*/  ULDC.64 UR30, c[0x0][0x228] ;  /* 0x00008a00001e7ab9 */ /* 0x000fe40000000a00 */
[----:B------:R-:W-:Y:S01]  /*d4240*/  UMOV UR20, UR30 ;  /* 0x0000001e00147c82 */ /* 0x000fe20008000000 */
[----:B------:R-:W-:Y:S02]  /*d4250*/  LOP3.LUT R13, R13, 0xffdfffff, RZ, 0xc0, !PT ;  /* 0xffdfffff0d0d7812 */ /* 0x000fe400078ec0ff */
[----:B------:R-:W-:-:S06]  /*d4260*/  ISETP.LT.AND P0, PT, R0, UR20, !P0 ;  /* 0x0000001400007c0c */ /* 0x000fcc000c701270 */
        /* <DEDUP_REMOVED lines=8> */
[----:B------:R-:W-:Y:S01]  /*d42f0*/  STL [R1+0x38], R2 ;  /* 0x0000380201007387 */ /* 0x000fe20000100800 */
[----:B------:R-:W-:Y:S01]  /*d4300*/  UMOV UR20, UR10 ;  /* 0x0000000a00147c82 */ /* 0x000fe20008000000 */
[----:B------:R-:W-:Y:S01]  /*d4310*/  IMAD.U32 R23, RZ, RZ, UR11 ;  /* 0x0000000bff177e24 */ /* 0x000fe2000f8e00ff */
[----:B------:R-:W-:-:S06]  /*d4320*/  ULDC.64 UR18, c[0x0][0x228] ;  /* 0x00008a0000127ab9 */ /* 0x000fcc0000000a00 */
[----:B------:R-:W-:Y:S01]  /*d4330*/  @P1 LOP3.LUT R13, R13, 0x80000, RZ, 0xfc, !PT ;  /* 0x000800000d0d1812 */ /* 0x000fe200078efcff */
[----:B------:R0:W-:Y:S01]  /*d4340*/  STL [R1+0x35f4], R10 ;  /* 0x0035f40a01007387 */ /* 0x0001e20000100800 */
[----:B------:R-:W-:Y:S02]  /*d4350*/  ULDC.64 UR10, c[0x0][0x228] ;  /* 0x00008a00000a7ab9 */ /* 0x000fe40000000a00 */
[----:B------:R-:W-:-:S04]  /*d4360*/  LOP3.LUT R13, R13, 0xfffbffff, RZ, 0xc0, !PT ;  /* 0xfffbffff0d0d7812 */ /* 0x000fc800078ec0ff */
[----:B------:R-:W-:Y:S02]  /*d4370*/  @P0 LOP3.LUT R13, R13, 0x40000, RZ, 0xfc, !PT ;  /* 0x000400000d0d0812 */ /* 0x000fe400078efcff */
[----:B------:R-:W-:Y:S02]  /*d4380*/  ISETP.GE.AND P0, PT, R25, UR15, PT ;  /* 0x0000000f19007c0c */ /* 0x000fe4000bf06270 */
[----:B------:R-:W-:Y:S02]  /*d4390*/  LOP3.LUT R13, R13, 0xfffdffff, RZ, 0xc0, !PT ;  /* 0xfffdffff0d0d7812 */ /* 0x000fe400078ec0ff */
[----:B------:R-:W-:Y:S02]  /*d43a0*/  ISETP.LT.AND P1, PT, R29, UR16, !P0 ;  /* 0x000000101d007c0c */ /* 0x000fe4000c721270 */
[----:B------:R-:W-:Y:S01]  /*d43b0*/  ISETP.LT.AND P0, PT, R0, UR22, !P0 ;  /* 0x0000001600007c0c */ /* 0x000fe2000c701270 */
[----:B0-----:R-:W-:Y:S01]  /*d43c0*/  IMAD.U32 R10, RZ, RZ, UR27 ;  /* 0x0000001bff0a7e24 */ /* 0x001fe2000f8e00ff */
[----:B------:R-:W-:Y:S01]  /*d43d0*/  ULDC.64 UR26, c[0x0][0x228] ;  /* 0x00008a00001a7ab9 */ /* 0x000fe20000000a00 */
[----:B------:R-:W-:Y:S01]  /*d43e0*/  VIADD R25, R24, 0x10c ;  /* 0x0000010c18197836 */ /* 0x000fe20000000000 */
[----:B------:R-:W-:-:S07]  /*d43f0*/  ULDC.64 UR14, c[0x0][0x228] ;  /* 0x00008a00000e7ab9 */ /* 0x000fce0000000a00 */
[----:B------:R-:W-:Y:S01]  /*d4400*/  @P1 LOP3.LUT R13, R13, 0x20000, RZ, 0xfc, !PT ;  /* 0x000200000d0d1812 */ /* 0x000fe200078efcff */
[----:B------:R-:W-:-:S03]  /*d4410*/  ULDC.64 UR22, c[0x0][0x228] ;  /* 0x00008a0000167ab9 */ /* 0x000fc60000000a00 */
[----:B------:R-:W-:-:S04]  /*d4420*/  LOP3.LUT R13, R13, 0xfffeffff, RZ, 0xc0, !PT ;  /* 0xfffeffff0d0d7812 */ /* 0x000fc800078ec0ff */
[----:B------:R-:W-:Y:S02]  /*d4430*/  @P0 LOP3.LUT R13, R13, 0x10000, RZ, 0xfc, !PT ;  /* 0x000100000d0d0812 */ /* 0x000fe400078efcff */
[----:B------:R-:W-:Y:S01]  /*d4440*/  ISETP.GE.AND P0, PT, R11, UR9, PT ;  /* 0x000000090b007c0c */ /* 0x000fe2000bf06270 */
[----:B------:R-:W-:Y:S01]  /*d4450*/  UMOV UR21, UR26 ;  /* 0x0000001a00157c82 */ /* 0x000fe20008000000 */
[----:B------:R-:W-:Y:S02]  /*d4460*/  LOP3.LUT R13, R13, 0xffff7fff, RZ, 0xc0, !PT ;  /* 0xffff7fff0d0d7812 */ /* 0x000fe400078ec0ff */
[----:B------:R-:W-:Y:S02]  /*d4470*/  ISETP.LT.AND P2, PT, R29, UR4, !P0 ;  /* 0x000000041d007c0c */ /* 0x000fe4000c741270 */
[----:B------:R-:W-:Y:S02]  /*d4480*/  ISETP.LT.AND P1, PT, R0, UR21, !P0 ;  /* 0x0000001500007c0c */ /* 0x000fe4000c721270 */
[----:B------:R-:W-:Y:S01]  /*d4490*/  ISETP.GE.AND P0, PT, R25, UR7, PT ;  /* 0x0000000719007c0c */ /* 0x000fe2000bf06270 */
[----:B------:R-:W-:Y:S01]  /*d44a0*/  VIADD R11, R24, 0x10a ;  /* 0x0000010a180b7836 */ /* 0x000fe20000000000 */
[----:B------:R-:W-:Y:S01]  /*d44b0*/  UMOV UR16, UR22 ;  /* 0x0000001600107c82 */ /* 0x000fe20008000000 */
[----:B------:R-:W-:-:S06]  /*d44c0*/  ULDC.64 UR8, c[0x0][0x228] ;  /* 0x00008a0000087ab9 */ /* 0x000fcc0000000a00 */
        /* <DEDUP_REMOVED lines=24> */
[----:B------:R-:W-:-:S02]  /*d4650*/  VIADD R25, R24, 0x104 ;  /* 0x0000010418197836 */ /* 0x000fc40000000000 */
[----:B------:R-:W-:Y:S01]  /*d4660*/  IMAD.U32 R5, RZ, RZ, UR7 ;  /* 0x00000007ff057e24 */ /* 0x000fe2000f8e00ff */
[----:B------:R-:W-:Y:S01]  /*d4670*/  ULDC.64 UR6, c[0x0][0x228] ;  /* 0x00008a0000067ab9 */ /* 0x000fe20000000a00 */
[----:B------:R-:W-:Y:S01]  /*d4680*/  IMAD.U32 R22, RZ, RZ, UR19 ;  /* 0x00000013ff167e24 */ /* 0x000fe2000f8e00ff */
[----:B------:R-:W-:Y:S01]  /*d4690*/  ULDC.64 UR18, c[0x0][0x228] ;  /* 0x00008a0000127ab9 */ /* 0x000fe20000000a00 */
[----:B------:R-:W-:Y:S02]  /*d46a0*/  ULDC.64 UR4, c[0x0][0x228] ;  /* 0x00008a0000047ab9 */ /* 0x000fe40000000a00 */
[----:B------:R-:W-:Y:S01]  /*d46b0*/  @P1 LOP3.LUT R13, R13, 0x200, RZ, 0xfc, !PT ;  /* 0x000002000d0d1812 */ /* 0x000fe200078efcff */
[----:B------:R-:W-:-:S03]  /*d46c0*/  ULDC.64 UR16, c[0x0][0x228] ;  /* 0x00008a0000107ab9 */ /* 0x000fc60000000a00 */
[----:B------:R-:W-:-:S04]  /*d46d0*/  LOP3.LUT R13, R13, 0xfffffeff, RZ, 0xc0, !PT ;  /* 0xfffffeff0d0d7812 */ /* 0x000fc800078ec0ff */
[----:B------:R-:W-:Y:S02]  /*d46e0*/  @P0 LOP3.LUT R13, R13, 0x100, RZ, 0xfc, !PT ;  /* 0x000001000d0d0812 */ /* 0x000fe400078efcff */
[----:B------:R-:W-:-:S04]  /*d46f0*/  ISETP.GE.AND P0, PT, R11, UR13, PT ;  /* 0x0000000d0b007c0c */ /* 0x000fc8000bf06270 */
[----:B------:R-:W-:Y:S02]  /*d4700*/  ISETP.LT.AND P2, PT, R29, UR8, !P0 ;  /* 0x000000081d007c0c */ /* 0x000fe4000c741270 */
[----:B------:R-:W-:Y:S02]  /*d4710*/  ISETP.LT.AND P1, PT, R0, UR12, !P0 ;  /* 0x0000000c00007c0c */ /* 0x000fe4000c721270 */
[----:B------:R-:W-:Y:S02]  /*d4720*/  LOP3.LUT R13, R13, 0xffffff7f, RZ, 0xc0, !PT ;  /* 0xffffff7f0d0d7812 */ /* 0x000fe400078ec0ff */
[----:B------:R-:W-:Y:S01]  /*d4730*/  ISETP.GE.AND P0, PT, R25, UR11, PT ;  /* 0x0000000b19007c0c */ /* 0x000fe2000bf06270 */
[----:B------:R-:W-:Y:S01]  /*d4740*/  UMOV UR10, UR18 ;  /* 0x00000012000a7c82 */ /* 0x000fe20008000000 */
[----:B------:R-:W-:Y:S01]  /*d4750*/  VIADD R11, R24, 0x102 ;  /* 0x00000102180b7836 */ /* 0x000fe20000000000 */
[----:B------:R-:W-:Y:S01]  /*d4760*/  UMOV UR14, UR16 ;  /* 0x00000010000e7c82 */ /* 0x000fe20008000000 */
[----:B------:R-:W-:-:S03]  /*d4770*/  ULDC.64 UR12, c[0x0][0x228] ;  /* 0x00008a00000c7ab9 */ /* 0x000fc60000000a00 */
[----:B------:R-:W-:-:S04]  /*d4780*/  @P2 LOP3.LUT R13, R13, 0x80, RZ, 0xfc, !PT ;  /* 0x000000800d0d2812 */ /* 0x000fc800078efcff */
[----:B------:R-:W-:-:S04]  /*d4790*/  LOP3.LUT R13, R13, 0xffffffbf, RZ, 0xc0, !PT ;  /* 0xffffffbf0d0d7812 */ /* 0x000fc800078ec0ff */
[----:B------:R-:W-:Y:S02]  /*d47a0*/  @P1 LOP3.LUT R13, R13, 0x40, RZ, 0xfc, !PT ;  /* 0x000000400d0d1812 */ /* 0x000fe400078efcff */
[----:B------:R-:W-:Y:S02]  /*d47b0*/  ISETP.LT.AND P1, PT, R29, UR6, !P0 ;  /* 0x000000061d007c0c */ /* 0x000fe4000c721270 */
[----:B------:R-:W-:Y:S01]  /*d47c0*/  ISETP.LT.AND P0, PT, R0, UR10, !P0 ;  /* 0x0000000a00007c0c */ /* 0x000fe2000c701270 */
[----:B------:R-:W-:Y:S01]  /*d47d0*/  VIADD R25, R24, 0x100 ;  /* 0x0000010018197836 */ /* 0x000fe20000000000 */
[----:B------:R-:W-:Y:S01]  /*d47e0*/  LOP3.LUT R13, R13, 0xffffffdf, RZ, 0xc0, !PT ;  /* 0xffffffdf0d0d7812 */ /* 0x000fe200078ec0ff */
[----:B------:R-:W-:-:S08]  /*d47f0*/  ULDC.64 UR10, c[0x0][0x228] ;  /* 0x00008a00000a7ab9 */ /* 0x000fd00000000a00 */
[----:B------:R-:W-:-:S04]  /*d4800*/  @P1 LOP3.LUT R13, R13, 0x20, RZ, 0xfc, !PT ;  /* 0x000000200d0d1812 */ /* 0x000fc800078efcff */
[----:B------:R-:W-:-:S04]  /*d4810*/  LOP3.LUT R13, R13, 0xffffffef, RZ, 0xc0, !PT ;  /* 0xffffffef0d0d7812 */ /* 0x000fc800078ec0ff */
[----:B------:R-:W-:Y:S02]  /*d4820*/  @P0 LOP3.LUT R13, R13, 0x10, RZ, 0xfc, !PT ;  /* 0x000000100d0d0812 */ /* 0x000fe400078efcff */
[----:B------:R-:W-:-:S04]  /*d4830*/  ISETP.GE.AND P0, PT, R11, UR15, PT ;  /* 0x0000000f0b007c0c */ /* 0x000fc8000bf06270 */
[----:B------:R-:W-:Y:S02]  /*d4840*/  ISETP.LT.AND P1, PT, R29, UR4, !P0 ;  /* 0x000000041d007c0c */ /* 0x000fe4000c721270 */
[----:B------:R-:W-:Y:S02]  /*d4850*/  ISETP.LT.AND P0, PT, R0, UR14, !P0 ;  /* 0x0000000e00007c0c */ /* 0x000fe4000c701270 */
[----:B------:R-:W-:Y:S01]  /*d4860*/  LOP3.LUT R13, R13, 0xfffffff7, RZ, 0xc0, !PT ;  /* 0xfffffff70d0d7812 */ /* 0x000fe200078ec0ff */
[----:B------:R-:W-:Y:S01]  /*d4870*/  UMOV UR8, UR10 ;  /* 0x0000000a00087c82 */ /* 0x000fe20008000000 */
[----:B------:R-:W-:Y:S02]  /*d4880*/  IMAD.U32 R2, RZ, RZ, UR31 ;  /* 0x0000001fff027e24 */ /* 0x000fe4000f8e00ff */
[----:B------:R-:W-:Y:S01]  /*d4890*/  VIADD R11, R24, 0xfe ;  /* 0x000000fe180b7836 */ /* 0x000fe20000000000 */
[----:B------:R-:W-:-:S04]  /*d48a0*/  ULDC.64 UR14, c[0x0][0x228] ;  /* 0x00008a00000e7ab9 */ /* 0x000fc80000000a00 */
[----:B------:R-:W-:-:S04]  /*d48b0*/  @P1 LOP3.LUT R13, R13, 0x8, RZ, 0xfc, !PT ;  /* 0x000000080d0d1812 */ /* 0x000fc800078efcff */
[----:B------:R-:W-:-:S04]  /*d48c0*/  LOP3.LUT R13, R13, 0xfffffffb, RZ, 0xc0, !PT ;  /* 0xfffffffb0d0d7812 */ /* 0x000fc800078ec0ff */
[----:B------:R-:W-:Y:S02]  /*d48d0*/  @P0 LOP3.LUT R13, R13, 0x4, RZ, 0xfc, !PT ;  /* 0x000000040d0d0812 */ /* 0x000fe400078efcff */
[----:B------:R-:W-:-:S04]  /*d48e0*/  ISETP.GE.AND P0, PT, R25, UR9, PT ;  /* 0x0000000919007c0c */ /* 0x000fc8000bf06270 */
[----:B------:R-:W-:Y:S02]  /*d48f0*/  ISETP.LT.AND P1, PT, R29, UR12, !P0 ;  /* 0x0000000c1d007c0c */ /* 0x000fe4000c721270 */
[----:B------:R-:W-:Y:S02]  /*d4900*/  ISETP.LT.AND P0, PT, R0, UR8, !P0 ;  /* 0x0000000800007c0c */ /* 0x000fe4000c701270 */
[----:B------:R-:W-:Y:S01]  /*d4910*/  LOP3.LUT R13, R13, 0xfffffffd, RZ, 0xc0, !PT ;  /* 0xfffffffd0d0d7812 */ /* 0x000fe200078ec0ff */
[----:B------:R0:W-:Y:S01]  /*d4920*/  STL [R1+0x34], R2 ;  /* 0x0000340201007387 */ /* 0x0001e20000100800 */
[----:B------:R-:W-:Y:S01]  /*d4930*/  UMOV UR6, UR14 ;  /* 0x0000000e00067c82 */ /* 0x000fe20008000000 */
[----:B------:R-:W-:Y:S01]  /*d4940*/  VIADD R25, R24, 0xfc ;  /* 0x000000fc18197836 */ /* 0x000fe20000000000 */
[----:B------:R-:W-:-:S05]  /*d4950*/  ULDC.64 UR8, c[0x0][0x228] ;  /* 0x00008a0000087ab9 */ /* 0x000fca0000000a00 */
[----:B------:R-:W-:-:S04]  /*d4960*/  @P1 LOP3.LUT R13, R13, 0x2, RZ, 0xfc, !PT ;  /* 0x000000020d0d1812 */ /* 0x000fc800078efcff */
[----:B------:R-:W-:Y:S01]  /*d4970*/  LOP3.LUT R13, R13, 0xfffffffe, RZ, 0xc0, !PT ;  /* 0xfffffffe0d0d7812 */ /* 0x000fe200078ec0ff */
[----:B0-----:R-:W-:Y:S01]  /*d4980*/  IMAD.U32 R2, RZ, RZ, UR11 ;  /* 0x0000000bff027e24 */ /* 0x001fe2000f8e00ff */
[----:B------:R-:W-:Y:S02]  /*d4990*/  ULDC.64 UR10, c[0x0][0x228] ;  /* 0x00008a00000a7ab9 */ /* 0x000fe40000000a00 */
[----:B------:R-:W-:Y:S02]  /*d49a0*/  @P0 LOP3.LUT R13, R13, 0x1, RZ, 0xfc, !PT ;  /* 0x000000010d0d0812 */ /* 0x000fe400078efcff */
[----:B------:R-:W-:-:S04]  /*d49b0*/  ISETP.GE.AND P0, PT, R11, UR7, PT ;  /* 0x000000070b007c0c */ /* 0x000fc8000bf06270 */
[----:B------:R-:W-:Y:S02]  /*d49c0*/  ISETP.LT.AND P2, PT, R29, UR10, !P0 ;  /* 0x0000000a1d007c0c */ /* 0x000fe4000c741270 */
[----:B------:R-:W-:Y:S02]  /*d49d0*/  ISETP.LT.AND P1, PT, R0, UR6, !P0 ;  /* 0x0000000600007c0c */ /* 0x000fe4000c721270 */
[----:B------:R-:W-:Y:S02]  /*d49e0*/  ISETP.GE.AND P0, PT, R25, UR5, PT ;  /* 0x0000000519007c0c */ /* 0x000fe4000bf06270 */
[----:B------:R-:W-:-:S07]  /*d49f0*/  R2UR UR49, R28 ;  /* 0x000000001c3172ca */ /* 0x000fce00000e0000 */
[----:B------:R-:W-:Y:S01]  /*d4a00*/  @P2 LOP3.LUT R14, R14, 0x80000000, RZ, 0xfc, !PT ;  /* 0x800000000e0e2812 */ /* 0x000fe200078efcff */
[----:B------:R-:W-:Y:S01]  /*d4a10*/  STL [R1+0x35f8], R13 ;  /* 0x0035f80d01007387 */ /* 0x000fe20000100800 */
[----:B------:R-:W-:Y:S02]  /*d4a20*/  ULDC.64 UR6, c[0x0][0x228] ;  /* 0x00008a0000067ab9 */ /* 0x000fe40000000a00 */
[----:B------:R-:W-:-:S04]  /*d4a30*/  LOP3.LUT R14, R14, 0xbfffffff, RZ, 0xc0, !PT ;  /* 0xbfffffff0e0e7812 */ /* 0x000fc800078ec0ff */
[----:B------:R-:W-:Y:S02]  /*d4a40*/  @P1 LOP3.LUT R14, R14, 0x40000000, RZ, 0xfc, !PT ;  /* 0x400000000e0e1812 */ /* 0x000fe400078efcff */
[----:B------:R-:W-:Y:S01]  /*d4a50*/  ISETP.LT.AND P1, PT, R29, UR8, !P0 ;  /* 0x000000081d007c0c */ /* 0x000fe2000c721270 */
[----:B------:R-:W-:Y:S01]  /*d4a60*/  IMAD.U32 R28, RZ, RZ, UR15 ;  /* 0x0000000fff1c7e24 */ /* 0x000fe2000f8e00ff */
[----:B------:R-:W-:Y:S02]  /*d4a70*/  ULDC.64 UR14, c[0x0][0x228] ;  /* 0x00008a00000e7ab9 */ /* 0x000fe40000000a00 */
[----:B------:R-:W-:Y:S01]  /*d4a80*/  UMOV UR4, UR14 ;  /* 0x0000000e00047c82 */ /* 0x000fe20008000000 */
[----:B------:R-:W-:Y:S02]  /*d4a90*/  LOP3.LUT R14, R14, 0xdfffffff, RZ, 0xc0, !PT ;  /* 0xdfffffff0e0e7812 */ /* 0x000fe400078ec0ff */
[----:B------:R-:W-:Y:S01]  /*d4aa0*/  ISETP.LT.AND P0, PT, R0, UR4, !P0 ;  /* 0x0000000400007c0c */ /* 0x000fe2000c701270 */
[----:B------:R-:W-:-:S02]  /*d4ab0*/  ULDC.64 UR4, c[0x0][0x228] ;  /* 0x00008a0000047ab9 */ /* 0x000fc40000000a00 */
[----:B------:R-:W-:-:S03]  /*d4ac0*/  IMAD.U32 R11, RZ, RZ, UR5 ;  /* 0x00000005ff0b7e24 */ /* 0x000fc6000f8e00ff */
[----:B------:R-:W-:Y:S02]  /*d4ad0*/  @P1 LOP3.LUT R14, R14, 0x20000000, RZ, 0xfc, !PT ;  /* 0x200000000e0e1812 */ /* 0x000fe400078efcff */
[----:B------:R0:W-:Y:S02]  /*d4ae0*/  STL [R1+0x24], R11 ;  /* 0x0000240b01007387 */ /* 0x0001e40000100800 */
[----:B------:R-:W-:Y:S01]  /*d4af0*/  LOP3.LUT R14, R14, 0xefffffff, RZ, 0xc0, !PT ;  /* 0xefffffff0e0e7812 */ /* 0x000fe200078ec0ff */
[----:B0-----:R-:W-:-:S03]  /*d4b00*/  VIADD R11, R24, 0xfa ;  /* 0x000000fa180b7836 */ /* 0x001fc60000000000 */
[----:B------:R-:W-:Y:S02]  /*d4b10*/  @P0 LOP3.LUT R14, R14, 0x10000000, RZ, 0xfc, !PT ;  /* 0x100000000e0e0812 */ /* 0x000fe400078efcff */
[----:B------:R-:W-:Y:S01]  /*d4b20*/  ISETP.GE.AND P0, PT, R11, UR13, PT ;  /* 0x0000000d0b007c0c */ /* 0x000fe2000bf06270 */
[----:B------:R-:W-:Y:S01]  /*d4b30*/  UMOV UR8, UR4 ;  /* 0x0000000400087c82 */ /* 0x000fe20008000000 */
[----:B------:R-:W-:Y:S01]  /*d4b40*/  LOP3.LUT R14, R14, 0xf7ffffff, RZ, 0xc0, !PT ;  /* 0xf7ffffff0e0e7812 */ /* 0x000fe200078ec0ff */
[----:B------:R-:W-:Y:S01]  /*d4b50*/  VIADD R25, R24, 0xf8 ;  /* 0x000000f818197836 */ /* 0x000fe20000000000 */
[----:B------:R-:W-:Y:S02]  /*d4b60*/  ISETP.LT.AND P1, PT, R29, UR6, !P0 ;  /* 0x000000061d007c0c */ /* 0x000fe4000c721270 */
[----:B------:R-:W-:Y:S01]  /*d4b70*/  ISETP.LT.AND P0, PT, R0, UR8, !P0 ;  /* 0x0000000800007c0c */ /* 0x000fe2000c701270 */
[----:B------:R-:W-:Y:S01]  /*d4b80*/  ULDC.64 UR4, c[0x0][0x228] ;  /* 0x00008a0000047ab9 */ /* 0x000fe20000000a00 */
[----:B------:R-:W-:-:S09]  /*d4b90*/  ULDC.64 UR12, c[0x0][0x228] ;  /* 0x00008a00000c7ab9 */ /* 0x000fd20000000a00 */
[----:B------:R-:W-:-:S04]  /*d4ba0*/  @P1 LOP3.LUT R14, R14, 0x8000000, RZ, 0xfc, !PT ;  /* 0x080000000e0e1812 */ /* 0x000fc800078efcff */
[----:B------:R-:W-:-:S04]  /*d4bb0*/  LOP3.LUT R14, R14, 0xfbffffff, RZ, 0xc0, !PT ;  /* 0xfbffffff0e0e7812 */ /* 0x000fc800078ec0ff */
[----:B------:R-:W-:Y:S02]  /*d4bc0*/  @P0 LOP3.LUT R14, R14, 0x4000000, RZ, 0xfc, !PT ;  /* 0x040000000e0e0812 */ /* 0x000fe400078efcff */
[----:B------:R-:W-:Y:S01]  /*d4bd0*/  ISETP.GE.AND P0, PT, R25, UR11, PT ;  /* 0x0000000b19007c0c */ /* 0x000fe2000bf06270 */
[----:B------:R-:W-:Y:S01]  /*d4be0*/  UMOV UR6, UR12 ;  /* 0x0000000c00067c82 */ /* 0x000fe20008000000 */
[----:B------:R-:W-:Y:S01]  /*d4bf0*/  IMAD.U32 R11, RZ, RZ, UR13 ;  /* 0x0000000dff0b7e24 */ /* 0x000fe2000f8e00ff */
[----:B------:R-:W-:Y:S02]  /*d4c00*/  LOP3.LUT R14, R14, 0xfdffffff, RZ, 0xc0, !PT ;  /* 0xfdffffff0e0e7812 */ /* 0x000fe400078ec0ff */
[----:B------:R-:W-:Y:S02]  /*d4c10*/  ISETP.LT.AND P1, PT, R29, UR4, !P0 ;  /* 0x000000041d007c0c */ /* 0x000fe4000c721270 */
[----:B------:R-:W-:Y:S01]  /*d4c20*/  ISETP.LT.AND P0, PT, R0, UR6, !P0 ;  /* 0x0000000600007c0c */ /* 0x000fe2000c701270 */
[----:B------:R-:W-:Y:S01]  /*d4c30*/  ULDC.64 UR10, c[0x0][0x228] ;  /* 0x00008a00000a7ab9 */ /* 0x000fe20000000a00 */
[----:B------:R0:W-:Y:S01]  /*d4c40*/  STL [R1+0x14], R11 ;  /* 0x0000140b01007387 */ /* 0x0001e20000100800 */
[----:B------:R-:W-:-:S08]  /*d4c50*/  ULDC.64 UR12, c[0x0][0x228] ;  /* 0x00008a00000c7ab9 */ /* 0x000fd00000000a00 */
[----:B------:R-:W-:Y:S01]  /*d4c60*/  @P1 LOP3.LUT R14, R14, 0x2000000, RZ, 0xfc, !PT ;  /* 0x020000000e0e1812 */ /* 0x000fe200078efcff */
[----:B0-----:R-:W-:-:S03]  /*d4c70*/  VIADD R11, R24, 0xf6 ;  /* 0x000000f6180b7836 */ /* 0x001fc60000000000 */
[----:B------:R-:W-:-:S04]  /*d4c80*/  LOP3.LUT R14, R14, 0xfeffffff, RZ, 0xc0, !PT ;  /* 0xfeffffff0e0e7812 */ /* 0x000fc800078ec0ff */
[----:B------:R-:W-:Y:S02]  /*d4c90*/  @P0 LOP3.LUT R14, R14, 0x1000000, RZ, 0xfc, !PT ;  /* 0x010000000e0e0812 */ /* 0x000fe400078efcff */
[----:B------:R-:W-:Y:S01]  /*d4ca0*/  ISETP.GE.AND P0, PT, R11, UR9, PT ;  /* 0x000000090b007c0c */ /* 0x000fe2000bf06270 */
[----:B------:R-:W-:Y:S01]  /*d4cb0*/  UMOV UR4, UR12 ;  /* 0x0000000c00047c82 */ /* 0x000fe20008000000 */
        /* <DEDUP_REMOVED lines=8> */
[----:B------:R-:W-:Y:S01]  /*d4d40*/  ISETP.GE.AND P0, PT, R11, UR7, PT ;  /* 0x000000070b007c0c */ /* 0x000fe2000bf06270 */
[----:B------:R-:W-:Y:S01]  /*d4d50*/  IMAD.U32 R13, RZ, RZ, UR13 ;  /* 0x0000000dff0d7e24 */ /* 0x000fe2000f8e00ff */
[----:B------:R-:W-:Y:S01]  /*d4d60*/  ULDC.64 UR12, c[0x0][0x228] ;  /* 0x00008a00000c7ab9 */ /* 0x000fe20000000a00 */
[----:B------:R-:W-:Y:S02]  /*d4d70*/  LOP3.LUT R14, R14, 0xffdfffff, RZ, 0xc0, !PT ;  /* 0xffdfffff0e0e7812 */ /* 0x000fe400078ec0ff */
[----:B------:R-:W-:Y:S01]  /*d4d80*/  ISETP.LT.AND P1, PT, R29, UR8, !P0 ;  /* 0x000000081d007c0c */ /* 0x000fe2000c721270 */
[----:B------:R-:W-:Y:S01]  /*d4d90*/  UMOV UR4, UR12 ;  /* 0x0000000c00047c82 */ /* 0x000fe20008000000 */
[----:B------:R-:W-:Y:S01]  /*d4da0*/  VIADD R11, R24, 0xf2 ;  /* 0x000000f2180b7836 */ /* 0x000fe20000000000 */
[----:B------:R-:W-:Y:S01]  /*d4db0*/  ISETP.LT.AND P0, PT, R0, UR4, !P0 ;  /* 0x0000000400007c0c */ /* 0x000fe2000c701270 */
[----:B------:R-:W-:-:S09]  /*d4dc0*/  ULDC.64 UR6, c[0x0][0x228] ;  /* 0x00008a0000067ab9 */ /* 0x000fd20000000a00 */
[----:B------:R-:W-:-:S04]  /*d4dd0*/  @P1 LOP3.LUT R14, R14, 0x200000, RZ, 0xfc, !PT ;  /* 0x002000000e0e1812 */ /* 0x000fc800078efcff */
[----:B------:R-:W-:-:S04]  /*d4de0*/  LOP3.LUT R14, R14, 0xffefffff, RZ, 0xc0, !PT ;  /* 0xffefffff0e0e7812 */ /* 0x000fc800078ec0ff */
[----:B------:R-:W-:Y:S02]  /*d4df0*/  @P0 LOP3.LUT R14, R14, 0x100000, RZ, 0xfc, !PT ;  /* 0x001000000e0e0812 */ /* 0x000fe400078efcff */
[----:B------:R-:W-:Y:S01]  /*d4e00*/  ISETP.GE.AND P0, PT, R11, UR5, PT ;  /* 0x000000050b007c0c */ /* 0x000fe2000bf06270 */
[----:B------:R-:W-:Y:S01]  /*d4e10*/  IMAD.U32 R25, RZ, RZ, UR13 ;  /* 0x0000000dff197e24 */ /* 0x000fe2000f8e00ff */
[----:B------:R-:W-:Y:S02]  /*d4e20*/  ULDC.64 UR12, c[0x0][0x228] ;  /* 0x00008a00000c7ab9 */ /* 0x000fe40000000a00 */
[----:B------:R-:W-:Y:S01]  /*d4e30*/  ISETP.LT.AND P1, PT, R29, UR6, !P0 ;  /* 0x000000061d007c0c */ /* 0x000fe2000c721270 */
[----:B------:R-:W-:Y:S01]  /*d4e40*/  UMOV UR4, UR12 ;  /* 0x0000000c00047c82 */ /* 0x000fe20008000000 */
[----:B------:R-:W-:Y:S02]  /*d4e50*/  LOP3.LUT R14, R14, 0xfff7ffff, RZ, 0xc0, !PT ;  /* 0xfff7ffff0e0e7812 */ /* 0x000fe400078ec0ff */
[----:B------:R-:W-:Y:S01]  /*d4e60*/  ISETP.LT.AND P0, PT, R0, UR4, !P0 ;  /* 0x0000000400007c0c */ /* 0x000fe2000c701270 */
[----:B------:R-:W-:Y:S01]  /*d4e70*/  VIADD R11, R24, 0xf0 ;  /* 0x000000f0180b7836 */ /* 0x000fe20000000000 */
[----:B------:R-:W-:-:S07]  /*d4e80*/  ULDC.64 UR4, c[0x0][0x228] ;  /* 0x00008a0000047ab9 */ /* 0x000fce0000000a00 */
[----:B------:R-:W-:-:S04]  /*d4e90*/  @P1 LOP3.LUT R14, R14, 0x80000, RZ, 0xfc, !PT ;  /* 0x000800000e0e1812 */ /* 0x000fc800078efcff */
[----:B------:R-:W-:-:S04]  /*d4ea0*/  LOP3.LUT R14, R14, 0xfffbffff, RZ, 0xc0, !PT ;  /* 0xfffbffff0e0e7812 */ /* 0x000fc800078ec0ff */
[----:B------:R-:W-:Y:S02]  /*d4eb0*/  @P0 LOP3.LUT R14, R14, 0x40000, RZ, 0xfc, !PT ;  /* 0x000400000e0e0812 */ /* 0x000fe400078efcff */
[----:B------:R-:W-:Y:S01]  /*d4ec0*/  ISETP.GE.AND P0, PT, R11, UR11, PT ;  /* 0x0000000b0b007c0c */ /* 0x000fe2000bf06270 */
[----:B------:R0:W-:Y:S01]  /*d4ed0*/  STL [R1+0x4], R13 ;  /* 0x0000040d01007387 */ /* 0x0001e20000100800 */
[----:B------:R-:W-:Y:S02]  /*d4ee0*/  LOP3.LUT R14, R14, 0xfffdffff, RZ, 0xc0, !PT ;  /* 0xfffdffff0e0e7812 */ /* 0x000fe400078ec0ff */
[----:B------:R-:W-:Y:S01]  /*d4ef0*/  ISETP.LT.AND P1, PT, R29, UR4, !P0 ;  /* 0x000000041d007c0c */ /* 0x000fe2000c721270 */
[----:B------:R-:W-:Y:S01]  /*d4f00*/  VIADD R11, R24, 0xee ;  /* 0x000000ee180b7836 */ /* 0x000fe20000000000 */
[----:B------:R-:W-:Y:S01]  /*d4f10*/  ULDC.64 UR10, c[0x0][0x228] ;  /* 0x00008a00000a7ab9 */ /* 0x000fe20000000a00 */
[----:B0-----:R-:W-:Y:S01]  /*d4f20*/  IMAD.U32 R13, RZ, RZ, UR13 ;  /* 0x0000000dff0d7e24 */ /* 0x001fe2000f8e00ff */
[----:B------:R-:W-:-:S02]  /*d4f30*/  ULDC.64 UR12, c[0x0][0x228] ;  /* 0x00008a00000c7ab9 */ /* 0x000fc40000000a00 */
[----:B------:R-:W-:Y:S02]  /*d4f40*/  UMOV UR6, UR12 ;  /* 0x0000000c00067c82 */ /* 0x000fe40008000000 */
[----:B------:R-:W-:-:S05]  /*d4f50*/  ISETP.LT.AND P0, PT, R0, UR6, !P0 ;  /* 0x0000000600007c0c */ /* 0x000fca000c701270 */
[----:B------:R-:W-:-:S04]  /*d4f60*/  @P1 LOP3.LUT R14, R14, 0x20000, RZ, 0xfc, !PT ;  /* 0x000200000e0e1812 */ /* 0x000fc800078efcff */
[----:B------:R-:W-:Y:S01]  /*d4f70*/  LOP3.LUT R14, R14, 0xfffeffff, RZ, 0xc0, !PT ;  /* 0xfffeffff0e0e7812 */ /* 0x000fe200078ec0ff */
[----:B------:R-:W-:Y:S03]  /*d4f80*/  STL [R1+0x3d0c], R25 ;  /* 0x003d0c1901007387 */ /* 0x000fe60000100800 */
        /* <DEDUP_REMOVED lines=13> */
[----:B------:R0:W-:Y:S03]  /*d5060*/  STL [R1+0x2d88], R13 ;  /* 0x002d880d01007387 */ /* 0x0001e60000100800 */
[----:B------:R-:W-:Y:S02]  /*d5070*/  @P0 LOP3.LUT R14, R14, 0x4000, RZ, 0xfc, !PT ;  /* 0x000040000e0e0812 */ /* 0x000fe400078efcff */
[----:B------:R-:W-:Y:S01]  /*d5080*/  ISETP.GE.AND P0, PT, R11, UR7, PT ;  /* 0x000000070b007c0c */ /* 0x000fe2000bf06270 */
[----:B0-----:R-:W-:Y:S01]  /*d5090*/  IMAD.U32 R13, RZ, RZ, UR13 ;  /* 0x0000000dff0d7e24 */ /* 0x001fe2000f8e00ff */
[----:B------:R-:W-:Y:S02]  /*d50a0*/  ULDC.64 UR12, c[0x0][0x228] ;  /* 0x00008a00000c7ab9 */ /* 0x000fe40000000a00 */
[----:B------:R-:W-:Y:S01]  /*d50b0*/  ISETP.LT.AND P1, PT, R29, UR8, !P0 ;  /* 0x000000081d007c0c */ /* 0x000fe2000c721270 */
[----:B------:R-:W-:Y:S01]  /*d50c0*/  UMOV UR4, UR12 ;  /* 0x0000000c00047c82 */ /* 0x000fe20008000000 */
[----:B------:R-:W-:-:S02]  /*d50d0*/  LOP3.LUT R14, R14, 0xffffdfff, RZ, 0xc0, !PT ;  /* 0xffffdfff0e0e7812 */ /* 0x000fc400078ec0ff */
[----:B------:R-:W-:Y:S01]  /*d50e0*/  ISETP.LT.AND P0, PT, R0, UR4, !P0 ;  /* 0x0000000400007c0c */ /* 0x000fe2000c701270 */
[----:B------:R-:W-:Y:S01]  /*d50f0*/  VIADD R11, R24, 0xea ;  /* 0x000000ea180b7836 */ /* 0x000fe20000000000 */
[----:B------:R-:W-:-:S07]  /*d5100*/  ULDC.64 UR6, c[0x0][0x228] ;  /* 0x00008a0000067ab9 */ /* 0x000fce0000000a00 */
[----:B------:R-:W-:-:S04]  /*d5110*/  @P1 LOP3.LUT R14, R14, 0x2000, RZ, 0xfc, !PT ;  /* 0x000020000e0e1812 */ /* 0x000fc800078efcff */
[----:B------:R-:W-:-:S04]  /*d5120*/  LOP3.LUT R14, R14, 0xffffefff, RZ, 0xc0, !PT ;  /* 0xffffefff0e0e7812 */ /* 0x000fc800078ec0ff */
[----:B------:R-:W-:Y:S02]  /*d5130*/  @P0 LOP3.LUT R14, R14, 0x1000, RZ, 0xfc, !PT ;  /* 0x000010000e0e0812 */ /* 0x000fe400078efcff */
[----:B------:R-:W-:Y:S01]  /*d5140*/  ISETP.GE.AND P0, PT, R11, UR5, PT ;  /* 0x000000050b007c0c */ /* 0x000fe2000bf06270 */
[----:B------:R0:W-:Y:S03]  /*d5150*/  STL [R1+0x2d84], R13 ;  /* 0x002d840d01007387 */ /* 0x0001e60000100800 */
[----:B------:R-:W-:Y:S02]  /*d5160*/  ISETP.LT.AND P1, PT, R29, UR6, !P0 ;  /* 0x000000061d007c0c */ /* 0x000fe4000c721270 */
[----:B------:R-:W-:Y:S01]  /*d5170*/  LOP3.LUT R14, R14, 0xfffff7ff, RZ, 0xc0, !PT ;  /* 0xfffff7ff0e0e7812 */ /* 0x000fe200078ec0ff */
[----:B0-----:R-:W-:Y:S01]  /*d5180*/  IMAD.U32 R13, RZ, RZ, UR13 ;  /* 0x0000000dff0d7e24 */ /* 0x001fe2000f8e00ff */
[----:B------:R-:W-:-:S02]  /*d5190*/  ULDC.64 UR12, c[0x0][0x228] ;  /* 0x00008a00000c7ab9 */ /* 0x000fc40000000a00 */
[----:B------:R-:W-:Y:S02]  /*d51a0*/  UMOV UR4, UR12 ;  /* 0x0000000c00047c82 */ /* 0x000fe40008000000 */
[----:B------:R-:W-:-:S05]  /*d51b0*/  ISETP.LT.AND P0, PT, R0, UR4, !P0 ;  /* 0x0000000400007c0c */ /* 0x000fca000c701270 */
[----:B------:R-:W-:Y:S01]  /*d51c0*/  @P1 LOP3.LUT R14, R14, 0x800, RZ, 0xfc, !PT ;  /* 0x000008000e0e1812 */ /* 0x000fe200078efcff */
[----:B------:R-:W-:Y:S01]  /*d51d0*/  VIADD R11, R24, 0xe8 ;  /* 0x000000e8180b7836 */ /* 0x000fe20000000000 */
[----:B------:R-:W-:Y:S02]  /*d51e0*/  ULDC.64 UR4, c[0x0][0x228] ;  /* 0x00008a0000047ab9 */ /* 0x000fe40000000a00 */
[----:B------:R-:W-:Y:S01]  /*d51f0*/  LOP3.LUT R14, R14, 0xfffffbff, RZ, 0xc0, !PT ;  /* 0xfffffbff0e0e7812 */ /* 0x000fe200078ec0ff */
[----:B------:R0:W-:Y:S03]  /*d5200*/  STL [R1+0x2d80], R13 ;  /* 0x002d800d01007387 */ /* 0x0001e60000100800 */
[----:B------:R-:W-:Y:S02]  /*d5210*/  @P0 LOP3.LUT R14, R14, 0x400, RZ, 0xfc, !PT ;  /* 0x000004000e0e0812 */ /* 0x000fe400078efcff */
[----:B------:R-:W-:Y:S01]  /*d5220*/  ISETP.GE.AND P0, PT, R11, UR11, PT ;  /* 0x0000000b0b007c0c */ /* 0x000fe2000bf06270 */
[----:B0-----:R-:W-:Y:S01]  /*d5230*/  IMAD.U32 R13, RZ, RZ, UR13 ;  /* 0x0000000dff0d7e24 */ /* 0x001fe2000f8e00ff */
[----:B------:R-:W-:-:S02]  /*d5240*/  ULDC.64 UR12, c[0x0][0x228] ;  /* 0x00008a00000c7ab9 */ /* 0x000fc40000000a00 */
        /* <DEDUP_REMOVED lines=61> */
[----:B------:R0:W-:Y:S01]  /*d5620*/  STL [R1+0x2d70], R13 ;  /* 0x002d700d01007387 */ /* 0x0001e20000100800 */
[----:B------:R-:W-:Y:S01]  /*d5630*/  VIADD R11, R24, 0xdc ;  /* 0x000000dc180b7836 */ /* 0x000fe20000000000 */
[----:B------:R-:W-:Y:S01]  /*d5640*/  ULDC.64 UR8, c[0x0][0x228] ;  /* 0x00008a0000087ab9 */ /* 0x000fe20000000a00 */
[----:B------:R-:W-:Y:S01]  /*d5650*/  ISETP.LT.AND P1, PT, R29, UR10, !P0 ;  /* 0x0000000a1d007c0c */ /* 0x000fe2000c721270 */
[----:B0-----:R-:W-:Y:S01]  /*d5660*/  IMAD.U32 R13, RZ, RZ, UR13 ;  /* 0x0000000dff0d7e24 */ /* 0x001fe2000f8e00ff */
[----:B------:R-:W-:Y:S02]  /*d5670*/  ULDC.64 UR12, c[0x0][0x228] ;  /* 0x00008a00000c7ab9 */ /* 0x000fe40000000a00 */
[----:B------:R-:W-:-:S02]  /*d5680*/  UMOV UR4, UR12 ;  /* 0x0000000c00047c82 */ /* 0x000fc40008000000 */
[----:B------:R-:W-:-:S07]  /*d5690*/  ISETP.LT.AND P0, PT, R0, UR4, !P0 ;  /* 0x0000000400007c0c */ /* 0x000fce000c701270 */
        /* <DEDUP_REMOVED lines=19> */
[----:B------:R0:W-:Y:S03]  /*d57d0*/  STL [R1+0x2d64], R13 ;  /* 0x002d640d01007387 */ /* 0x0001e60000100800 */
[----:B------:R-:W-:-:S02]  /*d57e0*/  ISETP.LT.AND P1, PT, R29, UR6, !P0 ;  /* 0x000000061d007c0c */ /* 0x000fc4000c721270 */
[----:B------:R-:W-:Y:S01]  /*d57f0*/  LOP3.LUT R17, R17, 0xf7ffffff, RZ, 0xc0, !PT ;  /* 0xf7ffffff11117812 */ /* 0x000fe200078ec0ff */
[----:B0-----:R-:W-:Y:S01]  /*d5800*/  IMAD.U32 R13, RZ, RZ, UR13 ;  /* 0x0000000dff0d7e24 */ /* 0x001fe2000f8e00ff */
[----:B------:R-:W-:Y:S02]  /*d5810*/  ULDC.64 UR12, c[0x0][0x228] ;  /* 0x00008a00000c7ab9 */ /* 0x000fe40000000a00 */
        /* <DEDUP_REMOVED lines=120> */
[----:B------:R-:W-:Y:S01]  /*d5fa0*/  UMOV UR47, UR13 ;  /* 0x0000000d002f7c82 */ /* 0x000fe20008000000 */
        /* <DEDUP_REMOVED lines=32> */
[----:B------:R-:W-:Y:S01]  /*d61b0*/  UMOV UR31, UR39 ;  /* 0x00000027001f7c82 */ /* 0x000fe20008000000 */
[----:B------:R-:W-:Y:S02]  /*d61c0*/  LOP3.LUT R17, R17, 0xfffffffd, RZ, 0xc0, !PT ;  /* 0xfffffffd11117812 */ /* 0x000fe400078ec0ff */
[----:B------:R-:W-:Y:S01]  /*d61d0*/  ISETP.LT.AND P1, PT, R29, UR4, !P0 ;  /* 0x000000041d007c0c */ /* 0x000fe2000c721270 */
[----:B------:R-:W-:Y:S01]  /*d61e0*/  UMOV UR27, UR38 ;  /* 0x00000026001b7c82 */ /* 0x000fe20008000000 */
[----:B------:R-:W-:Y:S01]  /*d61f0*/  ULDC.64 UR38, c[0x0][0x228] ;  /* 0x00008a0000267ab9 */ /* 0x000fe20000000a00 */
[----:B------:R-:W-:Y:S01]  /*d6200*/  VIADD R11, R24, 0xbe ;  /* 0x000000be180b7836 */ /* 0x000fe20000000000 */
[----:B------:R-:W-:Y:S01]  /*d6210*/  ISETP.LT.AND P0, PT, R0, UR38, !P0 ;  /* 0x0000002600007c0c */ /* 0x000fe2000c701270 */
[----:B------:R-:W-:Y:S01]  /*d6220*/  UMOV UR29, UR35 ;  /* 0x00000023001d7c82 */ /* 0x000fe20008000000 */
[----:B------:R-:W-:Y:S01]  /*d6230*/  UMOV UR26, UR34 ;  /* 0x00000022001a7c82 */ /* 0x000fe20008000000 */
[----:B------:R-:W-:Y:S01]  /*d6240*/  ULDC.64 UR34, c[0x0][0x228] ;  /* 0x00008a0000227ab9 */ /* 0x000fe20000000a00 */
[----:B------:R-:W-:Y:S01]  /*d6250*/  UMOV UR32, UR37 ;  /* 0x0000002500207c82 */ /* 0x000fe20008000000 */
[----:B------:R-:W-:Y:S01]  /*d6260*/  UMOV UR24, UR33 ;  /* 0x0000002100187c82 */ /* 0x000fe20008000000 */
[----:B------:R-:W-:Y:S01]  /*d6270*/  LOP3.LUT R8, R8, 0x7fffffff, RZ, 0xc0, !PT ;  /* 0x7fffffff08087812 */ /* 0x000fe200078ec0ff */
[----:B------:R-:W-:Y:S01]  /*d6280*/  UMOV UR28, UR59 ;  /* 0x0000003b001c7c82 */ /* 0x000fe20008000000 */
[----:B------:R-:W-:Y:S01]  /*d6290*/  UMOV UR14, UR41 ;  /* 0x00000029000e7c82 */ /* 0x000fe20008000000 */
[----:B------:R-:W-:-:S02]  /*d62a0*/  @P1 LOP3.LUT R17, R17, 0x2, RZ, 0xfc, !PT ;  /* 0x0000000211111812 */ /* 0x000fc400078efcff */
[----:B------:R-:W-:Y:S01]  /*d62b0*/  R2UR UR48, R26 ;  /* 0x000000001a3072ca */ /* 0x000fe200000e0000 */
[----:B------:R-:W-:Y:S01]  /*d62c0*/  IMAD.U32 R4, RZ, RZ, UR19 ;  /* 0x00000013ff047e24 */ /* 0x000fe2000f8e00ff */
[----:B------:R-:W-:Y:S01]  /*d62d0*/  UMOV UR16, UR56 ;  /* 0x0000003800107c82 */ /* 0x000fe20008000000 */
[----:B------:R-:W-:Y:S01]  /*d62e0*/  LOP3.LUT R17, R17, 0xfffffffe, RZ, 0xc0, !PT ;  /* 0xfffffffe11117812 */ /* 0x000fe200078ec0ff */
[----:B------:R-:W-:-:S03]  /*d62f0*/  ULDC.64 UR10, c[0x0][0x228] ;  /* 0x00008a00000a7ab9 */ /* 0x000fc60000000a00 */
[----:B------:R-:W-:Y:S02]  /*d6300*/  @P0 LOP3.LUT R17, R17, 0x1, RZ, 0xfc, !PT ;  /* 0x0000000111110812 */ /* 0x000fe400078efcff */
[----:B------:R-:W-:Y:S01]  /*d6310*/  ISETP.GE.AND P0, PT, R11, UR9, PT ;  /* 0x000000090b007c0c */ /* 0x000fe2000bf06270 */
[----:B------:R-:W-:Y:S01]  /*d6320*/  UMOV UR25, UR32 ;  /* 0x0000002000197c82 */ /* 0x000fe20008000000 */
[----:B------:R-:W-:Y:S01]  /*d6330*/  ULDC.64 UR32, c[0x0][0x228] ;  /* 0x00008a0000207ab9 */ /* 0x000fe20000000a00 */
[----:B------:R-:W-:Y:S01]  /*d6340*/  VIADD R11, R24, 0xbc ;  /* 0x000000bc180b7836 */ /* 0x000fe20000000000 */
[----:B------:R-:W-:Y:S02]  /*d6350*/  ISETP.LT.AND P1, PT, R29, UR34, !P0 ;  /* 0x000000221d007c0c */ /* 0x000fe4000c721270 */
[----:B------:R-:W-:Y:S01]  /*d6360*/  ISETP.LT.AND P0, PT, R0, UR32, !P0 ;  /* 0x0000002000007c0c */ /* 0x000fe2000c701270 */
[----:B------:R-:W-:Y:S01]  /*d6370*/  UMOV UR20, UR26 ;  /* 0x0000001a00147c82 */ /* 0x000fe20008000000 */
[----:B------:R-:W-:Y:S01]  /*d6380*/  UMOV UR18, UR31 ;  /* 0x0000001f00127c82 */ /* 0x000fe20008000000 */
[----:B------:R-:W-:Y:S01]  /*d6390*/  UMOV UR22, UR24 ;  /* 0x0000001800167c82 */ /* 0x000fe20008000000 */
[----:B------:R-:W-:Y:S01]  /*d63a0*/  UMOV UR21, UR29 ;  /* 0x0000001d00157c82 */ /* 0x000fe20008000000 */
[----:B------:R-:W-:Y:S01]  /*d63b0*/  R2UR UR37, R6 ;  /* 0x00000000062572ca */ /* 0x000fe200000e0000 */
[----:B------:R-:W-:Y:S01]  /*d63c0*/  IMAD.U32 R26, RZ, RZ, UR15 ;  /* 0x0000000fff1a7e24 */ /* 0x000fe2000f8e00ff */
[----:B------:R-:W-:Y:S01]  /*d63d0*/  UMOV UR19, UR57 ;  /* 0x0000003900137c82 */ /* 0x000fe20008000000 */
[----:B------:R-:W-:Y:S01]  /*d63e0*/  R2UR UR59, R3 ;  /* 0x00000000033b72ca */ /* 0x000fe200000e0000 */
[----:B------:R-:W-:-:S02]  /*d63f0*/  ULDC.64 UR8, c[0x0][0x228] ;  /* 0x00008a0000087ab9 */ /* 0x000fc40000000a00 */
[----:B------:R-:W-:Y:S01]  /*d6400*/  @P1 LOP3.LUT R8, R8, 0x80000000, RZ, 0xfc, !PT ;  /* 0x8000000008081812 */ /* 0x000fe200078efcff */
[----:B------:R-:W-:Y:S01]  /*d6410*/  UMOV UR26, UR30 ;  /* 0x0000001e001a7c82 */ /* 0x000fe20008000000 */
[----:B------:R-:W-:Y:S01]  /*d6420*/  ULDC.64 UR30, c[0x0][0x228] ;  /* 0x00008a00001e7ab9 */ /* 0x000fe20000000a00 */
[----:B------:R-:W-:Y:S01]  /*d6430*/  UMOV UR24, UR28 ;  /* 0x0000001c00187c82 */ /* 0x000fe20008000000 */
[----:B------:R-:W-:Y:S01]  /*d6440*/  LOP3.LUT R8, R8, 0xbfffffff, RZ, 0xc0, !PT ;  /* 0xbfffffff08087812 */ /* 0x000fe200078ec0ff */
[----:B------:R-:W-:Y:S01]  /*d6450*/  ULDC.64 UR28, c[0x0][0x228] ;  /* 0x00008a00001c7ab9 */ /* 0x000fe20000000a00 */
[----:B------:R-:W-:Y:S01]  /*d6460*/  UMOV UR34, UR25 ;  /* 0x0000001900227c82 */ /* 0x000fe20008000000 */
[----:B------:R-:W-:Y:S01]  /*d6470*/  IMAD.U32 R6, RZ, RZ, UR23 ;  /* 0x00000017ff067e24 */ /* 0x000fe2000f8e00ff */
[----:B------:R-:W-:Y:S02]  /*d6480*/  @P0 LOP3.LUT R8, R8, 0x40000000, RZ, 0xfc, !PT ;  /* 0x4000000008080812 */ /* 0x000fe400078efcff */
[----:B------:R-:W-:Y:S01]  /*d6490*/  ISETP.GE.AND P0, PT, R11, UR7, PT ;  /* 0x000000070b007c0c */ /* 0x000fe2000bf06270 */
[----:B------:R-:W-:Y:S01]  /*d64a0*/  UMOV UR15, UR37 ;  /* 0x00000025000f7c82 */ /* 0x000fe20008000000 */
[----:B------:R-:W-:Y:S01]  /*d64b0*/  ULDC.64 UR56, c[0x0][0x228] ;  /* 0x00008a0000387ab9 */ /* 0x000fe20000000a00 */
[----:B------:R-:W-:-:S02]  /*d64c0*/  LOP3.LUT R8, R8, 0xdfffffff, RZ, 0xc0, !PT ;  /* 0xdfffffff08087812 */ /* 0x000fc400078ec0ff */
[----:B------:R-:W-:Y:S02]  /*d64d0*/  ISETP.LT.AND P1, PT, R29, UR30, !P0 ;  /* 0x0000001e1d007c0c */ /* 0x000fe4000c721270 */
[----:B------:R-:W-:Y:S01]  /*d64e0*/  ISETP.LT.AND P0, PT, R0, UR28, !P0 ;  /* 0x0000001c00007c0c */ /* 0x000fe2000c701270 */
[----:B------:R-:W-:Y:S01]  /*d64f0*/  VIADD R11, R24, 0xba ;  /* 0x000000ba180b7836 */ /* 0x000fe20000000000 */
[----:B------:R-:W-:Y:S01]  /*d6500*/  UMOV UR25, UR40 ;  /* 0x0000002800197c82 */ /* 0x000fe20008000000 */
[----:B------:R-:W-:Y:S01]  /*d6510*/  ULDC.64 UR40, c[0x0][0x228] ;  /* 0x00008a0000287ab9 */ /* 0x000fe20000000a00 */
[----:B------:R-:W-:Y:S01]  /*d6520*/  UMOV UR23, UR27 ;  /* 0x0000001b00177c82 */ /* 0x000fe20008000000 */
[----:B------:R-:W-:-:S06]  /*d6530*/  ULDC.64 UR6, c[0x0][0x228] ;  /* 0x00008a0000067ab9 */ /* 0x000fcc0000000a00 */
        /* <DEDUP_REMOVED lines=17> */
[----:B------:R-:W-:Y:S01]  /*d6650*/  LOP3.LUT R8, R8, 0xfdffffff, RZ, 0xc0, !PT ;  /* 0xfdffffff08087812 */ /* 0x000fe200078ec0ff */
[----:B------:R-:W-:Y:S02]  /*d6660*/  VIADD R11, R24, 0x4 ;  /* 0x00000004180b7836 */ /* 0x000fe40000000000 */
[----:B------:R-:W-:Y:S01]  /*d6670*/  IMAD.U32 R3, RZ, RZ, UR17 ;  /* 0x00000011ff037e24 */ /* 0x000fe2000f8e00ff */
[----:B------:R-:W-:Y:S01]  /*d6680*/  UMOV UR17, UR55 ;  /* 0x0000003700117c82 */ /* 0x000fe20008000000 */
[----:B------:R-:W-:Y:S01]  /*d6690*/  UMOV UR6, UR54 ;  /* 0x0000003600067c82 */ /* 0x000fe20008000000 */
[----:B------:R-:W-:-:S03]  /*d66a0*/  ULDC.64 UR54, c[0x0][0x228] ;  /* 0x00008a0000367ab9 */ /* 0x000fc60000000a00 */
        /* <DEDUP_REMOVED lines=9> */
[----:B------:R-:W-:Y:S01]  /*d6740*/  UMOV UR32, UR52 ;  /* 0x0000003400207c82 */ /* 0x000fe20008000000 */
[----:B------:R-:W-:-:S05]  /*d6750*/  ULDC.64 UR52, c[0x0][0x228] ;  /* 0x00008a0000347ab9 */ /* 0x000fca0000000a00 */
[----:B------:R-:W-:-:S04]  /*d6760*/  @P1 LOP3.LUT R8, R8, 0x800000, RZ, 0xfc, !PT ;  /* 0x0080000008081812 */ /* 0x000fc800078efcff */
[----:B------:R-:W-:Y:S01]  /*d6770*/  LOP3.LUT R8, R8, 0xffdfffff, RZ, 0xc0, !PT ;  /* 0xffdfffff08087812 */ /* 0x000fe200078ec0ff */
[----:B------:R-:W-:Y:S01]  /*d6780*/  UMOV UR46, UR13 ;  /* 0x0000000d002e7c82 */ /* 0x000fe20008000000 */
[----:B------:R-:W-:Y:S01]  /*d6790*/  UMOV UR10, UR15 ;  /* 0x0000000f000a7c82 */ /* 0x000fe20008000000 */
[----:B------:R-:W-:Y:S01]  /*d67a0*/  UMOV UR44, UR14 ;  /* 0x0000000e002c7c82 */ /* 0x000fe20008000000 */
[----:B------:R-:W-:Y:S02]  /*d67b0*/  @P0 LOP3.LUT R8, R8, 0x200000, RZ, 0xfc, !PT ;  /* 0x0020000008080812 */ /* 0x000fe400078efcff */
[----:B------:R-:W-:Y:S01]  /*d67c0*/  ISETP.GE.AND P0, PT, R11, UR53, PT ;  /* 0x000000350b007c0c */ /* 0x000fe2000bf06270 */
[----:B------:R-:W-:Y:S01]  /*d67d0*/  ULDC.64 UR12, c[0x0][0x228] ;  /* 0x00008a00000c7ab9 */ /* 0x000fe20000000a00 */
[----:B------:R-:W-:Y:S02]  /*d67e0*/  ULDC.64 UR14, c[0x0][0x228] ;  /* 0x00008a00000e7ab9 */ /* 0x000fe40000000a00 */
[----:B------:R-:W-:-:S02]  /*d67f0*/  ISETP.LT.AND P1, PT, R29, UR12, !P0 ;  /* 0x0000000c1d007c0c */ /* 0x000fc4000c721270 */
[----:B------:R-:W-:Y:S01]  /*d6800*/  ISETP.LT.AND P0, PT, R0, UR14, !P0 ;  /* 0x0000000e00007c0c */ /* 0x000fe2000c701270 */
[----:B------:R-:W-:Y:S01]  /*d6810*/  VIADD R11, R24, 0x2 ;  /* 0x00000002180b7836 */ /* 0x000fe20000000000 */
[----:B------:R-:W-:Y:S01]  /*d6820*/  LOP3.LUT R7, R7, 0xfffffdff, RZ, 0xc0, !PT ;  /* 0xfffffdff07077812 */ /* 0x000fe200078ec0ff */
[----:B------:R-:W-:Y:S01]  /*d6830*/  UMOV UR8, UR51 ;  /* 0x0000003300087c82 */ /* 0x000fe20008000000 */
[----:B------:R-:W-:Y:S01]  /*d6840*/  UMOV UR53, UR50 ;  /* 0x0000003200357c82 */ /* 0x000fe20008000000 */
[----:B------:R-:W-:Y:S01]  /*d6850*/  ULDC.64 UR50, c[0x0][0x228] ;  /* 0x00008a0000327ab9 */ /* 0x000fe20000000a00 */
[----:B------:R-:W-:Y:S01]  /*d6860*/  LOP3.LUT R8, R8, 0xfffbffff, RZ, 0xc0, !PT ;  /* 0xfffbffff08087812 */ /* 0x000fe200078ec0ff */
[----:B------:R-:W-:Y:S01]  /*d6870*/  UMOV UR30, UR17 ;  /* 0x00000011001e7c82 */ /* 0x000fe20008000000 */
[----:B------:R-:W-:Y:S01]  /*d6880*/  UMOV UR40, UR16 ;  /* 0x0000001000287c82 */ /* 0x000fe20008000000 */
[----:B------:R-:W-:-:S04]  /*d6890*/  ULDC.64 UR16, c[0x0][0x228] ;  /* 0x00008a0000107ab9 */ /* 0x000fc80000000a00 */
[----:B------:R-:W-:Y:S02]  /*d68a0*/  @P0 LOP3.LUT R7, R7, 0x200, RZ, 0xfc, !PT ;  /* 0x0000020007070812 */ /* 0x000fe400078efcff */
[----:B------:R-:W-:Y:S02]  /*d68b0*/  ISETP.GE.AND P0, PT, R11, UR51, PT ;  /* 0x000000330b007c0c */ /* 0x000fe4000bf06270 */
[----:B------:R-:W-:Y:S02]  /*d68c0*/  @P1 LOP3.LUT R8, R8, 0x40000, RZ, 0xfc, !PT ;  /* 0x0004000008081812 */ /* 0x000fe400078efcff */
[----:B------:R-:W-:Y:S01]  /*d68d0*/  ISETP.LT.AND P1, PT, R29, UR16, !P0 ;  /* 0x000000101d007c0c */ /* 0x000fe2000c721270 */
[----:B------:R-:W-:Y:S01]  /*d68e0*/  UMOV UR36, UR19 ;  /* 0x0000001300247c82 */ /* 0x000fe20008000000 */
[----:B------:R-:W-:Y:S01]  /*d68f0*/  UMOV UR57, UR18 ;  /* 0x0000001200397c82 */ /* 0x000fe20008000000 */
[----:B------:R-:W-:Y:S01]  /*d6900*/  ULDC.64 UR18, c[0x0][0x228] ;  /* 0x00008a0000127ab9 */ /* 0x000fe20000000a00 */
[----:B------:R-:W-:-:S02]  /*d6910*/  LOP3.LUT R7, R7, 0xfffffeff, RZ, 0xc0, !PT ;  /* 0xfffffeff07077812 */ /* 0x000fc400078ec0ff */
[----:B------:R-:W-:Y:S01]  /*d6920*/  ISETP.LT.AND P0, PT, R0, UR18, !P0 ;  /* 0x0000001200007c0c */ /* 0x000fe2000c701270 */
[----:B------:R-:W-:Y:S01]  /*d6930*/  VIADD R11, R24, 0x1 ;  /* 0x00000001180b7836 */ /* 0x000fe20000000000 */
[----:B------:R-:W-:-:S05]  /*d6940*/  UMOV UR12, UR49 ;  /* 0x00000031000c7c82 */ /* 0x000fca0008000000 */
[----:B------:R-:W-:Y:S01]  /*d6950*/  @P1 LOP3.LUT R7, R7, 0x100, RZ, 0xfc, !PT ;  /* 0x0000010007071812 */ /* 0x000fe200078efcff */
[----:B------:R-:W-:Y:S01]  /*d6960*/  UMOV UR14, UR48 ;  /* 0x00000030000e7c82 */ /* 0x000fe20008000000 */
[----:B------:R-:W-:Y:S02]  /*d6970*/  ULDC.64 UR48, c[0x0][0x228] ;  /* 0x00008a0000307ab9 */ /* 0x000fe40000000a00 */
[----:B------:R-:W-:Y:S01]  /*d6980*/  LOP3.LUT R7, R7, 0xffffffbf, RZ, 0xc0, !PT ;  /* 0xffffffbf07077812 */ /* 0x000fe200078ec0ff */
[----:B------:R-:W-:Y:S01]  /*d6990*/  UMOV UR38, UR21 ;  /* 0x0000001500267c82 */ /* 0x000fe20008000000 */
[----:B------:R-:W-:Y:S01]  /*d69a0*/  UMOV UR42, UR20 ;  /* 0x00000014002a7c82 */ /* 0x000fe20008000000 */
[----:B------:R-:W-:Y:S01]  /*d69b0*/  ULDC.64 UR20, c[0x0][0x228] ;  /* 0x00008a0000147ab9 */ /* 0x000fe20000000a00 */
[----:B------:R-:W-:Y:S02]  /*d69c0*/  @P0 LOP3.LUT R7, R7, 0x40, RZ, 0xfc, !PT ;  /* 0x0000004007070812 */ /* 0x000fe400078efcff */
[----:B------:R-:W-:-:S04]  /*d69d0*/  ISETP.GE.AND P0, PT, R11, UR49, PT ;  /* 0x000000310b007c0c */ /* 0x000fc8000bf06270 */
[----:B------:R-:W-:Y:S01]  /*d69e0*/  ISETP.LT.AND P1, PT, R29, UR20, !P0 ;  /* 0x000000141d007c0c */ /* 0x000fe2000c721270 */
[----:B------:R-:W-:Y:S01]  /*d69f0*/  UMOV UR4, UR23 ;  /* 0x0000001700047c82 */ /* 0x000fe20008000000 */
[----:B------:R-:W-:Y:S01]  /*d6a00*/  UMOV UR28, UR22 ;  /* 0x00000016001c7c82 */ /* 0x000fe20008000000 */
[----:B------:R-:W-:Y:S01]  /*d6a10*/  ULDC.64 UR22, c[0x0][0x228] ;  /* 0x00008a0000167ab9 */ /* 0x000fe20000000a00 */
[----:B------:R-:W-:Y:S02]  /*d6a20*/  LOP3.LUT R7, R7, 0xffffffdf, RZ, 0xc0, !PT ;  /* 0xffffffdf07077812 */ /* 0x000fe400078ec0ff */
        /* <DEDUP_REMOVED lines=9> */
[----:B------:R-:W-:Y:S01]  /*d6ac0*/  UMOV UR18, UR30 ;  /* 0x0000001e00127c82 */ /* 0x000fe20008000000 */
[----:B------:R-:W-:Y:S02]  /*d6ad0*/  @P0 LOP3.LUT R7, R7, 0x10, RZ, 0xfc, !PT ;  /* 0x0000001007070812 */ /* 0x000fe400078efcff */
[----:B------:R-:W-:Y:S01]  /*d6ae0*/  ISETP.GE.AND P0, PT, R11, UR59, PT ;  /* 0x0000003b0b007c0c */ /* 0x000fe2000bf06270 */
[----:B------:R-:W-:Y:S01]  /*d6af0*/  UMOV UR30, UR61 ;  /* 0x0000003d001e7c82 */ /* 0x000fe20008000000 */
[----:B------:R-:W-:Y:S01]  /*d6b00*/  UMOV UR12, UR60 ;  /* 0x0000003c000c7c82 */ /* 0x000fe20008000000 */
[----:B------:R-:W-:-:S02]  /*d6b10*/  ULDC.64 UR60, c[0x0][0x228] ;  /* 0x00008a00003c7ab9 */ /* 0x000fc40000000a00 */
[----:B------:R-:W-:Y:S01]  /*d6b20*/  ISETP.LT.AND P1, PT, R29, UR60, !P0 ;  /* 0x0000003c1d007c0c */ /* 0x000fe2000c721270 */
[----:B------:R-:W-:Y:S01]  /*d6b30*/  UMOV UR51, UR8 ;  /* 0x0000000800337c82 */ /* 0x000fe20008000000 */
[----:B------:R-:W-:Y:S01]  /*d6b40*/  UMOV UR8, UR40 ;  /* 0x0000002800087c82 */ /* 0x000fe20008000000 */
[----:B------:R-:W-:Y:S01]  /*d6b50*/  UMOV UR40, UR44 ;  /* 0x0000002c00287c82 */ /* 0x000fe20008000000 */
[----:B------:R-:W-:Y:S01]  /*d6b60*/  UMOV UR16, UR25 ;  /* 0x0000001900107c82 */ /* 0x000fe20008000000 */
[----:B------:R-:W-:Y:S01]  /*d6b70*/  UMOV UR44, UR24 ;  /* 0x00000018002c7c82 */ /* 0x000fe20008000000 */
[----:B------:R-:W-:Y:S01]  /*d6b80*/  ULDC.64 UR24, c[0x0][0x228] ;  /* 0x00008a0000187ab9 */ /* 0x000fe20000000a00 */
[----:B------:R-:W-:Y:S02]  /*d6b90*/  LOP3.LUT R8, R8, 0xffbfffff, RZ, 0xc0, !PT ;  /* 0xffbfffff08087812 */ /* 0x000fe400078ec0ff */
[----:B------:R-:W-:-:S04]  /*d6ba0*/  ISETP.LT.AND P0, PT, R0, UR24, !P0 ;  /* 0x0000001800007c0c */ /* 0x000fc8000c701270 */
[----:B------:R-:W-:-:S04]  /*d6bb0*/  @P1 LOP3.LUT R8, R8, 0x400000, RZ, 0xfc, !PT ;  /* 0x0040000008081812 */ /* 0x000fc800078efcff */
[----:B------:R-:W-:Y:S01]  /*d6bc0*/  LOP3.LUT R8, R8, 0xffefffff, RZ, 0xc0, !PT ;  /* 0xffefffff08087812 */ /* 0x000fe200078ec0ff */
[----:B------:R-:W-:Y:S01]  /*d6bd0*/  UMOV UR59, UR27 ;  /* 0x0000001b003b7c82 */ /* 0x000fe20008000000 */
[----:B------:R-:W-:Y:S01]  /*d6be0*/  UMOV UR24, UR26 ;  /* 0x0000001a00187c82 */ /* 0x000fe20008000000 */
[----:B------:R-:W-:Y:S02]  /*d6bf0*/  ULDC.64 UR26, c[0x0][0x228] ;  /* 0x00008a00001a7ab9 */ /* 0x000fe40000000a00 */
[----:B------:R-:W-:Y:S02]  /*d6c00*/  @P0 LOP3.LUT R8, R8, 0x100000, RZ, 0xfc, !PT ;  /* 0x0010000008080812 */ /* 0x000fe400078efcff */
[C---:B------:R-:W-:Y:S01]  /*d6c10*/  ISETP.GE.AND P0, PT, R24.reuse, UR61, PT ;  /* 0x0000003d18007c0c */ /* 0x040fe2000bf06270 */
[----:B------:R-:W-:Y:S01]  /*d6c20*/  VIADD R11, R24, 0x153 ;  /* 0x00000153180b7836 */ /* 0x000fe20000000000 */
[----:B------:R-:W-:Y:S01]  /*d6c30*/  LOP3.LUT R7, R7, 0xfffffffb, RZ, 0xc0, !PT ;  /* 0xfffffffb07077812 */ /* 0x000fe200078ec0ff */
[----:B------:R-:W-:Y:S01]  /*d6c40*/  ULDC.64 UR60, c[0x0][0x228] ;  /* 0x00008a00003c7ab9 */ /* 0x000fe20000000a00 */
[----:B------:R-:W-:Y:S01]  /*d6c50*/  ISETP.LT.AND P0, PT, R29, UR26, !P0 ;  /* 0x0000001a1d007c0c */ /* 0x000fe2000c701270 */
[----:B------:R-:W-:Y:S01]  /*d6c60*/  UMOV UR26, UR4 ;  /* 0x00000004001a7c82 */ /* 0x000fe20008000000 */
[----:B------:R-:W-:-:S11]  /*d6c70*/  ULDC UR4, c[0x0][0x228] ;  /* 0x00008a0000047ab9 */ /* 0x000fd60000000800 */
        /* <DEDUP_REMOVED lines=8> */
[----:B------:R-:W-:-:S05]  /*d6d00*/  ULDC UR4, c[0x0][0x228] ;  /* 0x00008a0000047ab9 */ /* 0x000fca0000000800 */
[----:B------:R-:W-:-:S04]  /*d6d10*/  @P1 LOP3.LUT R8, R8, 0x80000, RZ, 0xfc, !PT ;  /* 0x0008000008081812 */ /* 0x000fc800078efcff */
[----:B------:R-:W-:Y:S01]  /*d6d20*/  LOP3.LUT R8, R8, 0xfffdffff, RZ, 0xc0, !PT ;  /* 0xfffdffff08087812 */ /* 0x000fe200078ec0ff */
[----:B------:R-:W-:Y:S01]  /*d6d30*/  UMOV UR22, UR49 ;  /* 0x0000003100167c82 */ /* 0x000fe20008000000 */
[----:B------:R-:W-:Y:S02]  /*d6d40*/  UMOV UR49, UR10 ;  /* 0x0000000a00317c82 */ /* 0x000fe40008000000 */
[----:B------:R-:W-:Y:S02]  /*d6d50*/  @P0 LOP3.LUT R8, R8, 0x20000, RZ, 0xfc, !PT ;  /* 0x0002000008080812 */ /* 0x000fe400078efcff */
[----:B------:R-:W-:Y:S01]  /*d6d60*/  ISETP.GE.AND P0, PT, R11, UR26, PT ;  /* 0x0000001a0b007c0c */ /* 0x000fe2000bf06270 */
[----:B------:R-:W-:Y:S01]  /*d6d70*/  UMOV UR10, UR6 ;  /* 0x00000006000a7c82 */ /* 0x000fe20008000000 */
[----:B------:R-:W-:Y:S01]  /*d6d80*/  ULDC UR6, c[0x0][0x228] ;  /* 0x00008a0000067ab9 */ /* 0x000fe20000000800 */
[----:B------:R-:W-:Y:S02]  /*d6d90*/  LOP3.LUT R8, R8, 0xfffeffff, RZ, 0xc0, !PT ;  /* 0xfffeffff08087812 */ /* 0x000fe400078ec0ff */
[----:B------:R-:W-:-:S02]  /*d6da0*/  ISETP.LT.AND P1, PT, R29, UR6, !P0 ;  /* 0x000000061d007c0c */ /* 0x000fc4000c721270 */
[----:B------:R-:W-:Y:S01]  /*d6db0*/  ISETP.LT.AND P0, PT, R0, UR4, !P0 ;  /* 0x0000000400007c0c */ /* 0x000fe2000c701270 */
[----:B------:R-:W-:Y:S01]  /*d6dc0*/  VIADD R11, R24, 0x14f ;  /* 0x0000014f180b7836 */ /* 0x000fe20000000000 */
[----:B------:R-:W-:Y:S01]  /*d6dd0*/  ULDC UR6, c[0x0][0x228] ;  /* 0x00008a0000067ab9 */ /* 0x000fe20000000800 */
[----:B------:R-:W-:Y:S01]  /*d6de0*/  ULDC UR4, c[0x0][0x228] ;  /* 0x00008a0000047ab9 */ /* 0x000fe20000000800 */
[----:B------:R-:W-:Y:S01]  /*d6df0*/  LOP3.LUT R9, R9, 0x7fffffff, RZ, 0xc0, !PT ;  /* 0x7fffffff09097812 */ /* 0x000fe200078ec0ff */
[----:B------:R0:W-:Y:S04]  /*d6e00*/  STL [R1+0x2d50], R13 ;  /* 0x002d500d01007387 */ /* 0x0001e80000100800 */
[----:B------:R-:W2:Y:S01]  /*d6e10*/  LDL.LU R25, [R1+0x54] ;  /* 0x0000540001197983 */ /* 0x000ea20000300800 */
[----:B------:R-:W-:Y:S01]  /*d6e20*/  ULDC UR26, c[0x0][0x228] ;  /* 0x00008a00001a7ab9 */ /* 0x000fe20000000800 */
[----:B------:R-:W-:-:S02]  /*d6e30*/  @P1 LOP3.LUT R8, R8, 0x10000, RZ, 0xfc, !PT ;  /* 0x0001000008081812 */ /* 0x000fc400078efcff */
[----:B0-----:R-:W3:Y:S02]  /*d6e40*/  LDL.LU R13, [R1+0x50] ;  /* 0x00005000010d7983 */ /* 0x001ee40000300800 */
[----:B------:R-:W-:-:S04]  /*d6e50*/  LOP3.LUT R8, R8, 0xffff7fff, RZ, 0xc0, !PT ;  /* 0xffff7fff08087812 */ /* 0x000fc800078ec0ff */
[----:B------:R-:W-:Y:S02]  /*d6e60*/  @P0 LOP3.LUT R8, R8, 0x8000, RZ, 0xfc, !PT ;  /* 0x0000800008080812 */ /* 0x000fe400078efcff */
[----:B------:R-:W-:Y:S02]  /*d6e70*/  ISETP.GE.AND P0, PT, R11, UR24, PT ;  /* 0x000000180b007c0c */ /* 0x000fe4000bf06270 */
[----:B------:R-:W-:Y:S02]  /*d6e80*/  LOP3.LUT R8, R8, 0xffffbfff, RZ, 0xc0, !PT ;  /* 0xffffbfff08087812 */ /* 0x000fe400078ec0ff */
[----:B------:R-:W-:Y:S02]  /*d6e90*/  ISETP.LT.AND P1, PT, R29, UR6, !P0 ;  /* 0x000000061d007c0c */ /* 0x000fe4000c721270 */
[----:B------:R-:W-:Y:S01]  /*d6ea0*/  ISETP.LT.AND P0, PT, R0, UR4, !P0 ;  /* 0x0000000400007c0c */ /* 0x000fe2000c701270 */
[----:B------:R-:W-:Y:S01]  /*d6eb0*/  VIADD R11, R24, 0x14d ;  /* 0x0000014d180b7836 */ /* 0x000fe20000000000 */
[----:B------:R-:W-:Y:S01]  /*d6ec0*/  ULDC UR6, c[0x0][0x228] ;  /* 0x00008a0000067ab9 */ /* 0x000fe20000000800 */
[----:B------:R-:W-:Y:S01]  /*d6ed0*/  ULDC UR4, c[0x0][0x228] ;  /* 0x00008a0000047ab9 */ /* 0x000fe20000000800 */
[----:B------:R-:W-:Y:S01]  /*d6ee0*/  STL [R1+0x2d4c], R14 ;  /* 0x002d4c0e01007387 */ /* 0x000fe20000100800 */
[----:B------:R-:W-:-:S06]  /*d6ef0*/  ULDC UR24, c[0x0][0x228] ;  /* 0x00008a0000187ab9 */ /* 0x000fcc0000000800 */
        /* <DEDUP_REMOVED lines=8> */
[----:B------:R-:W-:Y:S01]  /*d6f80*/  ULDC UR6, c[0x0][0x228] ;  /* 0x00008a0000067ab9 */ /* 0x000fe20000000800 */
        /* <DEDUP_REMOVED lines=62> */
[----:B------:R-:W-:Y:S01]  /*d7370*/  ISETP.GE.AND P0, PT, R11, UR16, PT ;  /* 0x000000100b007c0c */ /* 0x000fe2000bf06270 */
[----:B------:R-:W-:Y:S01]  /*d7380*/  VIADD R11, R24, 0x13f ;  /* 0x0000013f180b7836 */ /* 0x000fe20000000000 */
[----:B------:R-:W-:Y:S01]  /*d7390*/  STL [R1+0x3600], R17 ;  /* 0x0036001101007387 */ /* 0x000fe20000100800 */
[----:B------:R-:W-:Y:S02]  /*d73a0*/  LOP3.LUT R8, R8, 0xfffffffe, RZ, 0xc0, !PT ;  /* 0xfffffffe08087812 */ /* 0x000fe400078ec0ff */
[----:B------:R-:W-:Y:S02]  /*d73b0*/  ISETP.LT.AND P1, PT, R29, UR6, !P0 ;  /* 0x000000061d007c0c */ /* 0x000fe4000c721270 */
[----:B------:R-:W-:Y:S01]  /*d73c0*/  ISETP.LT.AND P0, PT, R0, UR4, !P0 ;  /* 0x0000000400007c0c */ /* 0x000fe2000c701270 */
[----:B------:R-:W-:Y:S01]  /*d73d0*/  ULDC UR6, c[0x0][0x228] ;  /* 0x00008a0000067ab9 */ /* 0x000fe20000000800 */
[----:B------:R-:W-:Y:S01]  /*d73e0*/  ULDC UR4, c[0x0][0x228] ;  /* 0x00008a0000047ab9 */ /* 0x000fe20000000800 */
[----:B------:R-:W-:-:S10]  /*d73f0*/  ULDC UR16, c[0x0][0x228] ;  /* 0x00008a0000107ab9 */ /* 0x000fd40000000800 */
[----:B------:R-:W-:Y:S02]  /*d7400*/  @P0 LOP3.LUT R9, R9, 0x80000000, RZ, 0xfc, !PT ;  /* 0x8000000009090812 */ /* 0x000fe400078efcff */
[----:B------:R-:W-:Y:S02]  /*d7410*/  ISETP.GE.AND P0, PT, R11, UR51, PT ;  /* 0x000000330b007c0c */ /* 0x000fe4000bf06270 */
[----:B------:R-:W-:Y:S02]  /*d7420*/  @P1 LOP3.LUT R8, R8, 0x1, RZ, 0xfc, !PT ;  /* 0x0000000108081812 */ /* 0x000fe400078efcff */
        /* <DEDUP_REMOVED lines=18> */
[----:B------:R-:W-:Y:S04]  /*d7550*/  STL [R1+0x3604], R8 ;  /* 0x0036040801007387 */ /* 0x000fe80000100800 */
[----:B------:R-:W4:Y:S01]  /*d7560*/  LDL.LU R16, [R1+0x48] ;  /* 0x0000480001107983 */ /* 0x000f220000300800 */
[----:B------:R-:W-:-:S02]  /*d7570*/  ULDC UR14, c[0x0][0x228] ;  /* 0x00008a00000e7ab9 */ /* 0x000fc40000000800 */
        /* <DEDUP_REMOVED lines=10> */
[----:B------:R-:W-:-:S07]  /*d7620*/  ULDC UR12, c[0x0][0x228] ;  /* 0x00008a00000c7ab9 */ /* 0x000fce0000000800 */
        /* <DEDUP_REMOVED lines=115> */
[----:B--2---:R-:W-:Y:S01]  /*d7d60*/  R2UR UR32, R25 ;  /* 0x00000000192072ca */ /* 0x004fe200000e0000 */
[----:B------:R-:W-:Y:S01]  /*d7d70*/  ULDC UR6, c[0x0][0x228] ;  /* 0x00008a0000067ab9 */ /* 0x000fe20000000800 */
[----:B------:R-:W2:Y:S01]  /*d7d80*/  LDL.LU R25, [R1+0x44] ;  /* 0x0000440001197983 */ /* 0x000ea20000300800 */
[----:B------:R-:W-:-:S04]  /*d7d90*/  ULDC UR4, c[0x0][0x228] ;  /* 0x00008a0000047ab9 */ /* 0x000fc80000000800 */
[----:B------:R-:W-:-:S04]  /*d7da0*/  @P1 LOP3.LUT R9, R9, 0x10, RZ, 0xfc, !PT ;  /* 0x0000001009091812 */ /* 0x000fc800078efcff */
[----:B------:R-:W-:-:S04]  /*d7db0*/  LOP3.LUT R9, R9, 0xfffffff7, RZ, 0xc0, !PT ;  /* 0xfffffff709097812 */ /* 0x000fc800078ec0ff */
[----:B------:R-:W-:Y:S02]  /*d7dc0*/  @P0 LOP3.LUT R9, R9, 0x8, RZ, 0xfc, !PT ;  /* 0x0000000809090812 */ /* 0x000fe400078efcff */
[----:B------:R-:W-:Y:S02]  /*d7dd0*/  ISETP.GE.AND P0, PT, R11, UR38, PT ;  /* 0x000000260b007c0c */ /* 0x000fe4000bf06270 */
[----:B------:R-:W-:Y:S02]  /*d7de0*/  R2UR UR38, R12 ;  /* 0x000000000c2672ca */ /* 0x000fe400000e0000 */
[----:B------:R-:W2:Y:S01]  /*d7df0*/  LDL.LU R12, [R1+0x3d1c] ;  /* 0x003d1c00010c7983 */ /* 0x000ea20000300800 */
        /* <DEDUP_REMOVED lines=14> */
[----:B---3--:R-:W-:Y:S02]  /*d7ee0*/  R2UR UR34, R13 ;  /* 0x000000000d2272ca */ /* 0x008fe400000e0000 */
[----:B----4-:R-:W-:Y:S01]  /*d7ef0*/  R2UR UR42, R16 ;  /* 0x00000000102a72ca */ /* 0x010fe200000e0000 */
[----:B------:R-:W3:Y:S04]  /*d7f00*/  LDL.LU R13, [R1+0x40] ;  /* 0x00004000010d7983 */ /* 0x000ee80000300800 */
[----:B------:R-:W4:Y:S01]  /*d7f10*/  LDL.LU R16, [R1+0x3c] ;  /* 0x00003c0001107983 */ /* 0x000f220000300800 */
[----:B------:R-:W-:Y:S01]  /*d7f20*/  ULDC UR6, c[0x0][0x228] ;  /* 0x00008a0000067ab9 */ /* 0x000fe20000000800 */
[----:B------:R-:W-:Y:S01]  /*d7f30*/  ULDC UR4, c[0x0][0x228] ;  /* 0x00008a0000047ab9 */ /* 0x000fe20000000800 */
[----:B------:R-:W-:-:S05]  /*d7f40*/  @P1 LOP3.LUT R9, R9, 0x1, RZ, 0xfc, !PT ;  /* 0x0000000109091812 */ /* 0x000fca00078efcff */
[----:B------:R-:W-:Y:S01]  /*d7f50*/  STL [R1+0x3608], R9 ;  /* 0x0036080901007387 */ /* 0x000fe20000100800 */
[----:B--2---:R-:W-:-:S04]  /*d7f60*/  LOP3.LUT R12, R12, 0x7fffffff, RZ, 0xc0, !PT ;  /* 0x7fffffff0c0c7812 */ /* 0x004fc800078ec0ff */
        /* <DEDUP_REMOVED lines=48> */
[----:B---3--:R-:W-:Y:S01]  /*d8270*/  R2UR UR32, R13 ;  /* 0x000000000d2072ca */ /* 0x008fe200000e0000 */
[----:B------:R-:W-:Y:S01]  /*d8280*/  ULDC UR6, c[0x0][0x228] ;  /* 0x00008a0000067ab9 */ /* 0x000fe20000000800 */
[----:B------:R-:W3:Y:S01]  /*d8290*/  LDL.LU R13, [R1+0x34] ;  /* 0x00003400010d7983 */ /* 0x000ee20000300800 */
[----:B------:R-:W-:-:S04]  /*d82a0*/  ULDC UR4, c[0x0][0x228] ;  /* 0x00008a0000047ab9 */ /* 0x000fc80000000800 */
[----:B------:R-:W-:-:S04]  /*d82b0*/  @P1 LOP3.LUT R12, R12, 0x400000, RZ, 0xfc, !PT ;  /* 0x004000000c0c1812 */ /* 0x000fc800078efcff */
[----:B------:R-:W-:-:S04]  /*d82c0*/  LOP3.LUT R12, R12, 0xffdfffff, RZ, 0xc0, !PT ;  /* 0xffdfffff0c0c7812 */ /* 0x000fc800078ec0ff */
[----:B------:R-:W-:Y:S02]  /*d82d0*/  @P0 LOP3.LUT R12, R12, 0x200000, RZ, 0xfc, !PT ;  /* 0x002000000c0c0812 */ /* 0x000fe400078efcff */
[----:B------:R-:W-:Y:S02]  /*d82e0*/  ISETP.GE.AND P0, PT, R11, UR44, PT ;  /* 0x0000002c0b007c0c */ /* 0x000fe4000bf06270 */
[----:B------:R-:W-:Y:S02]  /*d82f0*/  R2UR UR44, R15 ;  /* 0x000000000f2c72ca */ /* 0x000fe400000e0000 */
[----:B------:R-:W3:Y:S01]  /*d8300*/  LDL.LU R15, [R1+0x3d18] ;  /* 0x003d1800010f7983 */ /* 0x000ee20000300800 */
[----:B--2---:R-:W-:-:S03]  /*d8310*/  R2UR UR38, R25 ;  /* 0x00000000192672ca */ /* 0x004fc600000e0000 */
        /* <DEDUP_REMOVED lines=13> */
[----:B----4-:R-:W-:Y:S02]  /*d83f0*/  R2UR UR34, R16 ;  /* 0x00000000102272ca */ /* 0x010fe400000e0000 */
[----:B------:R-:W-:Y:S01]  /*d8400*/  LOP3.LUT R12, R12, 0xfffbffff, RZ, 0xc0, !PT ;  /* 0xfffbffff0c0c7812 */ /* 0x000fe200078ec0ff */
[----:B------:R-:W-:Y:S01]  /*d8410*/  VIADD R11, R24, 0x111 ;  /* 0x00000111180b7836 */ /* 0x000fe20000000000 */
[----:B------:R-:W-:Y:S01]  /*d8420*/  ULDC UR6, c[0x0][0x228] ;  /* 0x00008a0000067ab9 */ /* 0x000fe20000000800 */
[----:B------:R-:W-:-:S04]  /*d8430*/  ULDC UR4, c[0x0][0x228] ;  /* 0x00008a0000047ab9 */ /* 0x000fc80000000800 */
[----:B------:R-:W-:-:S04]  /*d8440*/  @P1 LOP3.LUT R12, R12, 0x40000, RZ, 0xfc, !PT ;  /* 0x000400000c0c1812 */ /* 0x000fc800078efcff */
[----:B------:R-:W-:-:S04]  /*d8450*/  LOP3.LUT R12, R12, 0xfffdffff, RZ, 0xc0, !PT ;  /* 0xfffdffff0c0c7812 */ /* 0x000fc800078ec0ff */
[----:B------:R-:W-:Y:S02]  /*d8460*/  @P0 LOP3.LUT R12, R12, 0x20000, RZ, 0xfc, !PT ;  /* 0x000200000c0c0812 */ /* 0x000fe400078efcff */
[----:B------:R-:W-:Y:S01]  /*d8470*/  ISETP.GE.AND P0, PT, R11, UR34, PT ;  /* 0x000000220b007c0c */ /* 0x000fe2000bf06270 */
[----:B--2---:R0:W-:Y:S04]  /*d8480*/  STL [R1+0x3d10], R25 ;  /* 0x003d101901007387 */ /* 0x0041e80000100800 */
[----:B0-----:R-:W2:Y:S01]  /*d8490*/  LDL.LU R25, [R1+0x14] ;  /* 0x0000140001197983 */ /* 0x001ea20000300800 */
[----:B------:R-:W-:Y:S02]  /*d84a0*/  ISETP.LT.AND P1, PT, R29, UR6, !P0 ;  /* 0x000000061d007c0c */ /* 0x000fe4000c721270 */
[----:B------:R-:W-:-:S02]  /*d84b0*/  ISETP.LT.AND P0, PT, R0, UR4, !P0 ;  /* 0x0000000400007c0c */ /* 0x000fc4000c701270 */
        /* <DEDUP_REMOVED lines=10> */
[----:B---3--:R-:W-:Y:S02]  /*d8560*/  R2UR UR42, R13 ;  /* 0x000000000d2a72ca */ /* 0x008fe400000e0000 */
[----:B------:R-:W-:Y:S01]  /*d8570*/  LOP3.LUT R12, R12, 0xffffbfff, RZ, 0xc0, !PT ;  /* 0xffffbfff0c0c7812 */ /* 0x000fe200078ec0ff */
[----:B------:R-:W-:Y:S01]  /*d8580*/  VIADD R11, R24, 0x10d ;  /* 0x0000010d180b7836 */ /* 0x000fe20000000000 */
[----:B------:R-:W-:Y:S01]  /*d8590*/  ULDC UR6, c[0x0][0x228] ;  /* 0x00008a0000067ab9 */ /* 0x000fe20000000800 */
[----:B------:R-:W-:-:S04]  /*d85a0*/  ULDC UR4, c[0x0][0x228] ;  /* 0x00008a0000047ab9 */ /* 0x000fc80000000800 */
        /* <DEDUP_REMOVED lines=16> */
[----:B------:R-:W-:Y:S02]  /*d86b0*/  R2UR UR32, R10 ;  /* 0x000000000a2072ca */ /* 0x000fe400000e0000 */
        /* <DEDUP_REMOVED lines=38> */
[----:B------:R-:W-:Y:S01]  /*d8920*/  LOP3.LUT R12, R12, 0xfffffff7, RZ, 0xc0, !PT ;  /* 0xfffffff70c0c7812 */ /* 0x000fe200078ec0ff */
[----:B--2---:R0:W-:Y:S04]  /*d8930*/  STL [R1+0x3d14], R25 ;  /* 0x003d141901007387 */ /* 0x0041e80000100800 */
[----:B0-----:R-:W2:Y:S01]  /*d8940*/  LDL.LU R25, [R1+0x24] ;  /* 0x0000240001197983 */ /* 0x001ea20000300800 */
[----:B------:R-:W-:Y:S02]  /*d8950*/  @P0 LOP3.LUT R12, R12, 0x8, RZ, 0xfc, !PT ;  /* 0x000000080c0c0812 */ /* 0x000fe400078efcff */
[----:B------:R-:W-:Y:S02]  /*d8960*/  ISETP.GE.AND P0, PT, R11, UR42, PT ;  /* 0x0000002a0b007c0c */ /* 0x000fe4000bf06270 */
[----:B------:R-:W-:-:S02]  /*d8970*/  R2UR UR44, R6 ;  /* 0x00000000062c72ca */ /* 0x000fc400000e0000 */
[----:B------:R-:W-:Y:S02]  /*d8980*/  R2UR UR30, R5 ;  /* 0x00000000051e72ca */ /* 0x000fe400000e0000 */
[----:B------:R-:W-:Y:S02]  /*d8990*/  LOP3.LUT R15, R15, 0x7fffffff, RZ, 0xc0, !PT ;  /* 0x7fffffff0f0f7812 */ /* 0x000fe400078ec0ff */
[----:B------:R-:W-:Y:S02]  /*d89a0*/  ISETP.LT.AND P1, PT, R29, UR6, !P0 ;  /* 0x000000061d007c0c */ /* 0x000fe4000c721270 */
[----:B------:R-:W-:Y:S02]  /*d89b0*/  ISETP.LT.AND P0, PT, R0, UR4, !P0 ;  /* 0x0000000400007c0c */ /* 0x000fe4000c701270 */
[----:B------:R-:W-:Y:S01]  /*d89c0*/  LOP3.LUT R12, R12, 0xfffffffb, RZ, 0xc0, !PT ;  /* 0xfffffffb0c0c7812 */ /* 0x000fe200078ec0ff */
[----:B------:R-:W-:Y:S01]  /*d89d0*/  VIADD R11, R24, 0x101 ;  /* 0x00000101180b7836 */ /* 0x000fe20000000000 */
[----:B------:R-:W-:Y:S01]  /*d89e0*/  ULDC UR6, c[0x0][0x228] ;  /* 0x00008a0000067ab9 */ /* 0x000fe20000000800 */
[----:B------:R-:W-:Y:S01]  /*d89f0*/  ULDC UR4, c[0x0][0x228] ;  /* 0x00008a0000047ab9 */ /* 0x000fe20000000800 */
[----:B------:R-:W-:-:S02]  /*d8a00*/  R2UR UR32, R4 ;  /* 0x00000000042072ca */ /* 0x000fc400000e0000 */
[----:B------:R-:W-:Y:S02]  /*d8a10*/  R2UR UR34, R3 ;  /* 0x00000000032272ca */ /* 0x000fe400000e0000 */
[----:B------:R-:W-:Y:S01]  /*d8a20*/  R2UR UR38, R2 ;  /* 0x00000000022672ca */ /* 0x000fe200000e0000 */
[----:B------:R-:W3:Y:S01]  /*d8a30*/  LDL.LU R9, [R1+0x1248] ;  /* 0x0012480001097983 */ /* 0x000ee20000300800 */
[----:B------:R-:W-:-:S03]  /*d8a40*/  R2UR UR42, R28 ;  /* 0x000000001c2a72ca */ /* 0x000fc600000e0000 */
[----:B------:R-:W3:Y:S04]  /*d8a50*/  LDL.LU R8, [R1+0x124c] ;  /* 0x00124c0001087983 */ /* 0x000ee80000300800 */
[----:B------:R-:W4:Y:S01]  /*d8a60*/  LDL.LU R7, [R1+0x1230] ;  /* 0x0012300001077983 */ /* 0x000f220000300800 */
[----:B------:R-:W-:-:S03]  /*d8a70*/  @P1 LOP3.LUT R12, R12, 0x4, RZ, 0xfc, !PT ;  /* 0x000000040c0c1812 */ /* 0x000fc600078efcff */
[----:B------:R-:W4:Y:S04]  /*d8a80*/  LDL.LU R17, [R1+0x1234] ;  /* 0x0012340001117983 */ /* 0x000f280000300800 */
[----:B------:R-:W4:Y:S04]  /*d8a90*/  LDL.LU R21, [R1+0x1238] ;  /* 0x0012380001157983 */ /* 0x000f280000300800 */
[----:B------:R-:W4:Y:S01]  /*d8aa0*/  LDL.LU R20, [R1+0x123c] ;  /* 0x00123c0001147983 */ /* 0x000f220000300800 */
[----:B------:R-:W-:-:S03]  /*d8ab0*/  LOP3.LUT R12, R12, 0xfffffffd, RZ, 0xc0, !PT ;  /* 0xfffffffd0c0c7812 */ /* 0x000fc600078ec0ff */
[----:B------:R-:W4:Y:S04]  /*d8ac0*/  LDL.LU R19, [R1+0x1220] ;  /* 0x0012200001137983 */ /* 0x000f280000300800 */
[----:B------:R-:W4:Y:S04]  /*d8ad0*/  LDL.LU R18, [R1+0x1224] ;  /* 0x0012240001127983 */ /* 0x000f280000300800 */
[----:B------:R-:W4:Y:S01]  /*d8ae0*/  LDL.LU R14, [R1+0x1228] ;  /* 0x00122800010e7983 */ /* 0x000f220000300800 */
[----:B------:R-:W-:Y:S02]  /*d8af0*/  @P0 LOP3.LUT R12, R12, 0x2, RZ, 0xfc, !PT ;  /* 0x000000020c0c0812 */ /* 0x000fe400078efcff */
[----:B------:R-:W-:Y:S01]  /*d8b00*/  ISETP.GE.AND P0, PT, R11, UR44, PT ;  /* 0x0000002c0b007c0c */ /* 0x000fe2000bf06270 */
[----:B------:R-:W4:Y:S01]  /*d8b10*/  LDL.LU R16, [R1+0x122c] ;  /* 0x00122c0001107983 */ /* 0x000f220000300800 */
[----:B------:R-:W-:Y:S01]  /*d8b20*/  VIADD R11, R24, 0xff ;  /* 0x000000ff180b7836 */ /* 0x000fe20000000000 */
[----:B------:R-:W-:-:S02]  /*d8b30*/  LOP3.LUT R12, R12, 0xfffffffe, RZ, 0xc0, !PT ;  /* 0xfffffffe0c0c7812 */ /* 0x000fc400078ec0ff */
[----:B------:R-:W-:Y:S02]  /*d8b40*/  ISETP.LT.AND P1, PT, R29, UR6, !P0 ;  /* 0x000000061d007c0c */ /* 0x000fe4000c721270 */
[----:B------:R-:W-:Y:S01]  /*d8b50*/  ISETP.LT.AND P0, PT, R0, UR4, !P0 ;  /* 0x0000000400007c0c */ /* 0x000fe2000c701270 */
[----:B------:R-:W-:Y:S01]  /*d8b60*/  ULDC UR6, c[0x0][0x228] ;  /* 0x00008a0000067ab9 */ /* 0x000fe20000000800 */
[----:B------:R-:W-:Y:S01]  /*d8b70*/  ULDC UR4, c[0x0][0x228] ;  /* 0x00008a0000047ab9 */ /* 0x000fe20000000800 */
[----:B------:R-:W4:Y:S04]  /*d8b80*/  LDL.LU R13, [R1+0x1210] ;  /* 0x00121000010d7983 */ /* 0x000f280000300800 */
[----:B------:R-:W4:Y:S04]  /*d8b90*/  LDL.LU R10, [R1+0x1214] ;  /* 0x00121400010a7983 */ /* 0x000f280000300800 */
[----:B------:R-:W4:Y:S01]  /*d8ba0*/  LDL.LU R4, [R1+0x1218] ;  /* 0x0012180001047983 */ /* 0x000f220000300800 */
[----:B------:R-:W-:-:S03]  /*d8bb0*/  R2UR UR44, R26 ;  /* 0x000000001a2c72ca */ /* 0x000fc600000e0000 */
[----:B------:R-:W4:Y:S04]  /*d8bc0*/  LDL.LU R5, [R1+0x121c] ;  /* 0x00121c0001057983 */ /* 0x000f280000300800 */
[----:B------:R-:W3:Y:S04]  /*d8bd0*/  LDL.LU R2, [R1+0x1200] ;  /* 0x0012000001027983 */ /* 0x000ee80000300800 */
[----:B------:R-:W3:Y:S04]  /*d8be0*/  LDL.LU R3, [R1+0x1204] ;  /* 0x0012040001037983 */ /* 0x000ee80000300800 */
[----:B------:R-:W4:Y:S04]  /*d8bf0*/  LDL.LU R6, [R1+0x1208] ;  /* 0x0012080001067983 */ /* 0x000f280000300800 */
[----:B------:R-:W4:Y:S01]  /*d8c00*/  LDL.LU R22, [R1+0x120c] ;  /* 0x00120c0001167983 */ /* 0x000f220000300800 */
[----:B------:R-:W-:-:S02]  /*d8c10*/  @P1 LOP3.LUT R12, R12, 0x1, RZ, 0xfc, !PT ;  /* 0x000000010c0c1812 */ /* 0x000fc400078efcff */
[----:B------:R-:W-:Y:S02]  /*d8c20*/  @P0 LOP3.LUT R15, R15, 0x80000000, RZ, 0xfc, !PT ;  /* 0x800000000f0f0812 */ /* 0x000fe400078efcff */
[----:B------:R-:W-:Y:S01]  /*d8c30*/  ISETP.GE.AND P0, PT, R11, UR30, PT ;  /* 0x0000001e0b007c0c */ /* 0x000fe2000bf06270 */
[----:B------:R-:W4:Y:S01]  /*d8c40*/  LDL.LU R23, [R1+0x11f0] ;  /* 0x0011f00001177983 */ /* 0x000f220000300800 */
[----:B------:R-:W-:Y:S02]  /*d8c50*/  LOP3.LUT R15, R15, 0xbfffffff, RZ, 0xc0, !PT ;  /* 0xbfffffff0f0f7812 */ /* 0x000fe400078ec0ff */
[----:B------:R-:W-:Y:S02]  /*d8c60*/  ISETP.LT.AND P1, PT, R29, UR6, !P0 ;  /* 0x000000061d007c0c */ /* 0x000fe4000c721270 */
[----:B------:R-:W-:Y:S01]  /*d8c70*/  ISETP.LT.AND P0, PT, R0, UR4, !P0 ;  /* 0x0000000400007c0c */ /* 0x000fe2000c701270 */
[----:B------:R-:W-:Y:S01]  /*d8c80*/  VIADD R11, R24, 0xfd ;  /* 0x000000fd180b7836 */ /* 0x000fe20000000000 */
[----:B------:R-:W-:Y:S01]  /*d8c90*/  ULDC UR6, c[0x0][0x228] ;  /* 0x00008a0000067ab9 */ /* 0x000fe20000000800 */
[----:B------:R-:W-:Y:S01]  /*d8ca0*/  ULDC UR4, c[0x0][0x228] ;  /* 0x00008a0000047ab9 */ /* 0x000fe20000000800 */
[----:B------:R-:W4:Y:S04]  /*d8cb0*/  LDL.LU R27, [R1+0x11f4] ;  /* 0x0011f400011b7983 */ /* 0x000f280000300800 */
[----:B------:R-:W4:Y:S04]  /*d8cc0*/  LDL.LU R28, [R1+0x1244] ;  /* 0x00124400011c7983 */ /* 0x000f280000300800 */
[----:B------:R-:W4:Y:S01]  /*d8cd0*/  LDL.LU R26, [R1+0x1240] ;  /* 0x00124000011a7983 */ /* 0x000f220000300800 */
        /* <DEDUP_REMOVED lines=10> */
[----:B------:R0:W-:Y:S01]  /*d8d80*/  STL [R1+0x360c], R12 ;  /* 0x00360c0c01007387 */ /* 0x0001e20000100800 */
[----:B------:R-:W-:-:S06]  /*d8d90*/  ULDC UR32, c[0x0][0x228] ;  /* 0x00008a0000207ab9 */ /* 0x000fcc0000000800 */
[----:B------:R-:W-:Y:S01]  /*d8da0*/  @P1 LOP3.LUT R15, R15, 0x10000000, RZ, 0xfc, !PT ;  /* 0x100000000f0f1812 */ /* 0x000fe200078efcff */
[----:B0-----:R-:W4:Y:S03]  /*d8db0*/  LDL.LU R12, [R1+0x125c] ;  /* 0x00125c00010c7983 */ /* 0x001f260000300800 */
        /* <DEDUP_REMOVED lines=27> */
[----:B------:R0:W-:Y:S01]  /*d8f70*/  STL [R1+0x381c], R24 ;  /* 0x00381c1801007387 */ /* 0x0001e20000100800 */
[----:B------:R-:W-:Y:S01]  /*d8f80*/  ULDC UR6, c[0x0][0x228] ;  /* 0x00008a0000067ab9 */ /* 0x000fe20000000800 */
[----:B------:R-:W-:-:S05]  /*d8f90*/  ULDC UR4, c[0x0][0x228] ;  /* 0x00008a0000047ab9 */ /* 0x000fca0000000800 */
[----:B------:R-:W-:Y:S01]  /*d8fa0*/  @P1 LOP3.LUT R15, R15, 0x400000, RZ, 0xfc, !PT ;  /* 0x004000000f0f1812 */ /* 0x000fe200078efcff */
[----:B0-----:R-:W4:Y:S03]  /*d8fb0*/  LDL.LU R24, [R1+0x1258] ;  /* 0x0012580001187983 */ /* 0x001f260000300800 */
[----:B------:R-:W-:-:S04]  /*d8fc0*/  LOP3.LUT R15, R15, 0xffdfffff, RZ, 0xc0, !PT ;  /* 0xffdfffff0f0f7812 */ /* 0x000fc800078ec0ff */
[----:B------:R-:W-:Y:S02]  /*d8fd0*/  @P0 LOP3.LUT R15, R15, 0x200000, RZ, 0xfc, !PT ;  /* 0x002000000f0f0812 */ /* 0x000fe400078efcff */
[----:B------:R-:W-:Y:S02]  /*d8fe0*/  ISETP.GE.AND P0, PT, R11, UR44, PT ;  /* 0x0000002c0b007c0c */ /* 0x000fe4000bf06270 */
[----:B------:R-:W4:Y:S01]  /*d8ff0*/  LDL.LU R11, [R1+0x1254] ;  /* 0x00125400010b7983 */ /* 0x000f220000300800 */
[----:B--2---:R-:W-:-:S03]  /*d9000*/  R2UR UR42, R25 ;  /* 0x00000000192a72ca */ /* 0x004fc600000e0000 */
[----:B------:R-:W2:Y:S02]  /*d9010*/  LDL.LU R25, [R1+0x3d14] ;  /* 0x003d140001197983 */ /* 0x000ea40000300800 */
[----:B--2---:R-:W-:Y:S02]  /*d9020*/  R2UR UR44, R25 ;  /* 0x00000000192c72ca */ /* 0x004fe400000e0000 */
[----:B------:R-:W2:Y:S02]  /*d9030*/  LDL.LU R25, [R1+0x3d10] ;  /* 0x003d100001197983 */ /* 0x000ea40000300800 */
[----:B--2---:R-:W-:Y:S02]  /*d9040*/  R2UR UR38, R25 ;  /* 0x00000000192672ca */ /* 0x004fe400000e0000 */
[----:B------:R-:W2:Y:S01]  /*d9050*/  LDL.LU R25, [R1+0x3d0c] ;  /* 0x003d0c0001197983 */ /* 0x000ea20000300800 */
[----:B------:R-:W-:Y:S02]  /*d9060*/  ISETP.LT.AND P1, PT, R29, UR6, !P0 ;  /* 0x000000061d007c0c */ /* 0x000fe4000c721270 */
[----:B------:R-:W-:-:S02]  /*d9070*/  ISETP.LT.AND P0, PT, R0, UR4, !P0 ;  /* 0x0000000400007c0c */ /* 0x000fc4000c701270 */
[----:B------:R-:W-:Y:S02]  /*d9080*/  LOP3.LUT R15, R15, 0xffefffff, RZ, 0xc0, !PT ;  /* 0xffefffff0f0f7812 */ /* 0x000fe400078ec0ff */
[----:B---3--:R-:W-:Y:S01]  /*d9090*/  F2FP.SATFINITE.E5M2.F32.PACK_AB_MERGE_C R3, R3, R2, RZ ;  /* 0x000000020303723e */ /* 0x008fe200048060ff */
[----:B------:R-:W-:Y:S01]  /*d90a0*/  ULDC UR6, c[0x0][0x228] ;  /* 0x00008a0000067ab9 */ /* 0x000fe20000000800 */
[----:B------:R-:W-:Y:S01]  /*d90b0*/  ULDC UR4, c[0x0][0x228] ;  /* 0x00008a0000047ab9 */ /* 0x000fe20000000800 */
[----:B--2---:R-:W-:Y:S02]  /*d90c0*/  R2UR UR34, R25 ;  /* 0x00000000192272ca */ /* 0x004fe400000e0000 */
[----:B------:R-:W4:Y:S04]  /*d90d0*/  LDL.LU R25, [R1+0x1250] ;  /* 0x0012500001197983 */ /* 0x000f280000300800 */
[----:B------:R-:W-:Y:S04]  /*d90e0*/  STL [R1+0x3820], R29 ;  /* 0x0038201d01007387 */ /* 0x000fe80000100800 */
[----:B------:R4:W-:Y:S01]  /*d90f0*/  STL [R1+0x3824], R0 ;  /* 0x0038240001007387 */ /* 0x0009e20000100800 */
[----:B------:R-:W-:-:S04]  /*d9100*/  @P1 LOP3.LUT R15, R15, 0x100000, RZ, 0xfc, !PT ;  /* 0x001000000f0f1812 */ /* 0x000fc800078efcff */
[----:B------:R-:W-:-:S04]  /*d9110*/  LOP3.LUT R15, R15, 0xfff7ffff, RZ, 0xc0, !PT ;  /* 0xfff7ffff0f0f7812 */ /* 0x000fc800078ec0ff */
[----:B------:R-:W-:Y:S02]  /*d9120*/  @P0 LOP3.LUT R15, R15, 0x80000, RZ, 0xfc, !PT ;  /* 0x000800000f0f0812 */ /* 0x000fe400078efcff */
[----:B----4-:R-:W-:-:S05]  /*d9130*/  F2FP.SATFINITE.E5M2.F32.PACK_AB_MERGE_C R0, R11, R25, RZ ;  /* 0x000000190b00723e */ /* 0x010fca00048060ff */
[----:B------:R0:W-:Y:S01]  /*d9140*/  STL [R1+0x1250], R0 ;  /* 0x0012500001007387 */ /* 0x0001e20000100800 */
[----:B------:R-:W-:Y:S02]  /*d9150*/  F2FP.SATFINITE.E5M2.F32.PACK_AB_MERGE_C R11, R28, R26, RZ ;  /* 0x0000001a1c0b723e */ /* 0x000fe400048060ff */
[----:B0-----:R-:W-:-:S05]  /*d9160*/  F2FP.SATFINITE.E5M2.F32.PACK_AB_MERGE_C R0, R12, R24, RZ ;  /* 0x000000180c00723e */ /* 0x001fca00048060ff */
[----:B------:R0:W-:Y:S04]  /*d9170*/  STL [R1+0x1254], R0 ;  /* 0x0012540001007387 */ /* 0x0001e80000100800 */
[----:B------:R-:W-:Y:S04]  /*d9180*/  STL [R1+0x3828], R15 ;  /* 0x0038280f01007387 */ /* 0x000fe80000100800 */
[----:B------:R-:W-:Y:S01]  /*d9190*/  STL [R1+0x1244], R11 ;  /* 0x0012440b01007387 */ /* 0x000fe20000100800 */
[----:B0-----:R-:W-:Y:S02]  /*d91a0*/  F2FP.SATFINITE.E5M2.F32.PACK_AB_MERGE_C R0, R8, R9, RZ ;  /* 0x000000090800723e */ /* 0x001fe400048060ff */
[----:B------:R-:W-:-:S02]  /*d91b0*/  F2FP.SATFINITE.E5M2.F32.PACK_AB_MERGE_C R8, R17, R7, RZ ;  /* 0x000000071108723e */ /* 0x000fc400048060ff */
[----:B------:R-:W-:Y:S01]  /*d91c0*/  F2FP.SATFINITE.E5M2.F32.PACK_AB_MERGE_C R7, R20, R21, RZ ;  /* 0x000000151407723e */ /* 0x000fe200048060ff */
[----:B------:R0:W-:Y:S04]  /*d91d0*/  STL [R1+0x1240], R0 ;  /* 0x0012400001007387 */ /* 0x0001e80000100800 */
[----:B------:R1:W-:Y:S04]  /*d91e0*/  STL [R1+0x1230], R8 ;  /* 0x0012300801007387 */ /* 0x0003e80000100800 */
[----:B------:R2:W-:Y:S01]  /*d91f0*/  STL [R1+0x1234], R7 ;  /* 0x0012340701007387 */ /* 0x0005e20000100800 */
[----:B0-----:R-:W-:-:S02]  /*d9200*/  F2FP.SATFINITE.E5M2.F32.PACK_AB_MERGE_C R0, R18, R19, RZ ;  /* 0x000000131200723e */ /* 0x001fc400048060ff */
[----:B-1----:R-:W-:Y:S02]  /*d9210*/  F2FP.SATFINITE.E5M2.F32.PACK_AB_MERGE_C R8, R16, R14, RZ ;  /* 0x0000000e1008723e */ /* 0x002fe400048060ff */
[----:B--2---:R-:W-:Y:S01]  /*d9220*/  F2FP.SATFINITE.E5M2.F32.PACK_AB_MERGE_C R7, R10, R13, RZ ;  /* 0x0000000d0a07723e */ /* 0x004fe200048060ff */
[----:B------:R0:W-:Y:S04]  /*d9230*/  STL [R1+0x1224], R0 ;  /* 0x0012240001007387 */ /* 0x0001e80000100800 */
[----:B------:R-:W-:Y:S04]  /*d9240*/  STL [R1+0x1220], R8 ;  /* 0x0012200801007387 */ /* 0x000fe80000100800 */
[----:B------:R-:W-:Y:S01]  /*d9250*/  STL [R1+0x1214], R7 ;  /* 0x0012140701007387 */ /* 0x000fe20000100800 */
[----:B0-----:R-:W-:-:S05]  /*d9260*/  F2FP.SATFINITE.E5M2.F32.PACK_AB_MERGE_C R0, R5, R4, RZ ;  /* 0x000000040500723e */ /* 0x001fca00048060ff */
[----:B------:R0:W-:Y:S04]  /*d9270*/  STL [R1+0x1218], R0 ;  /* 0x0012180001007387 */ /* 0x0001e80000100800 */
[----:B------:R-:W-:Y:S04]  /*d9280*/  STL [R1+0x1210], R3 ;  /* 0x0012100301007387 */ /* 0x000fe80000100800 */
[----:B------:R-:W2:Y:S01]  /*d9290*/  LDL.LU R15, [R1+0xaac] ;  /* 0x000aac00010f7983 */ /* 0x000ea20000300800 */
[----:B------:R-:W-:Y:S02]  /*d92a0*/  F2FP.SATFINITE.E5M2.F32.PACK_AB_MERGE_C R2, R22, R6, RZ ;  /* 0x000000061602723e */ /* 0x000fe400048060ff */
[----:B0-----:R-:W-:-:S03]  /*d92b0*/  F2FP.SATFINITE.E5M2.F32.PACK_AB_MERGE_C R0, R27, R23, RZ ;  /* 0x000000171b00723e */ /* 0x001fc600048060ff */
        /* <DEDUP_REMOVED lines=34> */
[----:B------:R-:W3:Y:S04]  /*d94e0*/  LDL.LU R0, [R1+0xa90] ;  /* 0x000a900001007983 */ /* 0x000ee80000300800 */
[----:B---3--:R0:W-:Y:S04]  /*d94f0*/  STL [R1+0x3c88], R0 ;  /* 0x003c880001007387 */ /* 0x0081e80000100800 */
[----:B0-----:R-:W3:Y:S04]  /*d9500*/  LDL.LU R0, [R1+0xaa8] ;  /* 0x000aa80001007983 */ /* 0x001ee80000300800 */
        /* <DEDUP_REMOVED lines=31> */
[----:B0-----:R-:W2:Y:S04]  /*d9700*/  LDL.LU R0, [R1+0x11f8] ;  /* 0x0011f80001007983 */ /* 0x001ea80000300800 */
[----:B------:R-:W3:Y:S04]  /*d9710*/  LDL.LU R29, [R1+0xa94] ;  /* 0x000a9400011d7983 */ /* 0x000ee80000300800 */
[----:B------:R-:W4:Y:S04]  /*d9720*/  LDL.LU R25, [R1+0xa98] ;  /* 0x000a980001197983 */ /* 0x000f280000300800 */
[----:B------:R-:W4:Y:S04]  /*d9730*/  LDL.LU R11, [R1+0xa9c] ;  /* 0x000a9c00010b7983 */ /* 0x000f280000300800 */
        /* <DEDUP_REMOVED lines=24> */
[----:B--2---:R-:W-:-:S03]  /*d98c0*/  F2FP.SATFINITE.E5M2.F32.PACK_AB_MERGE_C R15, R15, R0, RZ ;  /* 0x000000000f0f723e */ /* 0x004fc600048060ff */
[----:B------:R-:W2:Y:S04]  /*d98d0*/  LDL.LU R0, [R1+0x3d08] ;  /* 0x003d080001007983 */ /* 0x000ea80000300800 */
[----:B------:R0:W-:Y:S04]  /*d98e0*/  STL [R1+0x11fc], R15 ;  /* 0x0011fc0f01007387 */ /* 0x0001e80000100800 */
[----:B0-----:R-:W2:Y:S02]  /*d98f0*/  LDL.LU R15, [R1+0x3d04] ;  /* 0x003d0400010f7983 */ /* 0x001ea40000300800 */
[----:B--2---:R-:W-:-:S02]  /*d9900*/  F2FP.SATFINITE.E5M2.F32.PACK_AB_MERGE_C R15, R15, R0, RZ ;  /* 0x000000000f0f723e */ /* 0x004fc400048060ff */
        /* <DEDUP_REMOVED lines=61> */
[----:B------:R2:W-:Y:S01]  /*d9ce0*/  STL [R1+0xaa0], R15 ;  /* 0x000aa00f01007387 */ /* 0x0005e20000100800 */
[----:B---3--:R-:W-:Y:S02]  /*d9cf0*/  F2FP.SATFINITE.E5M2.F32.PACK_AB_MERGE_C R12, R12, R24, RZ ;  /* 0x000000180c0c723e */ /* 0x008fe400048060ff */
[----:B----4-:R-:W-:Y:S02]  /*d9d00*/  F2FP.SATFINITE.E5M2.F32.PACK_AB_MERGE_C R3, R3, R2, RZ ;  /* 0x000000020303723e */ /* 0x010fe400048060ff */
[----:B--2---:R-:W-:Y:S02]  /*d9d10*/  F2FP.SATFINITE.E5M2.F32.PACK_AB_MERGE_C R15, R29, R0, RZ ;  /* 0x000000001d0f723e */ /* 0x004fe400048060ff */
[----:B------:R-:W-:-:S02]  /*d9d20*/  F2FP.SATFINITE.E5M2.F32.PACK_AB_MERGE_C R0, R11, R25, RZ ;  /* 0x000000190b00723e */ /* 0x000fc400048060ff */
[----:B------:R-:W-:Y:S01]  /*d9d30*/  F2FP.SATFINITE.E5M2.F32.PACK_AB_MERGE_C R11, R28, R26, RZ ;  /* 0x0000001a1c0b723e */ /* 0x000fe200048060ff */
[----:B------:R-:W-:Y:S04]  /*d9d40*/  STL [R1+0xa94], R15 ;  /* 0x000a940f01007387 */ /* 0x000fe80000100800 */
[----:B------:R0:W-:Y:S04]  /*d9d50*/  STL [R1+0xa90], R0 ;  /* 0x000a900001007387 */ /* 0x0001e80000100800 */
[----:B------:R-:W-:Y:S04]  /*d9d60*/  STL [R1+0xa84], R12 ;  /* 0x000a840c01007387 */ /* 0x000fe80000100800 */
[----:B------:R-:W-:Y:S01]  /*d9d70*/  STL [R1+0xa80], R11 ;  /* 0x000a800b01007387 */ /* 0x000fe20000100800 */
[----:B0-----:R-:W-:-:S02]  /*d9d80*/  F2FP.SATFINITE.E5M2.F32.PACK_AB_MERGE_C R0, R8, R9, RZ ;  /* 0x000000090800723e */ /* 0x001fc400048060ff */
[----:B------:R-:W-:Y:S02]  /*d9d90*/  F2FP.SATFINITE.E5M2.F32.PACK_AB_MERGE_C R8, R17, R7, RZ ;  /* 0x000000071108723e */ /* 0x000fe400048060ff */
        /* <DEDUP_REMOVED lines=65> */
[----:B------:R-:W2:Y:S04]  /*da1b0*/  LDL.LU R22, [R1+0x998] ;  /* 0x0009980001167983 */ /* 0x000ea80000300800 */
[----:B------:R-:W2:Y:S04]  /*da1c0*/  LDL.LU R23, [R1+0x99c] ;  /* 0x00099c0001177983 */ /* 0x000ea80000300800 */
[----:B------:R-:W3:Y:S04]  /*da1d0*/  LDL.LU R9, [R1+0x3c84] ;  /* 0x003c840001097983 */ /* 0x000ee80000300800 */
[----:B------:R0:W-:Y:S04]  /*da1e0*/  STL [R1+0x3d0], R10 ;  /* 0x0003d00a01007387 */ /* 0x0001e80000100800 */
[----:B0-----:R-:W3:Y:S02]  /*da1f0*/  LDL.LU R10, [R1+0x3c80] ;  /* 0x003c8000010a7983 */ /* 0x001ee40000300800 */
[----:B---3--:R-:W-:-:S02]  /*da200*/  F2FP.SATFINITE.E5M2.F32.PACK_AB_MERGE_C R10, R10, R9, RZ ;  /* 0x000000090a0a723e */ /* 0x008fc400048060ff */
        /* <DEDUP_REMOVED lines=14> */
[----:B0-----:R-:W2:Y:S01]  /*da2f0*/  LDL.LU R10, [R1+0x9f0] ;  /* 0x0009f000010a7983 */ /* 0x001ea20000300800 */
[----:B---3--:R-:W-:-:S03]  /*da300*/  F2FP.SATFINITE.E5M2.F32.PACK_AB_MERGE_C R9, R9, R19, RZ ;  /* 0x000000130909723e */ /* 0x008fc600048060ff */
[----:B------:R-:W3:Y:S01]  /*da310*/  LDL.LU R19, [R1+0x3c60] ;  /* 0x003c600001137983 */ /* 0x000ee20000300800 */
[----:B----4-:R-:W-:-:S03]  /*da320*/  F2FP.SATFINITE.E5M2.F32.PACK_AB_MERGE_C R18, R18, R15, RZ ;  /* 0x0000000f1212723e */ /* 0x010fc600048060ff */
[----:B------:R-:W-:Y:S01]  /*da330*/  STL [R1+0x38ec], R9 ;  /* 0x0038ec0901007387 */ /* 0x000fe20000100800 */
[----:B------:R-:W-:Y:S02]  /*da340*/  F2FP.SATFINITE.E5M2.F32.PACK_AB_MERGE_C R2, R2, R0, RZ ;  /* 0x000000000202723e */ /* 0x000fe400048060ff */
[----:B------:R-:W-:Y:S02]  /*da350*/  F2FP.SATFINITE.E5M2.F32.PACK_AB_MERGE_C R0, R24, R11, RZ ;  /* 0x0000000b1800723e */ /* 0x000fe400048060ff */
[----:B--2---:R-:W-:Y:S02]  /*da360*/  F2FP.SATFINITE.E5M2.F32.PACK_AB_MERGE_C R27, R27, R6, RZ ;  /* 0x000000061b1b723e */ /* 0x004fe400048060ff */
[----:B---3--:R-:W-:-:S05]  /*da370*/  F2FP.SATFINITE.E5M2.F32.PACK_AB_MERGE_C R19, R19, R10, RZ ;  /* 0x0000000a1313723e */ /* 0x008fca00048060ff */
[----:B------:R-:W-:Y:S04]  /*da380*/  STL [R1+0x38f0], R19 ;  /* 0x0038f01301007387 */ /* 0x000fe80000100800 */
[----:B------:R0:W-:Y:S04]  /*da390*/  STL [R1+0x38f4], R18 ;  /* 0x0038f41201007387 */ /* 0x0001e80000100800 */
[----:B------:R1:W-:Y:S01]  /*da3a0*/  STL [R1+0x38f8], R2 ;  /* 0x0038f80201007387 */ /* 0x0003e20000100800 */
[----:B0-----:R-:W-:-:S05]  /*da3b0*/  F2FP.SATFINITE.E5M2.F32.PACK_AB_MERGE_C R18, R25, R29, RZ ;  /* 0x0000001d1912723e */ /* 0x001fca00048060ff */
[----:B------:R-:W-:Y:S04]  /*da3c0*/  STL [R1+0x38fc], R18 ;  /* 0x0038fc1201007387 */ /* 0x000fe80000100800 */
[----:B------:R0:W-:Y:S01]  /*da3d0*/  STL [R1+0x3904], R0 ;  /* 0x0039040001007387 */ /* 0x0001e20000100800 */
[----:B-1----:R-:W-:Y:S02]  /*da3e0*/  F2FP.SATFINITE.E5M2.F32.PACK_AB_MERGE_C R2, R26, R12, RZ ;  /* 0x0000000c1a02723e */ /* 0x002fe400048060ff */
[----:B0-----:R-:W-:-:S05]  /*da3f0*/  F2FP.SATFINITE.E5M2.F32.PACK_AB_MERGE_C R0, R8, R28, RZ ;  /* 0x0000001c0800723e */ /* 0x001fca00048060ff */
[----:B------:R0:W-:Y:S04]  /*da400*/  STL [R1+0x3920], R0 ;  /* 0x0039200001007387 */ /* 0x0001e80000100800 */
[----:B------:R1:W-:Y:S01]  /*da410*/  STL [R1+0x384], R2 ;  /* 0x0003840201007387 */ /* 0x0003e20000100800 */
[----:B0-----:R-:W-:Y:S02]  /*da420*/  F2FP.SATFINITE.E5M2.F32.PACK_AB_MERGE_C R0, R20, R21, RZ ;  /* 0x000000151400723e */ /* 0x001fe400048060ff */
[----:B-1----:R-:W-:-:S03]  /*da430*/  F2FP.SATFINITE.E5M2.F32.PACK_AB_MERGE_C R2, R17, R7, RZ ;  /* 0x000000071102723e */ /* 0x002fc600048060ff */
[----:B------:R0:W-:Y:S04]  /*da440*/  STL [R1+0x393c], R0 ;  /* 0x00393c0001007387 */ /* 0x0001e80000100800 */
[----:B------:R1:W-:Y:S01]  /*da450*/  STL [R1+0x35c], R2 ;  /* 0x00035c0201007387 */ /* 0x0003e20000100800 */
[----:B0-----:R-:W-:Y:S02]  /*da460*/  F2FP.SATFINITE.E5M2.F32.PACK_AB_MERGE_C R0, R4, R13, RZ ;  /* 0x0000000d0400723e */ /* 0x001fe400048060ff */
[----:B-1----:R-:W-:-:S03]  /*da470*/  F2FP.SATFINITE.E5M2.F32.PACK_AB_MERGE_C R2, R16, R14, RZ ;  /* 0x0000000e1002723e */ /* 0x002fc600048060ff */
[----:B------:R0:W-:Y:S04]  /*da480*/  STL [R1+0x3958], R0 ;  /* 0x0039580001007387 */ /* 0x0001e80000100800 */
[----:B------:R-:W-:Y:S04]  /*da490*/  STL [R1+0x354], R2 ;  /* 0x0003540201007387 */ /* 0x000fe80000100800 */
[----:B------:R1:W-:Y:S01]  /*da4a0*/  STL [R1+0x3960], R27 ;  /* 0x0039601b01007387 */ /* 0x0003e20000100800 */
[----:B0-----:R-:W-:-:S05]  /*da4b0*/  F2FP.SATFINITE.E5M2.F32.PACK_AB_MERGE_C R0, R3, R5, RZ ;  /* 0x000000050300723e */ /* 0x001fca00048060ff */
[----:B------:R0:W-:Y:S04]  /*da4c0*/  STL [R1+0x34c], R0 ;  /* 0x00034c0001007387 */ /* 0x0001e80000100800 */
[----:B-1----:R-:W2:Y:S04]  /*da4d0*/  LDL.LU R27, [R1+0x984] ;  /* 0x00098400011b7983 */ /* 0x002ea80000300800 */
        /* <DEDUP_REMOVED lines=29> */
[----:B0-----:R-:W3:Y:S01]  /*da6b0*/  LDL.LU R18, [R1+0x970] ;  /* 0x0009700001127983 */ /* 0x001ee20000300800 */
[----:B------:R-:W-:-:S02]  /*da6c0*/  F2FP.SATFINITE.E5M2.F32.PACK_AB_MERGE_C R23, R23, R22, RZ ;  /* 0x000000161717723e */ /* 0x000fc400048060ff */
[----:B--2---:R-:W-:Y:S01]  /*da6d0*/  F2FP.SATFINITE.E5M2.F32.PACK_AB_MERGE_C R27, R27, R0, RZ ;  /* 0x000000001b1b723e */ /* 0x004fe200048060ff */
        /* <DEDUP_REMOVED lines=27> */
[----:B------:R0:W-:Y:S04]  /*da890*/  STL [R1+0x3964], R23 ;  /* 0x0039641701007387 */ /* 0x0001e80000100800 */
[----:B0-----:R-:W4:Y:S04]  /*da8a0*/  LDL.LU R23, [R1+0x930] ;  /* 0x0009300001177983 */ /* 0x001f280000300800 */
[----:B------:R-:W2:Y:S04]  /*da8b0*/  LDL.LU R0, [R1+0x3c5c] ;  /* 0x003c5c0001007983 */ /* 0x000ea80000300800 */
[----:B------:R0:W-:Y:S04]  /*da8c0*/  STL [R1+0x397c], R27 ;  /* 0x00397c1b01007387 */ /* 0x0001e80000100800 */
[----:B0-----:R-:W3:Y:S01]  /*da8d0*/  LDL.LU R27, [R1+0x97c] ;  /* 0x00097c00011b7983 */ /* 0x001ee20000300800 */
[----:B--2---:R-:W-:-:S03]  /*da8e0*/  F2FP.SATFINITE.E5M2.F32.PACK_AB_MERGE_C R0, R0, R18, RZ ;  /* 0x000000120000723e */ /* 0x004fc600048060ff */
[----:B------:R-:W2:Y:S04]  /*da8f0*/  LDL.LU R18, [R1+0x3c58] ;  /* 0x003c580001127983 */ /* 0x000ea80000300800 */
[----:B------:R0:W-:Y:S04]  /*da900*/  STL [R1+0x33c], R0 ;  /* 0x00033c0001007387 */ /* 0x0001e80000100800 */
[----:B0-----:R-:W2:Y:S02]  /*da910*/  LDL.LU R0, [R1+0x3c54] ;  /* 0x003c540001007983 */ /* 0x001ea40000300800 */
[----:B--2---:R-:W-:-:S02]  /*da920*/  F2FP.SATFINITE.E5M2.F32.PACK_AB_MERGE_C R0, R0, R18, RZ ;  /* 0x000000120000723e */ /* 0x004fc400048060ff */
[----:B------:R-:W2:Y:S04]  /*da930*/  LDL.LU R18, [R1+0x3c50] ;  /* 0x003c500001127983 */ /* 0x000ea80000300800 */
[----:B------:R0:W-:Y:S04]  /*da940*/  STL [R1+0x338], R0 ;  /* 0x0003380001007387 */ /* 0x0001e80000100800 */
[----:B0-----:R-:W3:Y:S02]  /*da950*/  LDL.LU R0, [R1+0x3c4c] ;  /* 0x003c4c0001007983 */ /* 0x001ee40000300800 */
[----:B---3--:R-:W-:-:S02]  /*da960*/  F2FP.SATFINITE.E5M2.F32.PACK_AB_MERGE_C R27, R27, R0, RZ ;  /* 0x000000001b1b723e */ /* 0x008fc400048060ff */
[----:B------:R-:W2:Y:S04]  /*da970*/  LDL.LU R0, [R1+0x3c48] ;  /* 0x003c480001007983 */ /* 0x000ea80000300800 */
[----:B------:R0:W-:Y:S04]  /*da980*/  STL [R1+0x3994], R27 ;  /* 0x0039941b01007387 */ /* 0x0001e80000100800 */
[----:B0-----:R-:W3:Y:S01]  /*da990*/  LDL.LU R27, [R1+0x96c] ;  /* 0x00096c00011b7983 */ /* 0x001ee20000300800 */
[----:B--2---:R-:W-:-:S03]  /*da9a0*/  F2FP.SATFINITE.E5M2.F32.PACK_AB_MERGE_C R0, R0, R18, RZ ;  /* 0x000000120000723e */ /* 0x004fc600048060ff */
        /* <DEDUP_REMOVED lines=21> */
[----:B------:R2:W-:Y:S02]  /*dab00*/  STL [R1+0x30c], R27 ;  /* 0x00030c1b01007387 */ /* 0x0005e40000100800 */
[----:B--2---:R-:W-:-:S05]  /*dab10*/  F2FP.SATFINITE.E5M2.F32.PACK_AB_MERGE_C R27, R2, R18, RZ ;  /* 0x00000012021b723e */ /* 0x004fca00048060ff */
[----:B------:R4:W-:Y:S02]  /*dab20*/  STL [R1+0x39d8], R27 ;  /* 0x0039d81b01007387 */ /* 0x0009e40000100800 */
[----:B----4-:R-:W-:Y:S02]  /*dab30*/  F2FP.SATFINITE.E5M2.F32.PACK_AB_MERGE_C R27, R15, R10, RZ ;  /* 0x0000000a0f1b723e */ /* 0x010fe400048060ff */
[----:B------:R-:W-:Y:S02]  /*dab40*/  F2FP.SATFINITE.E5M2.F32.PACK_AB_MERGE_C R2, R26, R12, RZ ;  /* 0x0000000c1a02723e */ /* 0x000fe400048060ff */
[----:B------:R-:W-:Y:S02]  /*dab50*/  F2FP.SATFINITE.E5M2.F32.PACK_AB_MERGE_C R7, R17, R7, RZ ;  /* 0x000000071107723e */ /* 0x000fe400048060ff */
[----:B------:R-:W-:Y:S02]  /*dab60*/  F2FP.SATFINITE.E5M2.F32.PACK_AB_MERGE_C R4, R4, R13, RZ ;  /* 0x0000000d0404723e */ /* 0x000fe400048060ff */
[----:B---3--:R-:W-:-:S05]  /*dab70*/  F2FP.SATFINITE.E5M2.F32.PACK_AB_MERGE_C R0, R0, R23, RZ ;  /* 0x000000170000723e */ /* 0x008fca00048060ff */
[----:B------:R0:W-:Y:S04]  /*dab80*/  STL [R1+0x308], R0 ;  /* 0x0003080001007387 */ /* 0x0001e80000100800 */
[----:B------:R-:W-:Y:S01]  /*dab90*/  STL [R1+0x39f0], R27 ;  /* 0x0039f01b01007387 */ /* 0x000fe20000100800 */
[----:B0-----:R-:W-:-:S05]  /*daba0*/  F2FP.SATFINITE.E5M2.F32.PACK_AB_MERGE_C R0, R9, R19, RZ ;  /* 0x000000130900723e */ /* 0x001fca00048060ff */
[----:B------:R0:W-:Y:S01]  /*dabb0*/  STL [R1+0x300], R0 ;  /* 0x0003000001007387 */ /* 0x0001e20000100800 */
[----:B------:R-:W-:Y:S02]  /*dabc0*/  F2FP.SATFINITE.E5M2.F32.PACK_AB_MERGE_C R9, R24, R11, RZ ;  /* 0x0000000b1809723e */ /* 0x000fe400048060ff */
[----:B0-----:R-:W-:-:S05]  /*dabd0*/  F2FP.SATFINITE.E5M2.F32.PACK_AB_MERGE_C R0, R25, R29, RZ ;  /* 0x0000001d1900723e */ /* 0x001fca00048060ff */
[----:B------:R0:W-:Y:S04]  /*dabe0*/  STL [R1+0x2e8], R0 ;  /* 0x0002e80001007387 */ /* 0x0001e80000100800 */
[----:B------:R-:W-:Y:S04]  /*dabf0*/  STL [R1+0x2e4], R9 ;  /* 0x0002e40901007387 */ /* 0x000fe80000100800 */
        /* <DEDUP_REMOVED lines=8> */
[----:B------:R-:W-:Y:S04]  /*dac80*/  STL [R1+0x900], R4 ;  /* 0x0009000401007387 */ /* 0x000fe80000100800 */
[----:B------:R-:W2:Y:S01]  /*dac90*/  LDL.LU R27, [R1+0x88c] ;  /* 0x00088c00011b7983 */ /* 0x000ea20000300800 */
[----:B-1----:R-:W-:Y:S02]  /*daca0*/  F2FP.SATFINITE.E5M2.F32.PACK_AB_MERGE_C R2, R3, R5, RZ ;  /* 0x000000050302723e */ /* 0x002fe400048060ff */
        /* <DEDUP_REMOVED lines=138> */
[----:B------:R-:W2:Y:S01]  /*db550*/  LDL.LU R23, [R1+0x3bb8] ;  /* 0x003bb80001177983 */ /* 0x000ea20000300800 */
[----:B----4-:R-:W-:-:S03]  /*db560*/  F2FP.SATFINITE.E5M2.F32.PACK_AB_MERGE_C R18, R2, R18, RZ ;  /* 0x000000120212723e */ /* 0x010fc600048060ff */
[----:B------:R-:W-:Y:S01]  /*db570*/  STL [R1+0x28c], R27 ;  /* 0x00028c1b01007387 */ /* 0x000fe20000100800 */
[----:B---3--:R-:W-:Y:S02]  /*db580*/  F2FP.SATFINITE.E5M2.F32.PACK_AB_MERGE_C R2, R9, R19, RZ ;  /* 0x000000130902723e */ /* 0x008fe400048060ff */
[----:B------:R-:W-:Y:S02]  /*db590*/  F2FP.SATFINITE.E5M2.F32.PACK_AB_MERGE_C R9, R25, R29, RZ ;  /* 0x0000001d1909723e */ /* 0x000fe400048060ff */
[----:B------:R-:W-:Y:S02]  /*db5a0*/  F2FP.SATFINITE.E5M2.F32.PACK_AB_MERGE_C R8, R8, R28, RZ ;  /* 0x0000001c0808723e */ /* 0x000fe400048060ff */
[----:B------:R-:W-:Y:S02]  /*db5b0*/  F2FP.SATFINITE.E5M2.F32.PACK_AB_MERGE_C R6, R6, R13, RZ ;  /* 0x0000000d0606723e */ /* 0x000fe400048060ff */
[----:B------:R-:W-:Y:S02]  /*db5c0*/  F2FP.SATFINITE.E5M2.F32.PACK_AB_MERGE_C R13, R5, R4, RZ ;  /* 0x00000004050d723e */ /* 0x000fe400048060ff */
[----:B--2---:R-:W-:-:S05]  /*db5d0*/  F2FP.SATFINITE.E5M2.F32.PACK_AB_MERGE_C R0, R0, R23, RZ ;  /* 0x000000170000723e */ /* 0x004fca00048060ff */
        /* <DEDUP_REMOVED lines=8> */
[----:B0-----:R-:W-:Y:S02]  /*db660*/  F2FP.SATFINITE.E5M2.F32.PACK_AB_MERGE_C R0, R26, R12, RZ ;  /* 0x0000000c1a00723e */ /* 0x001fe400048060ff */
[----:B-1----:R-:W-:-:S03]  /*db670*/  F2FP.SATFINITE.E5M2.F32.PACK_AB_MERGE_C R2, R17, R7, RZ ;  /* 0x000000071102723e */ /* 0x002fc600048060ff */
[----:B------:R0:W-:Y:S04]  /*db680*/  STL [R1+0x278], R0 ;  /* 0x0002780001007387 */ /* 0x0001e80000100800 */
[----:B------:R1:W-:Y:S04]  /*db690*/  STL [R1+0x274], R8 ;  /* 0x0002740801007387 */ /* 0x0003e80000100800 */
[----:B------:R-:W-:Y:S01]  /*db6a0*/  STL [R1+0x270], R2 ;  /* 0x0002700201007387 */ /* 0x000fe20000100800 */
[----:B0-----:R-:W-:Y:S02]  /*db6b0*/  F2FP.SATFINITE.E5M2.F32.PACK_AB_MERGE_C R0, R20, R21, RZ ;  /* 0x000000151400723e */ /* 0x001fe400048060ff */
[----:B-1----:R-:W-:-:S05]  /*db6c0*/  F2FP.SATFINITE.E5M2.F32.PACK_AB_MERGE_C R8, R16, R14, RZ ;  /* 0x0000000e1008723e */ /* 0x002fca00048060ff */
[----:B------:R-:W-:Y:S04]  /*db6d0*/  STL [R1+0x3900], R8 ;  /* 0x0039000801007387 */ /* 0x000fe80000100800 */
[----:B------:R0:W-:Y:S04]  /*db6e0*/  STL [R1+0x830], R0 ;  /* 0x0008300001007387 */ /* 0x0001e80000100800 */
[----:B------:R-:W-:Y:S04]  /*db6f0*/  STL [R1+0x3908], R6 ;  /* 0x0039080601007387 */ /* 0x000fe80000100800 */
[----:B------:R-:W-:Y:S01]  /*db700*/  STL [R1+0x390c], R13 ;  /* 0x00390c0d01007387 */ /* 0x000fe20000100800 */
[----:B0-----:R-:W-:-:S03]  /*db710*/  F2FP.SATFINITE.E5M2.F32.PACK_AB_MERGE_C R0, R22, R3, RZ ;  /* 0x000000031600723e */ /* 0x001fc600048060ff */
[----:B------:R-:W2:Y:S04]  /*db720*/  LDL.LU R22, [R1+0x804] ;  /* 0x0008040001167983 */ /* 0x000ea80000300800 */
[----:B------:R-:W3:Y:S04]  /*db730*/  LDL.LU R14, [R1+0x80c] ;  /* 0x00080c00010e7983 */ /* 0x000ee80000300800 */
[----:B------:R-:W-:Y:S04]  /*db740*/  STL [R1+0x810], R0 ;  /* 0x0008100001007387 */ /* 0x000fe80000100800 */
[----:B---3--:R0:W-:Y:S04]  /*db750*/  STL [R1+0x3bb4], R14 ;  /* 0x003bb40e01007387 */ /* 0x0081e80000100800 */
[----:B0-----:R-:W2:Y:S04]  /*db760*/  LDL.LU R14, [R1+0x800] ;  /* 0x00080000010e7983 */ /* 0x001ea80000300800 */
[----:B------:R-:W3:Y:S04]  /*db770*/  LDL.LU R10, [R1+0x7f4] ;  /* 0x0007f400010a7983 */ /* 0x000ee80000300800 */
[----:B---3--:R0:W-:Y:S04]  /*db780*/  STL [R1+0x3bb0], R10 ;  /* 0x003bb00a01007387 */ /* 0x0081e80000100800 */
[----:B0-----:R-:W3:Y:S04]  /*db790*/  LDL.LU R10, [R1+0x808] ;  /* 0x00080800010a7983 */ /* 0x001ee80000300800 */
[----:B------:R-:W4:Y:S04]  /*db7a0*/  LDL.LU R13, [R1+0x7ec] ;  /* 0x0007ec00010d7983 */ /* 0x000f280000300800 */
[----:B----4-:R0:W-:Y:S04]  /*db7b0*/  STL [R1+0x3ba0], R13 ;  /* 0x003ba00d01007387 */ /* 0x0101e80000100800 */
[----:B0-----:R-:W4:Y:S04]  /*db7c0*/  LDL.LU R13, [R1+0x7e0] ;  /* 0x0007e000010d7983 */ /* 0x001f280000300800 */
[----:B----4-:R0:W-:Y:S04]  /*db7d0*/  STL [R1+0x3ba4], R13 ;  /* 0x003ba40d01007387 */ /* 0x0101e80000100800 */
[----:B0-----:R-:W4:Y:S04]  /*db7e0*/  LDL.LU R13, [R1+0x7fc] ;  /* 0x0007fc00010d7983 */ /* 0x001f280000300800 */
[----:B----4-:R0:W-:Y:S04]  /*db7f0*/  STL [R1+0x3bac], R13 ;  /* 0x003bac0d01007387 */ /* 0x0101e80000100800 */
[----:B0-----:R-:W4:Y:S04]  /*db800*/  LDL.LU R13, [R1+0x7f0] ;  /* 0x0007f000010d7983 */ /* 0x001f280000300800 */
[----:B------:R-:W2:Y:S04]  /*db810*/  LDL.LU R18, [R1+0x7d4] ;  /* 0x0007d40001127983 */ /* 0x000ea80000300800 */
        /* <DEDUP_REMOVED lines=15> */
[----:B------:R-:W4:Y:S01]  /*db910*/  LDL.LU R8, [R1+0x7ac] ;  /* 0x0007ac0001087983 */ /* 0x000f220000300800 */
[----:B------:R-:W-:-:S03]  /*db920*/  F2FP.SATFINITE.E5M2.F32.PACK_AB_MERGE_C R22, R22, R14, RZ ;  /* 0x0000000e1616723e */ /* 0x000fc600048060ff */
        /* <DEDUP_REMOVED lines=24> */
[----:B------:R-:W2:Y:S04]  /*dbab0*/  LDL.LU R14, [R1+0x3bb4] ;  /* 0x003bb400010e7983 */ /* 0x000ea80000300800 */
[----:B------:R0:W-:Y:S04]  /*dbac0*/  STL [R1+0x3910], R22 ;  /* 0x0039101601007387 */ /* 0x0001e80000100800 */
[----:B0-----:R-:W4:Y:S01]  /*dbad0*/  LDL.LU R22, [R1+0x7c4] ;  /* 0x0007c40001167983 */ /* 0x001f220000300800 */
[----:B--2---:R-:W-:-:S03]  /*dbae0*/  F2FP.SATFINITE.E5M2.F32.PACK_AB_MERGE_C R14, R14, R10, RZ ;  /* 0x0000000a0e0e723e */ /* 0x004fc600048060ff */
[----:B------:R-:W2:Y:S04]  /*dbaf0*/  LDL.LU R10, [R1+0x3bb0] ;  /* 0x003bb000010a7983 */ /* 0x000ea80000300800 */
[----:B------:R0:W-:Y:S04]  /*dbb00*/  STL [R1+0x3914], R14 ;  /* 0x0039140e01007387 */ /* 0x0001e80000100800 */
[----:B0-----:R-:W3:Y:S01]  /*dbb10*/  LDL.LU R14, [R1+0x7e4] ;  /* 0x0007e400010e7983 */ /* 0x001ee20000300800 */
[----:B--2---:R-:W-:-:S03]  /*dbb20*/  F2FP.SATFINITE.E5M2.F32.PACK_AB_MERGE_C R10, R10, R13, RZ ;  /* 0x0000000d0a0a723e */ /* 0x004fc600048060ff */
[----:B------:R-:W2:Y:S04]  /*dbb30*/  LDL.LU R13, [R1+0x3bac] ;  /* 0x003bac00010d7983 */ /* 0x000ea80000300800 */
[----:B------:R0:W-:Y:S04]  /*dbb40*/  STL [R1+0x3918], R10 ;  /* 0x0039180a01007387 */ /* 0x0001e80000100800 */
[----:B0-----:R-:W4:Y:S01]  /*dbb50*/  LDL.LU R10, [R1+0x7a4] ;  /* 0x0007a400010a7983 */ /* 0x001f220000300800 */
        /* <DEDUP_REMOVED lines=11> */
[----:B0-----:R-:W3:Y:S01]  /*dbc10*/  LDL.LU R13, [R1+0x7cc] ;  /* 0x0007cc00010d7983 */ /* 0x001ee20000300800 */
[----:B--2---:R-:W-:-:S03]  /*dbc20*/  F2FP.SATFINITE.E5M2.F32.PACK_AB_MERGE_C R18, R18, R6, RZ ;  /* 0x000000061212723e */ /* 0x004fc600048060ff */
[----:B------:R-:W4:Y:S04]  /*dbc30*/  LDL.LU R6, [R1+0x3b98] ;  /* 0x003b980001067983 */ /* 0x000f280000300800 */
[----:B------:R0:W-:Y:S04]  /*dbc40*/  STL [R1+0x392c], R18 ;  /* 0x00392c1201007387 */ /* 0x0001e80000100800 */
[----:B0-----:R-:W2:Y:S01]  /*dbc50*/  LDL.LU R18, [R1+0x7bc] ;  /* 0x0007bc0001127983 */ /* 0x001ea20000300800 */
[----:B----4-:R-:W-:-:S03]  /*dbc60*/  F2FP.SATFINITE.E5M2.F32.PACK_AB_MERGE_C R6, R6, R8, RZ ;  /* 0x000000080606723e */ /* 0x010fc600048060ff */
[----:B------:R-:W4:Y:S04]  /*dbc70*/  LDL.LU R8, [R1+0x3b94] ;  /* 0x003b940001087983 */ /* 0x000f280000300800 */
[----:B------:R0:W-:Y:S04]  /*dbc80*/  STL [R1+0x7d0], R6 ;  /* 0x0007d00601007387 */ /* 0x0001e80000100800 */
[----:B0-----:R-:W3:Y:S02]  /*dbc90*/  LDL.LU R6, [R1+0x3b90] ;  /* 0x003b900001067983 */ /* 0x001ee40000300800 */
[----:B---3--:R-:W-:-:S02]  /*dbca0*/  F2FP.SATFINITE.E5M2.F32.PACK_AB_MERGE_C R22, R22, R6, RZ ;  /* 0x000000061616723e */ /* 0x008fc400048060ff */
[----:B------:R-:W3:Y:S04]  /*dbcb0*/  LDL.LU R6, [R1+0x3b8c] ;  /* 0x003b8c0001067983 */ /* 0x000ee80000300800 */
[----:B------:R0:W-:Y:S04]  /*dbcc0*/  STL [R1+0x3948], R22 ;  /* 0x0039481601007387 */ /* 0x0001e80000100800 */
[----:B0-----:R-:W2:Y:S01]  /*dbcd0*/  LDL.LU R22, [R1+0x7b8] ;  /* 0x0007b80001167983 */ /* 0x001ea20000300800 */
[----:B---3--:R-:W-:-:S03]  /*dbce0*/  F2FP.SATFINITE.E5M2.F32.PACK_AB_MERGE_C R13, R13, R6, RZ ;  /* 0x000000060d0d723e */ /* 0x008fc600048060ff */
[----:B------:R-:W3:Y:S04]  /*dbcf0*/  LDL.LU R6, [R1+0x3b88] ;  /* 0x003b880001067983 */ /* 0x000ee80000300800 */
[----:B------:R0:W-:Y:S04]  /*dbd00*/  STL [R1+0x394c], R13 ;  /* 0x00394c0d01007387 */ /* 0x0001e80000100800 */
[----:B0-----:R-:W3:Y:S02]  /*dbd10*/  LDL.LU R13, [R1+0x7b4] ;  /* 0x0007b400010d7983 */ /* 0x001ee40000300800 */
[----:B---3--:R-:W-:-:S02]  /*dbd20*/  F2FP.SATFINITE.E5M2.F32.PACK_AB_MERGE_C R13, R13, R6, RZ ;  /* 0x000000060d0d723e */ /* 0x008fc400048060ff */
[----:B------:R-:W4:Y:S04]  /*dbd30*/  LDL.LU R6, [R1+0x3b84] ;  /* 0x003b840001067983 */ /* 0x000f280000300800 */
[----:B------:R2:W-:Y:S01]  /*dbd40*/  STL [R1+0x240], R13 ;  /* 0x0002400d01007387 */ /* 0x0005e20000100800 */
[----:B------:R-:W-:Y:S02]  /*dbd50*/  F2FP.SATFINITE.E5M2.F32.PACK_AB_MERGE_C R10, R10, R14, RZ ;  /* 0x0000000e0a0a723e */ /* 0x000fe400048060ff */
[----:B------:R-:W-:Y:S02]  /*dbd60*/  F2FP.SATFINITE.E5M2.F32.PACK_AB_MERGE_C R0, R2, R0, RZ ;  /* 0x000000000200723e */ /* 0x000fe400048060ff */
[----:B--2---:R-:W-:-:S05]  /*dbd70*/  F2FP.SATFINITE.E5M2.F32.PACK_AB_MERGE_C R13, R18, R22, RZ ;  /* 0x00000016120d723e */ /* 0x004fca00048060ff */
[----:B------:R-:W-:Y:S04]  /*dbd80*/  STL [R1+0x7b0], R13 ;  /* 0x0007b00d01007387 */ /* 0x000fe80000100800 */
[----:B------:R-:W-:Y:S01]  /*dbd90*/  STL [R1+0x23c], R10 ;  /* 0x00023c0a01007387 */ /* 0x000fe20000100800 */
[----:B------:R-:W-:Y:S02]  /*dbda0*/  F2FP.SATFINITE.E5M2.F32.PACK_AB_MERGE_C R2, R29, R15, RZ ;  /* 0x0000000f1d02723e */ /* 0x000fe400048060ff */
[----:B----4-:R-:W-:Y:S02]  /*dbdb0*/  F2FP.SATFINITE.E5M2.F32.PACK_AB_MERGE_C R6, R8, R6, RZ ;  /* 0x000000060806723e */ /* 0x010fe400048060ff */
[----:B------:R-:W-:-:S03]  /*dbdc0*/  F2FP.SATFINITE.E5M2.F32.PACK_AB_MERGE_C R8, R23, R27, RZ ;  /* 0x0000001b1708723e */ /* 0x000fc600048060ff */
[----:B------:R0:W-:Y:S04]  /*dbdd0*/  STL [R1+0x238], R6 ;  /* 0x0002380601007387 */ /* 0x0001e80000100800 */
[----:B------:R-:W-:Y:S04]  /*dbde0*/  STL [R1+0x234], R8 ;  /* 0x0002340801007387 */ /* 0x000fe80000100800 */
[----:B------:R1:W-:Y:S01]  /*dbdf0*/  STL [R1+0x790], R0 ;  /* 0x0007900001007387 */ /* 0x0003e20000100800 */
[----:B0-----:R-:W-:Y:S02]  /*dbe00*/  F2FP.SATFINITE.E5M2.F32.PACK_AB_MERGE_C R6, R9, R19, RZ ;  /* 0x000000130906723e */ /* 0x001fe400048060ff */
[----:B-1----:R-:W-:-:S03]  /*dbe10*/  F2FP.SATFINITE.E5M2.F32.PACK_AB_MERGE_C R0, R11, R25, RZ ;  /* 0x000000190b00723e */ /* 0x002fc600048060ff */
[----:B------:R0:W-:Y:S04]  /*dbe20*/  STL [R1+0x230], R6 ;  /* 0x0002300601007387 */ /* 0x0001e80000100800 */
[----:B------:R1:W-:Y:S04]  /*dbe30*/  STL [R1+0x21c], R2 ;  /* 0x00021c0201007387 */ /* 0x0003e80000100800 */
[----:B------:R2:W-:Y:S01]  /*dbe40*/  STL [R1+0x218], R0 ;  /* 0x0002180001007387 */ /* 0x0005e20000100800 */
[----:B0-----:R-:W-:Y:S02]  /*dbe50*/  F2FP.SATFINITE.E5M2.F32.PACK_AB_MERGE_C R6, R12, R24, RZ ;  /* 0x000000180c06723e */ /* 0x001fe400048060ff */
[----:B-1----:R-:W-:-:S02]  /*dbe60*/  F2FP.SATFINITE.E5M2.F32.PACK_AB_MERGE_C R2, R28, R26, RZ ;  /* 0x0000001a1c02723e */ /* 0x002fc400048060ff */
[----:B--2---:R-:W-:Y:S01]  /*dbe70*/  F2FP.SATFINITE.E5M2.F32.PACK_AB_MERGE_C R0, R17, R7, RZ ;  /* 0x000000071100723e */ /* 0x004fe200048060ff */
[----:B------:R0:W-:Y:S04]  /*dbe80*/  STL [R1+0x770], R6 ;  /* 0x0007700601007387 */ /* 0x0001e80000100800 */
[----:B------:R1:W-:Y:S04]  /*dbe90*/  STL [R1+0x214], R2 ;  /* 0x0002140201007387 */ /* 0x0003e80000100800 */
[----:B------:R2:W-:Y:S01]  /*dbea0*/  STL [R1+0x210], R0 ;  /* 0x0002100001007387 */ /* 0x0005e20000100800 */
[----:B0-----:R-:W-:-:S05]  /*dbeb0*/  F2FP.SATFINITE.E5M2.F32.PACK_AB_MERGE_C R6, R20, R21, RZ ;  /* 0x000000151406723e */ /* 0x001fca00048060ff */
[----:B------:R-:W-:Y:S04]  /*dbec0*/  STL [R1+0x1fc], R6 ;  /* 0x0001fc0601007387 */ /* 0x000fe80000100800 */
[----:B------:R-:W3:Y:S01]  /*dbed0*/  LDL.LU R13, [R1+0x6ec] ;  /* 0x0006ec00010d7983 */ /* 0x000ee20000300800 */
[----:B-1----:R-:W-:Y:S02]  /*dbee0*/  F2FP.SATFINITE.E5M2.F32.PACK_AB_MERGE_C R2, R4, R16, RZ ;  /* 0x000000100402723e */ /* 0x002fe400048060ff */
[----:B--2---:R-:W-:-:S03]  /*dbef0*/  F2FP.SATFINITE.E5M2.F32.PACK_AB_MERGE_C R0, R3, R5, RZ ;  /* 0x000000050300723e */ /* 0x004fc600048060ff */
[----:B------:R-:W-:Y:S04]  /*dbf00*/  STL [R1+0x750], R2 ;  /* 0x0007500201007387 */ /* 0x000fe80000100800 */
[----:B---3--:R0:W-:Y:S04]  /*dbf10*/  STL [R1+0x3b04], R13 ;  /* 0x003b040d01007387 */ /* 0x0081e80000100800 */
        /* <DEDUP_REMOVED lines=161> */
[----:B----4-:R-:W-:Y:S02]  /*dc930*/  F2FP.SATFINITE.E5M2.F32.PACK_AB_MERGE_C R10, R10, R14, RZ ;  /* 0x0000000e0a0a723e */ /* 0x010fe400048060ff */
[----:B---3--:R-:W-:Y:S02]  /*dc940*/  F2FP.SATFINITE.E5M2.F32.PACK_AB_MERGE_C R6, R8, R6, RZ ;  /* 0x000000060806723e */ /* 0x008fe400048060ff */
[----:B------:R-:W-:Y:S02]  /*dc950*/  F2FP.SATFINITE.E5M2.F32.PACK_AB_MERGE_C R8, R23, R27, RZ ;  /* 0x0000001b1708723e */ /* 0x000fe400048060ff */
[----:B------:R-:W-:-:S02]  /*dc960*/  F2FP.SATFINITE.E5M2.F32.PACK_AB_MERGE_C R0, R2, R0, RZ ;  /* 0x000000000200723e */ /* 0x000fc400048060ff */
[----:B------:R-:W-:Y:S02]  /*dc970*/  F2FP.SATFINITE.E5M2.F32.PACK_AB_MERGE_C R2, R29, R15, RZ ;  /* 0x0000000f1d02723e */ /* 0x000fe400048060ff */
[----:B--2---:R-:W-:-:S05]  /*dc980*/  F2FP.SATFINITE.E5M2.F32.PACK_AB_MERGE_C R13, R18, R22, RZ ;  /* 0x00000016120d723e */ /* 0x004fca00048060ff */
[----:B------:R-:W-:Y:S04]  /*dc990*/  STL [R1+0x1a8], R13 ;  /* 0x0001a80d01007387 */ /* 0x000fe80000100800 */
[----:B------:R-:W-:Y:S04]  /*dc9a0*/  STL [R1+0x1a4], R10 ;  /* 0x0001a40a01007387 */ /* 0x000fe80000100800 */
[----:B------:R0:W-:Y:S04]  /*dc9b0*/  STL [R1+0x1a0], R6 ;  /* 0x0001a00601007387 */ /* 0x0001e80000100800 */
[----:B------:R-:W-:Y:S04]  /*dc9c0*/  STL [R1+0x19c], R8 ;  /* 0x00019c0801007387 */ /* 0x000fe80000100800 */
[----:B------:R1:W-:Y:S01]  /*dc9d0*/  STL [R1+0x198], R0 ;  /* 0x0001980001007387 */ /* 0x0003e20000100800 */
[----:B0-----:R-:W-:-:S02]  /*dc9e0*/  F2FP.SATFINITE.E5M2.F32.PACK_AB_MERGE_C R6, R9, R19, RZ ;  /* 0x000000130906723e */ /* 0x001fc400048060ff */
        /* <DEDUP_REMOVED lines=73> */
[----:B----4-:R-:W-:Y:S02]  /*dce80*/  F2FP.SATFINITE.E5M2.F32.PACK_AB_MERGE_C R7, R7, R18, RZ ;  /* 0x000000120707723e */ /* 0x010fe400048060ff */
[----:B---3--:R-:W-:Y:S02]  /*dce90*/  F2FP.SATFINITE.E5M2.F32.PACK_AB_MERGE_C R20, R20, R14, RZ ;  /* 0x0000000e1414723e */ /* 0x008fe400048060ff */
[----:B------:R-:W-:Y:S02]  /*dcea0*/  F2FP.SATFINITE.E5M2.F32.PACK_AB_MERGE_C R15, R15, R10, RZ ;  /* 0x0000000a0f0f723e */ /* 0x000fe400048060ff */
[----:B------:R-:W-:Y:S02]  /*dceb0*/  F2FP.SATFINITE.E5M2.F32.PACK_AB_MERGE_C R9, R9, R6, RZ ;  /* 0x000000060909723e */ /* 0x000fe400048060ff */
[----:B------:R-:W-:Y:S02]  /*dcec0*/  F2FP.SATFINITE.E5M2.F32.PACK_AB_MERGE_C R29, R29, R8, RZ ;  /* 0x000000081d1d723e */ /* 0x000fe400048060ff */
[----:B------:R-:W-:-:S02]  /*dced0*/  F2FP.SATFINITE.E5M2.F32.PACK_AB_MERGE_C R21, R21, R27, RZ ;  /* 0x0000001b1515723e */ /* 0x000fc400048060ff */
[----:B------:R-:W-:Y:S02]  /*dcee0*/  F2FP.SATFINITE.E5M2.F32.PACK_AB_MERGE_C R19, R19, R23, RZ ;  /* 0x000000171313723e */ /* 0x000fe400048060ff */
[----:B------:R-:W-:Y:S02]  /*dcef0*/  F2FP.SATFINITE.E5M2.F32.PACK_AB_MERGE_C R6, R2, R0, RZ ;  /* 0x000000000206723e */ /* 0x000fe400048060ff */
[----:B------:R-:W-:Y:S02]  /*dcf00*/  F2FP.SATFINITE.E5M2.F32.PACK_AB_MERGE_C R18, R26, R24, RZ ;  /* 0x000000181a12723e */ /* 0x000fe400048060ff */
[----:B------:R-:W-:Y:S02]  /*dcf10*/  F2FP.SATFINITE.E5M2.F32.PACK_AB_MERGE_C R0, R4, R16, RZ ;  /* 0x000000100400723e */ /* 0x000fe400048060ff */
[----:B--2---:R-:W-:-:S05]  /*dcf20*/  F2FP.SATFINITE.E5M2.F32.PACK_AB_MERGE_C R12, R12, R22, RZ ;  /* 0x000000160c0c723e */ /* 0x004fca00048060ff */
[----:B------:R0:W-:Y:S04]  /*dcf30*/  STL [R1+0x391c], R12 ;  /* 0x00391c0c01007387 */ /* 0x0001e80000100800 */
[----:B------:R-:W-:Y:S04]  /*dcf40*/  STL [R1+0x158], R13 ;  /* 0x0001580d01007387 */ /* 0x000fe80000100800 */
[----:B------:R-:W-:Y:S04]  /*dcf50*/  STL [R1+0x3930], R7 ;  /* 0x0039300701007387 */ /* 0x000fe80000100800 */
[----:B------:R-:W-:Y:S04]  /*dcf60*/  STL [R1+0x3934], R20 ;  /* 0x0039341401007387 */ /* 0x000fe80000100800 */
[----:B------:R1:W-:Y:S04]  /*dcf70*/  STL [R1+0x3938], R15 ;  /* 0x0039380f01007387 */ /* 0x0003e80000100800 */
[----:B------:R-:W-:Y:S04]  /*dcf80*/  STL [R1+0x3940], R9 ;  /* 0x0039400901007387 */ /* 0x000fe80000100800 */
[----:B------:R-:W-:Y:S04]  /*dcf90*/  STL [R1+0x3944], R29 ;  /* 0x0039441d01007387 */ /* 0x000fe80000100800 */
[----:B------:R-:W-:Y:S01]  /*dcfa0*/  STL [R1+0x3950], R21 ;  /* 0x0039501501007387 */ /* 0x000fe20000100800 */
[----:B0-----:R-:W-:-:S03]  /*dcfb0*/  F2FP.SATFINITE.E5M2.F32.PACK_AB_MERGE_C R12, R11, R25, RZ ;  /* 0x000000190b0c723e */ /* 0x001fc600048060ff */
[----:B------:R-:W-:Y:S04]  /*dcfc0*/  STL [R1+0x3954], R19 ;  /* 0x0039541301007387 */ /* 0x000fe80000100800 */
[----:B------:R-:W-:Y:S01]  /*dcfd0*/  STL [R1+0x395c], R6 ;  /* 0x00395c0601007387 */ /* 0x000fe20000100800 */
[----:B-1----:R-:W-:-:S03]  /*dcfe0*/  F2FP.SATFINITE.E5M2.F32.PACK_AB_MERGE_C R15, R17, R28, RZ ;  /* 0x0000001c110f723e */ /* 0x002fc600048060ff */
[----:B------:R-:W-:Y:S04]  /*dcff0*/  STL [R1+0x3968], R12 ;  /* 0x0039680c01007387 */ /* 0x000fe80000100800 */
[----:B------:R-:W-:Y:S04]  /*dd000*/  STL [R1+0x396c], R18 ;  /* 0x00396c1201007387 */ /* 0x000fe80000100800 */
[----:B------:R-:W-:Y:S04]  /*dd010*/  STL [R1+0x3970], R15 ;  /* 0x0039700f01007387 */ /* 0x000fe80000100800 */
[----:B------:R-:W-:Y:S04]  /*dd020*/  STL [R1+0x3974], R0 ;  /* 0x0039740001007387 */ /* 0x000fe80000100800 */
[----:B------:R-:W2:Y:S04]  /*dd030*/  LDL.LU R20, [R1+0x5d4] ;  /* 0x0005d40001147983 */ /* 0x000ea80000300800 */
[----:B------:R-:W3:Y:S04]  /*dd040*/  LDL.LU R13, [R1+0x5dc] ;  /* 0x0005dc00010d7983 */ /* 0x000ee80000300800 */
        /* <DEDUP_REMOVED lines=8> */
[----:B------:R-:W3:Y:S01]  /*dd0d0*/  LDL.LU R0, [R1+0x5a0] ;  /* 0x0005a00001007983 */ /* 0x000ee20000300800 */
[----:B------:R-:W-:-:S02]  /*dd0e0*/  F2FP.SATFINITE.E5M2.F32.PACK_AB_MERGE_C R22, R3, R5, RZ ;  /* 0x000000050316723e */ /* 0x000fc400048060ff */
[----:B--2---:R-:W-:Y:S01]  /*dd0f0*/  F2FP.SATFINITE.E5M2.F32.PACK_AB_MERGE_C R20, R20, R13, RZ ;  /* 0x0000000d1414723e */ /* 0x004fe200048060ff */
        /* <DEDUP_REMOVED lines=26> */
[----:B0-----:R-:W3:Y:S04]  /*dd2a0*/  LDL.LU R22, [R1+0x5bc] ;  /* 0x0005bc0001167983 */ /* 0x001ee80000300800 */
[----:B------:R-:W4:Y:S04]  /*dd2b0*/  LDL.LU R13, [R1+0x3ae0] ;  /* 0x003ae000010d7983 */ /* 0x000f280000300800 */
[----:B------:R0:W-:Y:S04]  /*dd2c0*/  STL [R1+0x3980], R20 ;  /* 0x0039801401007387 */ /* 0x0001e80000100800 */
[----:B0-----:R-:W3:Y:S01]  /*dd2d0*/  LDL.LU R20, [R1+0x5b8] ;  /* 0x0005b80001147983 */ /* 0x001ee20000300800 */
[----:B----4-:R-:W-:-:S03]  /*dd2e0*/  F2FP.SATFINITE.E5M2.F32.PACK_AB_MERGE_C R13, R13, R19, RZ ;  /* 0x000000130d0d723e */ /* 0x010fc600048060ff */
[----:B------:R-:W4:Y:S04]  /*dd2f0*/  LDL.LU R19, [R1+0x3adc] ;  /* 0x003adc0001137983 */ /* 0x000f280000300800 */
[----:B------:R0:W-:Y:S04]  /*dd300*/  STL [R1+0x3984], R13 ;  /* 0x0039840d01007387 */ /* 0x0001e80000100800 */
[----:B0-----:R-:W3:Y:S01]  /*dd310*/  LDL.LU R13, [R1+0x5b4] ;  /* 0x0005b400010d7983 */ /* 0x001ee20000300800 */
[----:B----4-:R-:W-:-:S03]  /*dd320*/  F2FP.SATFINITE.E5M2.F32.PACK_AB_MERGE_C R19, R19, R15, RZ ;  /* 0x0000000f1313723e */ /* 0x010fc600048060ff */
[----:B------:R-:W2:Y:S04]  /*dd330*/  LDL.LU R15, [R1+0x3ad8] ;  /* 0x003ad800010f7983 */ /* 0x000ea80000300800 */
[----:B------:R0:W-:Y:S04]  /*dd340*/  STL [R1+0x3988], R19 ;  /* 0x0039881301007387 */ /* 0x0001e80000100800 */
[----:B0-----:R-:W4:Y:S01]  /*dd350*/  LDL.LU R19, [R1+0x5b0] ;  /* 0x0005b00001137983 */ /* 0x001f220000300800 */
[----:B--2---:R-:W-:-:S03]  /*dd360*/  F2FP.SATFINITE.E5M2.F32.PACK_AB_MERGE_C R15, R15, R0, RZ ;  /* 0x000000000f0f723e */ /* 0x004fc600048060ff */
[----:B------:R-:W2:Y:S04]  /*dd370*/  LDL.LU R0, [R1+0x3ad4] ;  /* 0x003ad40001007983 */ /* 0x000ea80000300800 */
[----:B------:R4:W-:Y:S01]  /*dd380*/  STL [R1+0x398c], R15 ;  /* 0x00398c0f01007387 */ /* 0x0009e20000100800 */
[----:B---3--:R-:W-:Y:S02]  /*dd390*/  F2FP.SATFINITE.E5M2.F32.PACK_AB_MERGE_C R21, R29, R21, RZ ;  /* 0x000000151d15723e */ /* 0x008fe400048060ff */
[----:B----4-:R-:W-:Y:S02]  /*dd3a0*/  F2FP.SATFINITE.E5M2.F32.PACK_AB_MERGE_C R15, R13, R19, RZ ;  /* 0x000000130d0f723e */ /* 0x010fe400048060ff */
[----:B------:R-:W-:-:S03]  /*dd3b0*/  F2FP.SATFINITE.E5M2.F32.PACK_AB_MERGE_C R13, R22, R20, RZ ;  /* 0x00000014160d723e */ /* 0x000fc600048060ff */
[----:B------:R0:W-:Y:S04]  /*dd3c0*/  STL [R1+0x39a0], R15 ;  /* 0x0039a00f01007387 */ /* 0x0001e80000100800 */
[----:B------:R2:W-:Y:S01]  /*dd3d0*/  STL [R1+0x39a4], R13 ;  /* 0x0039a40d01007387 */ /* 0x0005e20000100800 */
[----:B0-----:R-:W-:Y:S02]  /*dd3e0*/  F2FP.SATFINITE.E5M2.F32.PACK_AB_MERGE_C R15, R7, R9, RZ ;  /* 0x00000009070f723e */ /* 0x001fe400048060ff */
[----:B------:R-:W-:Y:S02]  /*dd3f0*/  F2FP.SATFINITE.E5M2.F32.PACK_AB_MERGE_C R2, R2, R23, RZ ;  /* 0x000000170202723e */ /* 0x000fe400048060ff */
[----:B------:R-:W-:Y:S02]  /*dd400*/  F2FP.SATFINITE.E5M2.F32.PACK_AB_MERGE_C R29, R4, R16, RZ ;  /* 0x00000010041d723e */ /* 0x000fe400048060ff */
[----:B--2---:R-:W-:-:S02]  /*dd410*/  F2FP.SATFINITE.E5M2.F32.PACK_AB_MERGE_C R13, R18, R0, RZ ;  /* 0x00000000120d723e */ /* 0x004fc400048060ff */
[----:B------:R-:W-:-:S03]  /*dd420*/  F2FP.SATFINITE.E5M2.F32.PACK_AB_MERGE_C R0, R6, R12, RZ ;  /* 0x0000000c0600723e */ /* 0x000fc600048060ff */
[----:B------:R-:W-:Y:S04]  /*dd430*/  STL [R1+0x39b0], R13 ;  /* 0x0039b00d01007387 */ /* 0x000fe80000100800 */
[----:B------:R-:W-:Y:S04]  /*dd440*/  STL [R1+0x39b4], R0 ;  /* 0x0039b40001007387 */ /* 0x000fe80000100800 */
[----:B------:R0:W-:Y:S04]  /*dd450*/  STL [R1+0x39b8], R21 ;  /* 0x0039b81501007387 */ /* 0x0001e80000100800 */
[----:B------:R1:W-:Y:S01]  /*dd460*/  STL [R1+0x39bc], R15 ;  /* 0x0039bc0f01007387 */ /* 0x0003e20000100800 */
[----:B0-----:R-:W-:-:S02]  /*dd470*/  F2FP.SATFINITE.E5M2.F32.PACK_AB_MERGE_C R21, R10, R14, RZ ;  /* 0x0000000e0a15723e */ /* 0x001fc400048060ff */
[----:B-1----:R-:W-:Y:S02]  /*dd480*/  F2FP.SATFINITE.E5M2.F32.PACK_AB_MERGE_C R15, R27, R8, RZ ;  /* 0x000000081b0f723e */ /* 0x002fe400048060ff */
[----:B------:R-:W-:Y:S02]  /*dd490*/  F2FP.SATFINITE.E5M2.F32.PACK_AB_MERGE_C R27, R26, R24, RZ ;  /* 0x000000181a1b723e */ /* 0x000fe400048060ff */
[----:B------:R-:W-:Y:S01]  /*dd4a0*/  F2FP.SATFINITE.E5M2.F32.PACK_AB_MERGE_C R0, R11, R25, RZ ;  /* 0x000000190b00723e */ /* 0x000fe200048060ff */
[----:B------:R-:W-:Y:S04]  /*dd4b0*/  STL [R1+0x39c8], R21 ;  /* 0x0039c81501007387 */ /* 0x000fe80000100800 */
[----:B------:R0:W-:Y:S04]  /*dd4c0*/  STL [R1+0x39cc], R15 ;  /* 0x0039cc0f01007387 */ /* 0x0001e80000100800 */
[----:B------:R-:W-:Y:S04]  /*dd4d0*/  STL [R1+0xec], R2 ;  /* 0x0000ec0201007387 */ /* 0x000fe80000100800 */
[----:B------:R1:W-:Y:S04]  /*dd4e0*/  STL [R1+0x39f4], R27 ;  /* 0x0039f41b01007387 */ /* 0x0003e80000100800 */
[----:B------:R-:W-:Y:S01]  /*dd4f0*/  STL [R1+0xe8], R0 ;  /* 0x0000e80001007387 */ /* 0x000fe20000100800 */
[----:B0-----:R-:W-:-:S05]  /*dd500*/  F2FP.SATFINITE.E5M2.F32.PACK_AB_MERGE_C R15, R17, R28, RZ ;  /* 0x0000001c110f723e */ /* 0x001fca00048060ff */
[----:B------:R0:W-:Y:S04]  /*dd510*/  STL [R1+0x39f8], R15 ;  /* 0x0039f80f01007387 */ /* 0x0001e80000100800 */
[----:B------:R-:W-:Y:S04]  /*dd520*/  STL [R1+0x39fc], R29 ;  /* 0x0039fc1d01007387 */ /* 0x000fe80000100800 */
[----:B-1----:R-:W2:Y:S04]  /*dd530*/  LDL.LU R27, [R1+0x1264] ;  /* 0x00126400011b7983 */ /* 0x002ea80000300800 */
        /* <DEDUP_REMOVED lines=58> */
[----:B0-----:R-:W4:Y:S01]  /*dd8e0*/  LDL.LU R21, [R1+0x558] ;  /* 0x0005580001157983 */ /* 0x001f220000300800 */
[----:B------:R-:W-:-:S02]  /*dd8f0*/  F2FP.SATFINITE.E5M2.F32.PACK_AB_MERGE_C R22, R3, R5, RZ ;  /* 0x000000050316723e */ /* 0x000fc400048060ff */
[----:B--2---:R-:W-:Y:S01]  /*dd900*/  F2FP.SATFINITE.E5M2.F32.PACK_AB_MERGE_C R27, R27, R15, RZ ;  /* 0x0000000f1b1b723e */ /* 0x004fe200048060ff */
[----:B----4-:R0:W-:Y:S04]  /*dd910*/  STL [R1+0x3ac8], R21 ;  /* 0x003ac81501007387 */ /* 0x0101e80000100800 */
[----:B0-----:R-:W2:Y:S04]  /*dd920*/  LDL.LU R21, [R1+0x550] ;  /* 0x0005500001157983 */ /* 0x001ea80000300800 */
        /* <DEDUP_REMOVED lines=26> */
[----:B------:R-:W3:Y:S04]  /*ddad0*/  LDL.LU R15, [R1+0x3ad0] ;  /* 0x003ad000010f7983 */ /* 0x000ee80000300800 */
[----:B------:R0:W-:Y:S04]  /*ddae0*/  STL [R1+0x3a08], R27 ;  /* 0x003a081b01007387 */ /* 0x0001e80000100800 */
[----:B0-----:R-:W4:Y:S01]  /*ddaf0*/  LDL.LU R27, [R1+0x11d0] ;  /* 0x0011d000011b7983 */ /* 0x001f220000300800 */
[----:B---3--:R-:W-:-:S03]  /*ddb00*/  F2FP.SATFINITE.E5M2.F32.PACK_AB_MERGE_C R15, R15, R29, RZ ;  /* 0x0000001d0f0f723e */ /* 0x008fc600048060ff */
        /* <DEDUP_REMOVED lines=56> */
[----:B------:R-:W2:Y:S01]  /*dde90*/  LDL.LU R29, [R1+0x3a60] ;  /* 0x003a6000011d7983 */ /* 0x000ea20000300800 */
[----:B----4-:R-:W-:-:S03]  /*ddea0*/  F2FP.SATFINITE.E5M2.F32.PACK_AB_MERGE_C R22, R22, R27, RZ ;  /* 0x0000001b1616723e */ /* 0x010fc600048060ff */
[----:B------:R0:W-:Y:S01]  /*ddeb0*/  STL [R1+0x90], R15 ;  /* 0x0000900f01007387 */ /* 0x0001e20000100800 */
[----:B------:R-:W-:-:S03]  /*ddec0*/  F2FP.SATFINITE.E5M2.F32.PACK_AB_MERGE_C R6, R9, R6, RZ ;  /* 0x000000060906723e */ /* 0x000fc600048060ff */
[----:B------:R-:W-:Y:S01]  /*dded0*/  STL [R1+0x8c], R22 ;  /* 0x00008c1601007387 */ /* 0x000fe20000100800 */
[----:B0-----:R-:W-:Y:S02]  /*ddee0*/  F2FP.SATFINITE.E5M2.F32.PACK_AB_MERGE_C R15, R13, R0, RZ ;  /* 0x000000000d0f723e */ /* 0x001fe400048060ff */
[----:B------:R-:W-:Y:S02]  /*ddef0*/  F2FP.SATFINITE.E5M2.F32.PACK_AB_MERGE_C R13, R20, R19, RZ ;  /* 0x00000013140d723e */ /* 0x000fe400048060ff */
[----:B------:R-:W-:Y:S02]  /*ddf00*/  F2FP.SATFINITE.E5M2.F32.PACK_AB_MERGE_C R0, R12, R18, RZ ;  /* 0x000000120c00723e */ /* 0x000fe400048060ff */
[----:B------:R-:W-:Y:S02]  /*ddf10*/  F2FP.SATFINITE.E5M2.F32.PACK_AB_MERGE_C R7, R14, R7, RZ ;  /* 0x000000070e07723e */ /* 0x000fe400048060ff */
[----:B--2---:R-:W-:-:S05]  /*ddf20*/  F2FP.SATFINITE.E5M2.F32.PACK_AB_MERGE_C R21, R21, R29, RZ ;  /* 0x0000001d1515723e */ /* 0x004fca00048060ff */
[----:B------:R-:W-:Y:S04]  /*ddf30*/  STL [R1+0x460], R21 ;  /* 0x0004601501007387 */ /* 0x000fe80000100800 */
[----:B------:R-:W-:Y:S04]  /*ddf40*/  STL [R1+0x88], R15 ;  /* 0x0000880f01007387 */ /* 0x000fe80000100800 */
[----:B------:R-:W-:Y:S04]  /*ddf50*/  STL [R1+0x84], R13 ;  /* 0x0000840d01007387 */ /* 0x000fe80000100800 */
[----:B------:R0:W-:Y:S04]  /*ddf60*/  STL [R1+0x80], R0 ;  /* 0x0000800001007387 */ /* 0x0001e80000100800 */
[----:B------:R1:W-:Y:S04]  /*ddf70*/  STL [R1+0x7c], R6 ;  /* 0x00007c0601007387 */ /* 0x0003e80000100800 */
[----:B------:R-:W-:Y:S01]  /*ddf80*/  STL [R1+0x78], R7 ;  /* 0x0000780701007387 */ /* 0x000fe20000100800 */
[----:B0-----:R-:W-:-:S02]  /*ddf90*/  F2FP.SATFINITE.E5M2.F32.PACK_AB_MERGE_C R0, R8, R10, RZ ;  /* 0x0000000a0800723e */ /* 0x001fc400048060ff */
[----:B-1----:R-:W-:Y:S02]  /*ddfa0*/  F2FP.SATFINITE.E5M2.F32.PACK_AB_MERGE_C R6, R2, R23, RZ ;  /* 0x000000170206723e */ /* 0x002fe400048060ff */
        /* <DEDUP_REMOVED lines=9> */
[----:B------:R-:W2:Y:S04]  /*de040*/  LDL.LU R4, [R1+0x1194] ;  /* 0x0011940001047983 */ /* 0x000ea80000300800 */
[----:B------:R-:W-:Y:S01]  /*de050*/  STL [R1+0x64], R2 ;  /* 0x0000640201007387 */ /* 0x000fe20000100800 */
[----:B0-----:R-:W-:-:S03]  /*de060*/  F2FP.SATFINITE.E5M2.F32.PACK_AB_MERGE_C R0, R3, R5, RZ ;  /* 0x000000050300723e */ /* 0x001fc600048060ff */
        /* <DEDUP_REMOVED lines=9> */
[----:B0-----:R-:W4:Y:S01]  /*de100*/  LDL.LU R17, [R1+0x2f8] ;  /* 0x0002f80001117983 */ /* 0x001f220000300800 */
[----:B--2---:R-:W-:-:S03]  /*de110*/  F2FP.SATFINITE.E5M2.F32.PACK_AB_MERGE_C R4, R4, R3, RZ ;  /* 0x000000030404723e */ /* 0x004fc600048060ff */
        /* <DEDUP_REMOVED lines=39> */
[----:B------:R-:W3:Y:S01]  /*de390*/  LDL.LU R17, [R1+0x3a50] ;  /* 0x003a500001117983 */ /* 0x000ee20000300800 */
[----:B----4-:R-:W-:Y:S02]  /*de3a0*/  F2FP.SATFINITE.E5M2.F32.PACK_AB_MERGE_C R16, R16, R4, RZ ;  /* 0x000000041010723e */ /* 0x010fe400048060ff */
[----:B------:R-:W-:Y:S02]  /*de3b0*/  F2FP.SATFINITE.E5M2.F32.PACK_AB_MERGE_C R24, R24, R15, RZ ;  /* 0x0000000f1818723e */ /* 0x000fe400048060ff */
        /* <DEDUP_REMOVED lines=8> */
[----:B---3--:R-:W-:Y:S02]  /*de440*/  F2FP.SATFINITE.E5M2.F32.PACK_AB_MERGE_C R17, R17, R3, RZ ;  /* 0x000000031111723e */ /* 0x008fe400048060ff */
[----:B------:R-:W-:-:S03]  /*de450*/  F2FP.SATFINITE.E5M2.F32.PACK_AB_MERGE_C R3, R22, R27, RZ ;  /* 0x0000001b1603723e */ /* 0x000fc600048060ff */
        /* <DEDUP_REMOVED lines=12> */
[----:B------:R-:W-:Y:S01]  /*de520*/  STL [R1+0x3a04], R18 ;  /* 0x003a041201007387 */ /* 0x000fe20000100800 */
[----:B0-----:R-:W-:-:S05]  /*de530*/  F2FP.SATFINITE.E5M2.F32.PACK_AB_MERGE_C R0, R23, R6, RZ ;  /* 0x000000061700723e */ /* 0x001fca00048060ff */
[----:B------:R-:W-:Y:S04]  /*de540*/  STL [R1+0x220], R0 ;  /* 0x0002200001007387 */ /* 0x000fe80000100800 */
[----:B------:R-:W2:Y:S04]  /*de550*/  LDL.LU R6, [R1+0x1e4] ;  /* 0x0001e40001067983 */ /* 0x000ea80000300800 */
[----:B------:R-:W3:Y:S04]  /*de560*/  LDL.LU R20, [R1+0x1c4] ;  /* 0x0001c40001147983 */ /* 0x000ee80000300800 */
        /* <DEDUP_REMOVED lines=9> */
[----:B------:R-:W4:Y:S04]  /*de600*/  LDL.LU R3, [R1+0x4f4] ;  /* 0x0004f40001037983 */ /* 0x000f280000300800 */
[----:B----4-:R0:W-:Y:S04]  /*de610*/  STL [R1+0x3a3c], R3 ;  /* 0x003a3c0301007387 */ /* 0x0101e80000100800 */
[----:B0-----:R-:W4:Y:S04]  /*de620*/  LDL.LU R3, [R1+0x1c8] ;  /* 0x0001c80001037983 */ /* 0x001f280000300800 */
[----:B------:R-:W2:Y:S04]  /*de630*/  LDL.LU R24, [R1+0x4fc] ;  /* 0x0004fc0001187983 */ /* 0x000ea80000300800 */
[----:B--2---:R0:W-:Y:S04]  /*de640*/  STL [R1+0x3a38], R24 ;  /* 0x003a381801007387 */ /* 0x0041e80000100800 */
[----:B0-----:R-:W2:Y:S04]  /*de650*/  LDL.LU R24, [R1+0x4f0] ;  /* 0x0004f00001187983 */ /* 0x001ea80000300800 */
[----:B------:R-:W3:Y:S04]  /*de660*/  LDL.LU R17, [R1+0x4a0] ;  /* 0x0004a00001117983 */ /* 0x000ee80000300800 */
[----:B---3--:R0:W-:Y:S04]  /*de670*/  STL [R1+0x3a34], R17 ;  /* 0x003a341101007387 */ /* 0x0081e80000100800 */
[----:B0-----:R-:W3:Y:S04]  /*de680*/  LDL.LU R17, [R1+0x4f8] ;  /* 0x0004f80001117983 */ /* 0x001ee80000300800 */
        /* <DEDUP_REMOVED lines=16> */
[----:B0-----:R-:W3:Y:S01]  /*de790*/  LDL.LU R4, [R1+0x3bc] ;  /* 0x0003bc0001047983 */ /* 0x001ee20000300800 */
[----:B------:R-:W-:-:S03]  /*de7a0*/  F2FP.SATFINITE.E5M2.F32.PACK_AB_MERGE_C R23, R28, R26, RZ ;  /* 0x0000001a1c17723e */ /* 0x000fc600048060ff */
[----:B---3--:R0:W-:Y:S04]  /*de7b0*/  STL [R1+0x3a28], R4 ;  /* 0x003a280401007387 */ /* 0x0081e80000100800 */
[----:B0-----:R-:W3:Y:S04]  /*de7c0*/  LDL.LU R4, [R1+0x3b0] ;  /* 0x0003b00001047983 */ /* 0x001ee80000300800 */
[----:B------:R-:W4:Y:S04]  /*de7d0*/  LDL.LU R28, [R1+0x36c] ;  /* 0x00036c00011c7983 */ /* 0x000f280000300800 */
[----:B----4-:R0:W-:Y:S04]  /*de7e0*/  STL [R1+0x3a1c], R28 ;  /* 0x003a1c1c01007387 */ /* 0x0101e80000100800 */
[----:B0-----:R-:W4:Y:S04]  /*de7f0*/  LDL.LU R28, [R1+0x360] ;  /* 0x00036000011c7983 */ /* 0x001f280000300800 */
[----:B----4-:R0:W-:Y:S04]  /*de800*/  STL [R1+0x3a24], R28 ;  /* 0x003a241c01007387 */ /* 0x0101e80000100800 */
[----:B0-----:R-:W4:Y:S04]  /*de810*/  LDL.LU R28, [R1+0x3b8] ;  /* 0x0003b800011c7983 */ /* 0x001f280000300800 */
[----:B------:R-:W2:Y:S04]  /*de820*/  LDL.LU R26, [R1+0x314] ;  /* 0x00031400011a7983 */ /* 0x000ea80000300800 */
[----:B--2---:R0:W-:Y:S04]  /*de830*/  STL [R1+0x3a18], R26 ;  /* 0x003a181a01007387 */ /* 0x0041e80000100800 */
[----:B0-----:R-:W2:Y:S04]  /*de840*/  LDL.LU R26, [R1+0x368] ;  /* 0x00036800011a7983 */ /* 0x001ea80000300800 */
[----:B------:R-:W3:Y:S01]  /*de850*/  LDL.LU R18, [R1+0x31c] ;  /* 0x00031c0001127983 */ /* 0x000ee20000300800 */
[----:B------:R-:W-:-:S03]  /*de860*/  F2FP.SATFINITE.E5M2.F32.PACK_AB_MERGE_C R6, R6, R20, RZ ;  /* 0x000000140606723e */ /* 0x000fc600048060ff */
        /* <DEDUP_REMOVED lines=12> */
[----:B------:R-:W4:Y:S02]  /*de930*/  LDL.LU R20, [R1+0x3a4c] ;  /* 0x003a4c0001147983 */ /* 0x000f240000300800 */
[----:B----4-:R-:W-:-:S02]  /*de940*/  F2FP.SATFINITE.E5M2.F32.PACK_AB_MERGE_C R20, R20, R19, RZ ;  /* 0x000000131414723e */ /* 0x010fc400048060ff */
[----:B------:R-:W4:Y:S04]  /*de950*/  LDL.LU R19, [R1+0x3a48] ;  /* 0x003a480001137983 */ /* 0x000f280000300800 */
[----:B------:R0:W-:Y:S04]  /*de960*/  STL [R1+0x204], R20 ;  /* 0x0002041401007387 */ /* 0x0001e80000100800 */
[----:B0-----:R-:W4:Y:S02]  /*de970*/  LDL.LU R20, [R1+0x3a44] ;  /* 0x003a440001147983 */ /* 0x001f240000300800 */
[----:B----4-:R-:W-:-:S02]  /*de980*/  F2FP.SATFINITE.E5M2.F32.PACK_AB_MERGE_C R20, R20, R19, RZ ;  /* 0x000000131414723e */ /* 0x010fc400048060ff */
[----:B------:R-:W4:Y:S02]  /*de990*/  LDL.LU R19, [R1+0x3a40] ;  /* 0x003a400001137983 */ /* 0x000f240000300800 */
[----:B----4-:R-:W-:Y:S02]  /*de9a0*/  F2FP.SATFINITE.E5M2.F32.PACK_AB_MERGE_C R19, R19, R3, RZ ;  /* 0x000000031313723e */ /* 0x010fe400048060ff */
[----:B------:R-:W4:Y:S02]  /*de9b0*/  LDL.LU R3, [R1+0x3a3c] ;  /* 0x003a3c0001037983 */ /* 0x000f240000300800 */
[----:B----4-:R-:W-:Y:S02]  /*de9c0*/  F2FP.SATFINITE.E5M2.F32.PACK_AB_MERGE_C R3, R3, R24, RZ ;  /* 0x000000180303723e */ /* 0x010fe400048060ff */
[----:B------:R-:W4:Y:S01]  /*de9d0*/  LDL.LU R24, [R1+0x3a38] ;  /* 0x003a380001187983 */ /* 0x000f220000300800 */
[----:B------:R-:W-:Y:S02]  /*de9e0*/  F2FP.SATFINITE.E5M2.F32.PACK_AB_MERGE_C R12, R12, R5, RZ ;  /* 0x000000050c0c723e */ /* 0x000fe400048060ff */
[----:B------:R-:W-:-:S02]  /*de9f0*/  F2FP.SATFINITE.E5M2.F32.PACK_AB_MERGE_C R5, R29, R22, RZ ;  /* 0x000000161d05723e */ /* 0x000fc400048060ff */
[----:B----4-:R-:W-:Y:S02]  /*dea00*/  F2FP.SATFINITE.E5M2.F32.PACK_AB_MERGE_C R24, R24, R17, RZ ;  /* 0x000000111818723e */ /* 0x010fe400048060ff */
[----:B------:R-:W4:Y:S04]  /*dea10*/  LDL.LU R17, [R1+0x3a34] ;  /* 0x003a340001117983 */ /* 0x000f280000300800 */
[----:B------:R0:W-:Y:S01]  /*dea20*/  STL [R1+0x200], R24 ;  /* 0x0002001801007387 */ /* 0x0001e20000100800 */
[----:B------:R-:W-:Y:S02]  /*dea30*/  F2FP.SATFINITE.E5M2.F32.PACK_AB_MERGE_C R0, R0, R27, RZ ;  /* 0x0000001b0000723e */ /* 0x000fe400048060ff */
[----:B------:R-:W-:Y:S01]  /*dea40*/  F2FP.SATFINITE.E5M2.F32.PACK_AB_MERGE_C R21, R21, R16, RZ ;  /* 0x000000101515723e */ /* 0x000fe200048060ff */
[----:B0-----:R-:W3:Y:S04]  /*dea50*/  LDL.LU R24, [R1+0x2c14] ;  /* 0x002c140001187983 */ /* 0x001ee80000300800 */
[----:B------:R-:W3:Y:S04]  /*dea60*/  LDL.LU R27, [R1+0x2c10] ;  /* 0x002c1000011b7983 */ /* 0x000ee80000300800 */
[----:B------:R0:W-:Y:S01]  /*dea70*/  STL [R1+0x20c], R5 ;  /* 0x00020c0501007387 */ /* 0x0001e20000100800 */
[----:B----4-:R-:W-:-:S03]  /*dea80*/  F2FP.SATFINITE.E5M2.F32.PACK_AB_MERGE_C R13, R13, R17, RZ ;  /* 0x000000110d0d723e */ /* 0x010fc600048060ff */
[----:B------:R-:W4:Y:S04]  /*dea90*/  LDL.LU R17, [R1+0x11e0] ;  /* 0x0011e00001117983 */ /* 0x000f280000300800 */
[----:B0-----:R-:W4:Y:S04]  /*deaa0*/  LDL.LU R5, [R1+0x41c] ;  /* 0x00041c0001057983 */ /* 0x001f280000300800 */
[----:B------:R-:W4:Y:S04]  /*deab0*/  LDL.LU R22, [R1+0x2c8] ;  /* 0x0002c80001167983 */ /* 0x000f280000300800 */
[----:B------:R-:W4:Y:S04]  /*deac0*/  LDL.LU R29, [R1+0x2c4] ;  /* 0x0002c400011d7983 */ /* 0x000f280000300800 */
[----:B------:R-:W2:Y:S02]  /*dead0*/  LDL.LU R16, [R1+0x3a30] ;  /* 0x003a300001107983 */ /* 0x000ea40000300800 */
[----:B--2---:R-:W-:-:S02]  /*deae0*/  F2FP.SATFINITE.E5M2.F32.PACK_AB_MERGE_C R16, R16, R2, RZ ;  /* 0x000000021010723e */ /* 0x004fc400048060ff */
[----:B------:R-:W2:Y:S02]  /*deaf0*/  LDL.LU R2, [R1+0x3a2c] ;  /* 0x003a2c0001027983 */ /* 0x000ea40000300800 */
[----:B--2---:R-:W-:Y:S02]  /*deb00*/  F2FP.SATFINITE.E5M2.F32.PACK_AB_MERGE_C R2, R2, R4, RZ ;  /* 0x000000040202723e */ /* 0x004fe400048060ff */
[----:B------:R-:W2:Y:S02]  /*deb10*/  LDL.LU R4, [R1+0x3a28] ;  /* 0x003a280001047983 */ /* 0x000ea40000300800 */
[----:B--2---:R-:W-:Y:S02]  /*deb20*/  F2FP.SATFINITE.E5M2.F32.PACK_AB_MERGE_C R4, R4, R28, RZ ;  /* 0x0000001c0404723e */ /* 0x004fe400048060ff */
[----:B------:R-:W2:Y:S04]  /*deb30*/  LDL.LU R28, [R1+0x3a24] ;  /* 0x003a2400011c7983 */ /* 0x000ea80000300800 */
[----:B------:R0:W-:Y:S04]  /*deb40*/  STL [R1+0x208], R4 ;  /* 0x0002080401007387 */ /* 0x0001e80000100800 */
[----:B0-----:R-:W2:Y:S02]  /*deb50*/  LDL.LU R4, [R1+0x3a20] ;  /* 0x003a200001047983 */ /* 0x001ea40000300800 */
[----:B--2---:R-:W-:-:S02]  /*deb60*/  F2FP.SATFINITE.E5M2.F32.PACK_AB_MERGE_C R4, R4, R28, RZ ;  /* 0x0000001c0404723e */ /* 0x004fc400048060ff */
[----:B------:R-:W2:Y:S02]  /*deb70*/  LDL.LU R28, [R1+0x3a1c] ;  /* 0x003a1c00011c7983 */ /* 0x000ea40000300800 */
[----:B--2---:R-:W-:Y:S02]  /*deb80*/  F2FP.SATFINITE.E5M2.F32.PACK_AB_MERGE_C R28, R28, R26, RZ ;  /* 0x0000001a1c1c723e */ /* 0x004fe400048060ff */
[----:B------:R-:W3:Y:S02]  /*deb90*/  LDL.LU R26, [R1+0x3a18] ;  /* 0x003a1800011a7983 */ /* 0x000ee40000300800 */
[----:B---3--:R-:W-:Y:S02]  /*deba0*/  F2FP.SATFINITE.E5M2.F32.PACK_AB_MERGE_C R26, R26, R18, RZ ;  /* 0x000000121a1a723e */ /* 0x008fe400048060ff */
[----:B------:R-:W2:Y:S01]  /*debb0*/  LDL.LU R18, [R1+0x3a14] ;  /* 0x003a140001127983 */ /* 0x000ea20000300800 */
[----:B------:R-:W-:Y:S02]  /*debc0*/  LOP3.LUT R15, R15, 0xffff, RZ, 0xc0, !PT ;  /* 0x0000ffff0f0f7812 */ /* 0x000fe400078ec0ff */
[----:B------:R-:W-:-:S02]  /*debd0*/  F2FP.SATFINITE.E5M2.F32.PACK_AB_MERGE_C R25, R25, R9, RZ ;  /* 0x000000091919723e */ /* 0x000fc400048060ff */
[----:B------:R-:W-:Y:S02]  /*debe0*/  F2FP.SATFINITE.E5M2.F32.PACK_AB_MERGE_C R11, R11, R7, RZ ;  /* 0x000000070b0b723e */ /* 0x000fe400048060ff */
[----:B------:R-:W-:-:S04]  /*debf0*/  SHF.R.U32.HI R9, RZ, 0x8, R15 ;  /* 0x00000008ff097819 */ /* 0x000fc8000001160f */
[----:B------:R-:W-:Y:S02]  /*dec00*/  LOP3.LUT R9, R9, 0xffff, RZ, 0xc0, !PT ;  /* 0x0000ffff09097812 */ /* 0x000fe400078ec0ff */
[----:B------:R-:W-:Y:S02]  /*dec10*/  LOP3.LUT R27, R27, 0xffff, RZ, 0xc0, !PT ;  /* 0x0000ffff1b1b7812 */ /* 0x000fe400078ec0ff */
[----:B------:R-:W-:Y:S02]  /*dec20*/  LOP3.LUT R25, R25, 0xffff, RZ, 0xc0, !PT ;  /* 0x0000ffff19197812 */ /* 0x000fe400078ec0ff */
[----:B------:R-:W-:Y:S02]  /*dec30*/  LOP3.LUT R11, R11, 0xffff, RZ, 0xc0, !PT ;  /* 0x0000ffff0b0b7812 */ /* 0x000fe400078ec0ff */
[----:B--2---:R-:W-:Y:S02]  /*dec40*/  F2FP.SATFINITE.E5M2.F32.PACK_AB_MERGE_C R18, R18, R23, RZ ;  /* 0x000000171212723e */ /* 0x004fe400048060ff */
[----:B------:R-:W-:-:S02]  /*dec50*/  LOP3.LUT R23, R14, 0xffff, RZ, 0xc0, !PT ;  /* 0x0000ffff0e177812 */ /* 0x000fc400078ec0ff */
[----:B------:R-:W-:Y:S01]  /*dec60*/  LOP3.LUT R14, R10, 0xffff, RZ, 0xc0, !PT ;  /* 0x0000ffff0a0e7812 */ /* 0x000fe200078ec0ff */
[----:B------:R0:W-:Y:S01]  /*dec70*/  STL [R1+0x60c], R18 ;  /* 0x00060c1201007387 */ /* 0x0001e20000100800 */
[----:B------:R-:W-:Y:S02]  /*dec80*/  SHF.R.U32.HI R10, RZ, 0x8, R23 ;  /* 0x00000008ff0a7819 */ /* 0x000fe40000011617 */
[----:B------:R-:W-:Y:S02]  /*dec90*/  SHF.R.U32.HI R7, RZ, 0x8, R14 ;  /* 0x00000008ff077819 */ /* 0x000fe4000001160e */
[----:B0-----:R-:W-:Y:S02]  /*deca0*/  LOP3.LUT R18, R8, 0xffff, RZ, 0xc0, !PT ;  /* 0x0000ffff08127812 */ /* 0x001fe400078ec0ff */
[----:B------:R-:W-:Y:S02]  /*decb0*/  LOP3.LUT R10, R10, 0xffff, RZ, 0xc0, !PT ;  /* 0x0000ffff0a0a7812 */ /* 0x000fe400078ec0ff */
[----:B------:R-:W-:-:S02]  /*decc0*/  SHF.R.U32.HI R8, RZ, 0x8, R18 ;  /* 0x00000008ff087819 */ /* 0x000fc40000011612 */
[----:B------:R-:W-:Y:S02]  /*decd0*/  LOP3.LUT R7, R7, 0xffff, RZ, 0xc0, !PT ;  /* 0x0000ffff07077812 */ /* 0x000fe400078ec0ff */
[----:B------:R-:W-:Y:S02]  /*dece0*/  PRMT R15, R15, 0x3340, R23 ;  /* 0x000033400f0f7816 */ /* 0x000fe40000000017 */
[----:B------:R-:W-:Y:S02]  /*decf0*/  LOP3.LUT R8, R8, 0xffff, RZ, 0xc0, !PT ;  /* 0x0000ffff08087812 */ /* 0x000fe400078ec0ff */
[----:B------:R-:W-:Y:S02]  /*ded00*/  PRMT R14, R14, 0x3340, R18 ;  /* 0x000033400e0e7816 */ /* 0x000fe40000000012 */
[----:B------:R-:W-:Y:S01]  /*ded10*/  PRMT R9, R9, 0x3340, R10 ;  /* 0x0000334009097816 */ /* 0x000fe2000000000a */
[----:B------:R-:W2:Y:S01]  /*ded20*/  LDL.LU R23, [R1+0x3a10] ;  /* 0x003a100001177983 */ /* 0x000ea20000300800 */
[----:B------:R-:W-:-:S03]  /*ded30*/  PRMT R7, R7, 0x3340, R8 ;  /* 0x0000334007077816 */ /* 0x000fc60000000008 */
[----:B------:R0:W-:Y:S01]  /*ded40*/  STL [R1+0x11d8], R15 ;  /* 0x0011d80f01007387 */ /* 0x0001e20000100800 */
[----:B------:R-:W-:Y:S02]  /*ded50*/  LOP3.LUT R10, R24, 0xffff, RZ, 0xc0, !PT ;  /* 0x0000ffff180a7812 */ /* 0x000fe400078ec0ff */
[----:B----4-:R-:W-:Y:S02]  /*ded60*/  LOP3.LUT R8, R22, 0xffff, RZ, 0xc0, !PT ;  /* 0x0000ffff16087812 */ /* 0x010fe400078ec0ff */
[----:B------:R-:W-:Y:S01]  /*ded70*/  LOP3.LUT R18, R5, 0xffff, RZ, 0xc0, !PT ;  /* 0x0000ffff05127812 */ /* 0x000fe200078ec0ff */
[----:B0-----:R-:W3:Y:S04]  /*ded80*/  LDL.LU R15, [R1+0x3a0c] ;  /* 0x003a0c00010f7983 */ /* 0x001ee80000300800 */
[----:B------:R-:W-:Y:S04]  /*ded90*/  STL [R1+0x11d4], R14 ;  /* 0x0011d40e01007387 */ /* 0x000fe80000100800 */
[----:B------:R0:W-:Y:S04]  /*deda0*/  STL [R1+0x9a8], R9 ;  /* 0x0009a80901007387 */ /* 0x0001e80000100800 */
[----:B------:R1:W-:Y:S04]  /*dedb0*/  STL [R1+0x9a4], R7 ;  /* 0x0009a40701007387 */ /* 0x0003e80000100800 */
[----:B------:R-:W4:Y:S01]  /*dedc0*/  LDL.LU R24, [R1+0x2bf0] ;  /* 0x002bf00001187983 */ /* 0x000f220000300800 */
[----:B0-----:R-:W-:-:S02]  /*dedd0*/  LOP3.LUT R9, R17, 0xffff, RZ, 0xc0, !PT ;  /* 0x0000ffff11097812 */ /* 0x001fc400078ec0ff */
[----:B-1----:R-:W-:Y:S02]  /*dede0*/  SHF.R.U32.HI R7, RZ, 0x8, R10 ;  /* 0x00000008ff077819 */ /* 0x002fe4000001160a */
[----:B------:R-:W-:Y:S01]  /*dedf0*/  PRMT R10, R10, 0x3340, R8 ;  /* 0x000033400a0a7816 */ /* 0x000fe20000000008 */
[----:B------:R-:W2:Y:S04]  /*dee00*/  LDL.LU R17, [R1+0x2bdc] ;  /* 0x002bdc0001117983 */ /* 0x000ea80000300800 */
[----:B------:R-:W2:Y:S01]  /*dee10*/  LDL.LU R22, [R1+0x2bd8] ;  /* 0x002bd80001167983 */ /* 0x000ea20000300800 */
[----:B------:R-:W-:-:S03]  /*dee20*/  LOP3.LUT R14, R29, 0xffff, RZ, 0xc0, !PT ;  /* 0x0000ffff1d0e7812 */ /* 0x000fc600078ec0ff */
[----:B------:R-:W2:Y:S04]  /*dee30*/  LDL.LU R5, [R1+0x11f0] ;  /* 0x0011f00001057983 */ /* 0x000ea80000300800 */
[----:B------:R-:W2:Y:S04]  /*dee40*/  LDL.LU R29, [R1+0x1d4] ;  /* 0x0001d400011d7983 */ /* 0x000ea80000300800 */
[----:B------:R0:W-:Y:S02]  /*dee50*/  STL [R1+0x11d0], R10 ;  /* 0x0011d00a01007387 */ /* 0x0001e40000100800 */
[----:B0-----:R-:W-:-:S02]  /*dee60*/  SHF.R.U32.HI R10, RZ, 0x8, R27 ;  /* 0x00000008ff0a7819 */ /* 0x001fc4000001161b */
[----:B------:R-:W-:-:S05]  /*dee70*/  PRMT R27, R27, 0x3340, R14 ;  /* 0x000033401b1b7816 */ /* 0x000fca000000000e */
[----:B------:R0:W-:Y:S02]  /*dee80*/  STL [R1+0x11cc], R27 ;  /* 0x0011cc1b01007387 */ /* 0x0001e40000100800 */
[----:B0-----:R-:W-:Y:S02]  /*dee90*/  SHF.R.U32.HI R27, RZ, 0x8, R14 ;  /* 0x00000008ff1b7819 */ /* 0x001fe4000001160e */
[----:B------:R-:W-:Y:S02]  /*deea0*/  SHF.R.U32.HI R14, RZ, 0x8, R9 ;  /* 0x00000008ff0e7819 */ /* 0x000fe40000011609 */
[--C-:B------:R-:W-:Y:S02]  /*deeb0*/  PRMT R9, R9, 0x3340, R25.reuse ;  /* 0x0000334009097816 */ /* 0x100fe40000000019 */
[----:B------:R-:W-:-:S03]  /*deec0*/  SHF.R.U32.HI R25, RZ, 0x8, R25 ;  /* 0x00000008ff197819 */ /* 0x000fc60000011619 */
[----:B------:R0:W-:Y:S02]  /*deed0*/  STL [R1+0x11c8], R9 ;  /* 0x0011c80901007387 */ /* 0x0001e40000100800 */
[----:B0-----:R-:W-:Y:S02]  /*deee0*/  SHF.R.U32.HI R9, RZ, 0x8, R18 ;  /* 0x00000008ff097819 */ /* 0x001fe40000011612 */
[--C-:B------:R-:W-:Y:S02]  /*deef0*/  PRMT R18, R18, 0x3340, R11.reuse ;  /* 0x0000334012127816 */ /* 0x100fe4000000000b */
[----:B------:R-:W-:-:S03]  /*def00*/  SHF.R.U32.HI R11, RZ, 0x8, R11 ;  /* 0x00000008ff0b7819 */ /* 0x000fc6000001160b */
[----:B------:R0:W-:Y:S02]  /*def10*/  STL [R1+0x11c4], R18 ;  /* 0x0011c41201007387 */ /* 0x0001e40000100800 */
[----:B0-----:R-:W-:Y:S01]  /*def20*/  LOP3.LUT R18, R25, 0xffff, RZ, 0xc0, !PT ;  /* 0x0000ffff19127812 */ /* 0x001fe200078ec0ff */
[----:B------:R-:W-:Y:S01]  /*def30*/  IMAD.MOV.U32 R25, RZ, RZ, R10 ;  /* 0x000000ffff197224 */ /* 0x000fe200078e000a */
[----:B------:R-:W-:Y:S02]  /*def40*/  LOP3.LUT R10, R11, 0xffff, RZ, 0xc0, !PT ;  /* 0x0000ffff0b0a7812 */ /* 0x000fe400078ec0ff */
[----:B------:R-:W-:Y:S02]  /*def50*/  LOP3.LUT R11, R27, 0xffff, RZ, 0xc0, !PT ;  /* 0x0000ffff1b0b7812 */ /* 0x000fe400078ec0ff */
[----:B------:R-:W2:Y:S01]  /*def60*/  LDL.LU R27, [R1+0x3a08] ;  /* 0x003a0800011b7983 */ /* 0x000ea20000300800 */
[----:B------:R-:W-:Y:S02]  /*def70*/  SHF.R.U32.HI R8, RZ, 0x8, R8 ;  /* 0x00000008ff087819 */ /* 0x000fe40000011608 */
[----:B------:R-:W-:-:S02]  /*def80*/  LOP3.LUT R14, R14, 0xffff, RZ, 0xc0, !PT ;  /* 0x0000ffff0e0e7812 */ /* 0x000fc400078ec0ff */
[----:B------:R-:W-:Y:S02]  /*def90*/  LOP3.LUT R9, R9, 0xffff, RZ, 0xc0, !PT ;  /* 0x0000ffff09097812 */ /* 0x000fe400078ec0ff */
[----:B------:R-:W-:Y:S02]  /*defa0*/  LOP3.LUT R7, R7, 0xffff, RZ, 0xc0, !PT ;  /* 0x0000ffff07077812 */ /* 0x000fe400078ec0ff */
[----:B------:R-:W-:Y:S02]  /*defb0*/  LOP3.LUT R8, R8, 0xffff, RZ, 0xc0, !PT ;  /* 0x0000ffff08087812 */ /* 0x000fe400078ec0ff */
[----:B------:R-:W-:Y:S02]  /*defc0*/  LOP3.LUT R25, R25, 0xffff, RZ, 0xc0, !PT ;  /* 0x0000ffff19197812 */ /* 0x000fe400078ec0ff */
[----:B------:R-:W-:Y:S02]  /*defd0*/  PRMT R14, R14, 0x3340, R18 ;  /* 0x000033400e0e7816 */ /* 0x000fe40000000012 */
[----:B------:R-:W-:-:S02]  /*defe0*/  PRMT R10, R9, 0x3340, R10 ;  /* 0x00003340090a7816 */ /* 0x000fc4000000000a */
[----:B------:R-:W-:Y:S02]  /*deff0*/  PRMT R9, R7, 0x3340, R8 ;  /* 0x0000334007097816 */ /* 0x000fe40000000008 */
[----:B------:R-:W-:Y:S01]  /*df000*/  PRMT R7, R25, 0x3340, R11 ;  /* 0x0000334019077816 */ /* 0x000fe2000000000b */
[----:B------:R-:W-:Y:S04]  /*df010*/  STL [R1+0x99c], R14 ;  /* 0x00099c0e01007387 */ /* 0x000fe80000100800 */
[----:B------:R-:W-:Y:S04]  /*df020*/  STL [R1+0x998], R10 ;  /* 0x0009980a01007387 */ /* 0x000fe80000100800 */
[----:B------:R2:W-:Y:S04]  /*df030*/  STL [R1+0x994], R9 ;  /* 0x0009940901007387 */ /* 0x0005e80000100800 */
[----:B------:R0:W-:Y:S01]  /*df040*/  STL [R1+0x990], R7 ;  /* 0x0009900701007387 */ /* 0x0001e20000100800 */
[----:B----4-:R-:W-:-:S03]  /*df050*/  LOP3.LUT R8, R24, 0xffff, RZ, 0xc0, !PT ;  /* 0x0000ffff18087812 */ /* 0x010fc600078ec0ff */
[----:B------:R-:W4:Y:S01]  /*df060*/  LDL.LU R24, [R1+0x2c30] ;  /* 0x002c300001187983 */ /* 0x000f220000300800 */
[----:B---3--:R-:W-:Y:S02]  /*df070*/  LOP3.LUT R11, R15, 0xffff, RZ, 0xc0, !PT ;  /* 0x0000ffff0f0b7812 */ /* 0x008fe400078ec0ff */
[----:B--2---:R-:W-:Y:S02]  /*df080*/  LOP3.LUT R9, R17, 0xffff, RZ, 0xc0, !PT ;  /* 0x0000ffff11097812 */ /* 0x004fe400078ec0ff */
[----:B------:R-:W2:Y:S01]  /*df090*/  LDL.LU R17, [R1+0x2c2c] ;  /* 0x002c2c0001117983 */ /* 0x000ea20000300800 */
[----:B------:R-:W-:-:S03]  /*df0a0*/  LOP3.LUT R18, R5, 0xffff, RZ, 0xc0, !PT ;  /* 0x0000ffff05127812 */ /* 0x000fc600078ec0ff */
[----:B------:R-:W3:Y:S04]  /*df0b0*/  LDL.LU R5, [R1+0x2c00] ;  /* 0x002c000001057983 */ /* 0x000ee80000300800 */
[----:B------:R-:W3:Y:S01]  /*df0c0*/  LDL.LU R15, [R1+0x2bfc] ;  /* 0x002bfc00010f7983 */ /* 0x000ee20000300800 */
[----:B------:R-:W-:-:S03]  /*df0d0*/  LOP3.LUT R25, R27, 0xffff, RZ, 0xc0, !PT ;  /* 0x0000ffff1b197812 */ /* 0x000fc600078ec0ff */
[----:B------:R-:W3:Y:S01]  /*df0e0*/  LDL.LU R27, [R1+0x2e0] ;  /* 0x0002e000011b7983 */ /* 0x000ee20000300800 */
[----:B0-----:R-:W-:Y:S02]  /*df0f0*/  LOP3.LUT R7, R29, 0xffff, RZ, 0xc0, !PT ;  /* 0x0000ffff1d077812 */ /* 0x001fe400078ec0ff */
[----:B------:R-:W-:Y:S02]  /*df100*/  LOP3.LUT R22, R22, 0xffff, RZ, 0xc0, !PT ;  /* 0x0000ffff16167812 */ /* 0x000fe400078ec0ff */
[----:B------:R-:W-:Y:S02]  /*df110*/  SHF.R.U32.HI R14, RZ, 0x8, R8 ;  /* 0x00000008ff0e7819 */ /* 0x000fe40000011608 */
[----:B------:R-:W-:Y:S02]  /*df120*/  PRMT R10, R8, 0x3340, R7 ;  /* 0x00003340080a7816 */ /* 0x000fe40000000007 */
[----:B------:R-:W-:Y:S02]  /*df130*/  PRMT R29, R9, 0x3340, R25 ;  /* 0x00003340091d7816 */ /* 0x000fe40000000019 */
[----:B------:R-:W-:-:S02]  /*df140*/  SHF.R.U32.HI R8, RZ, 0x8, R9 ;  /* 0x00000008ff087819 */ /* 0x000fc40000011609 */
[----:B------:R-:W-:Y:S02]  /*df150*/  SHF.R.U32.HI R9, RZ, 0x8, R25 ;  /* 0x00000008ff097819 */ /* 0x000fe40000011619 */
[----:B------:R-:W-:Y:S01]  /*df160*/  LOP3.LUT R26, R26, 0xffff, RZ, 0xc0, !PT ;  /* 0x0000ffff1a1a7812 */ /* 0x000fe200078ec0ff */
[----:B------:R0:W-:Y:S01]  /*df170*/  STL [R1+0x11c0], R10 ;  /* 0x0011c00a01007387 */ /* 0x0001e20000100800 */
[----:B------:R-:W-:Y:S02]  /*df180*/  SHF.R.U32.HI R25, RZ, 0x8, R22 ;  /* 0x00000008ff197819 */ /* 0x000fe40000011616 */
[----:B------:R-:W-:Y:S01]  /*df190*/  PRMT R22, R22, 0x3340, R11 ;  /* 0x0000334016167816 */ /* 0x000fe2000000000b */
[----:B0-----:R-:W3:Y:S04]  /*df1a0*/  LDL.LU R10, [R1+0x1d8] ;  /* 0x0001d800010a7983 */ /* 0x001ee80000300800 */
[----:B------:R0:W-:Y:S04]  /*df1b0*/  STL [R1+0x11bc], R29 ;  /* 0x0011bc1d01007387 */ /* 0x0001e80000100800 */
[----:B------:R1:W-:Y:S01]  /*df1c0*/  STL [R1+0x11b8], R22 ;  /* 0x0011b81601007387 */ /* 0x0003e20000100800 */
[----:B------:R-:W-:-:S02]  /*df1d0*/  SHF.R.U32.HI R7, RZ, 0x8, R7 ;  /* 0x00000008ff077819 */ /* 0x000fc40000011607 */
[----:B0-----:R-:W-:Y:S02]  /*df1e0*/  SHF.R.U32.HI R29, RZ, 0x8, R11 ;  /* 0x00000008ff1d7819 */ /* 0x001fe4000001160b */
[----:B------:R-:W-:Y:S02]  /*df1f0*/  PRMT R11, R18, 0x3340, R26 ;  /* 0x00003340120b7816 */ /* 0x000fe4000000001a */
[----:B-1----:R-:W-:Y:S02]  /*df200*/  SHF.R.U32.HI R22, RZ, 0x8, R18 ;  /* 0x00000008ff167819 */ /* 0x002fe40000011612 */
[----:B------:R-:W3:Y:S04]  /*df210*/  LDL.LU R18, [R1+0x3a04] ;  /* 0x003a040001127983 */ /* 0x000ee80000300800 */
[----:B------:R0:W-:Y:S01]  /*df220*/  STL [R1+0x11b4], R11 ;  /* 0x0011b40b01007387 */ /* 0x0001e20000100800 */
[----:B------:R-:W-:-:S02]  /*df230*/  LOP3.LUT R14, R14, 0xffff, RZ, 0xc0, !PT ;  /* 0x0000ffff0e0e7812 */ /* 0x000fc400078ec0ff */
[----:B------:R-:W-:Y:S02]  /*df240*/  LOP3.LUT R8, R8, 0xffff, RZ, 0xc0, !PT ;  /* 0x0000ffff08087812 */ /* 0x000fe400078ec0ff */
[----:B------:R-:W-:Y:S02]  /*df250*/  LOP3.LUT R9, R9, 0xffff, RZ, 0xc0, !PT ;  /* 0x0000ffff09097812 */ /* 0x000fe400078ec0ff */
[----:B0-----:R-:W-:Y:S01]  /*df260*/  SHF.R.U32.HI R11, RZ, 0x8, R26 ;  /* 0x00000008ff0b7819 */ /* 0x001fe2000001161a */
[----:B------:R-:W-:Y:S01]  /*df270*/  IMAD.MOV.U32 R26, RZ, RZ, R29 ;  /* 0x000000ffff1a7224 */ /* 0x000fe200078e001d */
[----:B------:R-:W-:Y:S02]  /*df280*/  LOP3.LUT R29, R7, 0xffff, RZ, 0xc0, !PT ;  /* 0x0000ffff071d7812 */ /* 0x000fe400078ec0ff */
[----:B------:R-:W-:Y:S02]  /*df290*/  LOP3.LUT R7, R25, 0xffff, RZ, 0xc0, !PT ;  /* 0x0000ffff19077812 */ /* 0x000fe400078ec0ff */
[----:B------:R-:W-:-:S02]  /*df2a0*/  LOP3.LUT R26, R26, 0xffff, RZ, 0xc0, !PT ;  /* 0x0000ffff1a1a7812 */ /* 0x000fc400078ec0ff */
[----:B------:R-:W-:Y:S02]  /*df2b0*/  PRMT R14, R14, 0x3340, R29 ;  /* 0x000033400e0e7816 */ /* 0x000fe4000000001d */
[----:B------:R-:W-:Y:S02]  /*df2c0*/  LOP3.LUT R25, R22, 0xffff, RZ, 0xc0, !PT ;  /* 0x0000ffff16197812 */ /* 0x000fe400078ec0ff */
[----:B------:R-:W-:Y:S01]  /*df2d0*/  PRMT R9, R8, 0x3340, R9 ;  /* 0x0000334008097816 */ /* 0x000fe20000000009 */
[----:B------:R-:W3:Y:S01]  /*df2e0*/  LDL.LU R22, [R1+0x3a00] ;  /* 0x003a000001167983 */ /* 0x000ee20000300800 */
[----:B------:R-:W-:Y:S02]  /*df2f0*/  LOP3.LUT R11, R11, 0xffff, RZ, 0xc0, !PT ;  /* 0x0000ffff0b0b7812 */ /* 0x000fe400078ec0ff */
[----:B------:R-:W-:Y:S01]  /*df300*/  PRMT R8, R7, 0x3340, R26 ;  /* 0x0000334007087816 */ /* 0x000fe2000000001a */
[----:B------:R-:W3:Y:S04]  /*df310*/  LDL.LU R29, [R1+0x39fc] ;  /* 0x0039fc00011d7983 */ /* 0x000ee80000300800 */
[----:B------:R-:W-:Y:S04]  /*df320*/  STL [R1+0x98c], R14 ;  /* 0x00098c0e01007387 */ /* 0x000fe80000100800 */
[----:B------:R-:W3:Y:S04]  /*df330*/  LDL.LU R26, [R1+0x2cc] ;  /* 0x0002cc00011a7983 */ /* 0x000ee80000300800 */
[----:B------:R-:W-:Y:S01]  /*df340*/  STL [R1+0x988], R9 ;  /* 0x0009880901007387 */ /* 0x000fe20000100800 */
[----:B------:R-:W-:-:S03]  /*df350*/  PRMT R7, R25, 0x3340, R11 ;  /* 0x0000334019077816 */ /* 0x000fc6000000000b */
[----:B------:R4:W-:Y:S04]  /*df360*/  STL [R1+0x984], R8 ;  /* 0x0009840801007387 */ /* 0x0009e80000100800 */
[----:B------:R-:W3:Y:S04]  /*df370*/  LDL.LU R11, [R1+0x1dc] ;  /* 0x0001dc00010b7983 */ /* 0x000ee80000300800 */
[----:B------:R0:W-:Y:S01]  /*df380*/  STL [R1+0x980], R7 ;  /* 0x0009800701007387 */ /* 0x0001e20000100800 */
[----:B----4-:R-:W-:Y:S02]  /*df390*/  LOP3.LUT R8, R24, 0xffff, RZ, 0xc0, !PT ;  /* 0x0000ffff18087812 */ /* 0x010fe400078ec0ff */
[----:B--2---:R-:W-:-:S02]  /*df3a0*/  LOP3.LUT R9, R17, 0xffff, RZ, 0xc0, !PT ;  /* 0x0000ffff11097812 */ /* 0x004fc400078ec0ff */
[----:B------:R-:W2:Y:S01]  /*df3b0*/  LDL.LU R17, [R1+0x2be4] ;  /* 0x002be40001117983 */ /* 0x000ea20000300800 */
[----:B---3--:R-:W-:-:S03]  /*df3c0*/  LOP3.LUT R24, R5, 0xffff, RZ, 0xc0, !PT ;  /* 0x0000ffff05187812 */ /* 0x008fc600078ec0ff */
[----:B------:R-:W3:Y:S01]  /*df3d0*/  LDL.LU R5, [R1+0x2be0] ;  /* 0x002be00001057983 */ /* 0x000ee20000300800 */
[----:B------:R-:W-:Y:S02]  /*df3e0*/  LOP3.LUT R14, R15, 0xffff, RZ, 0xc0, !PT ;  /* 0x0000ffff0f0e7812 */ /* 0x000fe400078ec0ff */
[----:B0-----:R-:W-:Y:S02]  /*df3f0*/  LOP3.LUT R7, R27, 0xffff, RZ, 0xc0, !PT ;  /* 0x0000ffff1b077812 */ /* 0x001fe400078ec0ff */
[----:B------:R-:W4:Y:S04]  /*df400*/  LDL.LU R27, [R1+0x11f8] ;  /* 0x0011f800011b7983 */ /* 0x000f280000300800 */
[----:B------:R-:W4:Y:S01]  /*df410*/  LDL.LU R15, [R1+0x11f4] ;  /* 0x0011f400010f7983 */ /* 0x000f220000300800 */
[----:B------:R-:W-:-:S02]  /*df420*/  LOP3.LUT R28, R28, 0xffff, RZ, 0xc0, !PT ;  /* 0x0000ffff1c1c7812 */ /* 0x000fc400078ec0ff */
[----:B------:R-:W-:Y:S02]  /*df430*/  LOP3.LUT R25, R11, 0xffff, RZ, 0xc0, !PT ;  /* 0x0000ffff0b197812 */ /* 0x000fe400078ec0ff */
[----:B------:R-:W-:Y:S02]  /*df440*/  LOP3.LUT R11, R10, 0xffff, RZ, 0xc0, !PT ;  /* 0x0000ffff0a0b7812 */ /* 0x000fe400078ec0ff */
[----:B------:R-:W-:Y:S02]  /*df450*/  SHF.R.U32.HI R10, RZ, 0x8, R8 ;  /* 0x00000008ff0a7819 */ /* 0x000fe40000011608 */
[----:B------:R-:W-:Y:S02]  /*df460*/  PRMT R8, R8, 0x3340, R7 ;  /* 0x0000334008087816 */ /* 0x000fe40000000007 */
[----:B------:R-:W-:-:S03]  /*df470*/  LOP3.LUT R26, R26, 0xffff, RZ, 0xc0, !PT ;  /* 0x0000ffff1a1a7812 */ /* 0x000fc600078ec0ff */
[----:B------:R0:W-:Y:S02]  /*df480*/  STL [R1+0x11b0], R8 ;  /* 0x0011b00801007387 */ /* 0x0001e40000100800 */
[----:B0-----:R-:W-:Y:S02]  /*df490*/  SHF.R.U32.HI R8, RZ, 0x8, R9 ;  /* 0x00000008ff087819 */ /* 0x001fe40000011609 */
[----:B------:R-:W-:-:S05]  /*df4a0*/  PRMT R9, R9, 0x3340, R26 ;  /* 0x0000334009097816 */ /* 0x000fca000000001a */
[----:B------:R0:W-:Y:S02]  /*df4b0*/  STL [R1+0x11ac], R9 ;  /* 0x0011ac0901007387 */ /* 0x0001e40000100800 */
[----:B0-----:R-:W-:Y:S02]  /*df4c0*/  SHF.R.U32.HI R9, RZ, 0x8, R26 ;  /* 0x00000008ff097819 */ /* 0x001fe4000001161a */
[----:B------:R-:W-:Y:S02]  /*df4d0*/  SHF.R.U32.HI R26, RZ, 0x8, R24 ;  /* 0x00000008ff1a7819 */ /* 0x000fe40000011618 */
[----:B------:R-:W-:Y:S02]  /*df4e0*/  PRMT R24, R24, 0x3340, R25 ;  /* 0x0000334018187816 */ /* 0x000fe40000000019 */
[----:B------:R-:W-:-:S03]  /*df4f0*/  SHF.R.U32.HI R7, RZ, 0x8, R7 ;  /* 0x00000008ff077819 */ /* 0x000fc60000011607 */
[----:B------:R0:W-:Y:S01]  /*df500*/  STL [R1+0x11a8], R24 ;  /* 0x0011a81801007387 */ /* 0x0001e20000100800 */
[----:B------:R-:W-:Y:S02]  /*df510*/  SHF.R.U32.HI R25, RZ, 0x8, R25 ;  /* 0x00000008ff197819 */ /* 0x000fe40000011619 */
[----:B------:R-:W-:Y:S02]  /*df520*/  LOP3.LUT R10, R10, 0xffff, RZ, 0xc0, !PT ;  /* 0x0000ffff0a0a7812 */ /* 0x000fe400078ec0ff */
[----:B0-----:R-:W-:Y:S02]  /*df530*/  SHF.R.U32.HI R24, RZ, 0x8, R14 ;  /* 0x00000008ff187819 */ /* 0x001fe4000001160e */
[--C-:B------:R-:W-:Y:S02]  /*df540*/  PRMT R14, R14, 0x3340, R11.reuse ;  /* 0x000033400e0e7816 */ /* 0x100fe4000000000b */
[----:B------:R-:W-:Y:S02]  /*df550*/  SHF.R.U32.HI R11, RZ, 0x8, R11 ;  /* 0x00000008ff0b7819 */ /* 0x000fe4000001160b */
[----:B------:R-:W-:-:S02]  /*df560*/  LOP3.LUT R8, R8, 0xffff, RZ, 0xc0, !PT ;  /* 0x0000ffff08087812 */ /* 0x000fc400078ec0ff */
[----:B------:R-:W-:Y:S01]  /*df570*/  LOP3.LUT R9, R9, 0xffff, RZ, 0xc0, !PT ;  /* 0x0000ffff09097812 */ /* 0x000fe200078ec0ff */
[----:B------:R0:W-:Y:S01]  /*df580*/  STL [R1+0x11a4], R14 ;  /* 0x0011a40e01007387 */ /* 0x0001e20000100800 */
[----:B------:R-:W-:Y:S02]  /*df590*/  LOP3.LUT R11, R11, 0xffff, RZ, 0xc0, !PT ;  /* 0x0000ffff0b0b7812 */ /* 0x000fe400078ec0ff */
[----:B0-----:R-:W-:Y:S02]  /*df5a0*/  LOP3.LUT R14, R7, 0xffff, RZ, 0xc0, !PT ;  /* 0x0000ffff070e7812 */ /* 0x001fe400078ec0ff */
[----:B------:R-:W-:Y:S02]  /*df5b0*/  LOP3.LUT R7, R26, 0xffff, RZ, 0xc0, !PT ;  /* 0x0000ffff1a077812 */ /* 0x000fe400078ec0ff */
[----:B------:R-:W-:Y:S02]  /*df5c0*/  LOP3.LUT R26, R25, 0xffff, RZ, 0xc0, !PT ;  /* 0x0000ffff191a7812 */ /* 0x000fe400078ec0ff */
[----:B------:R-:W-:-:S02]  /*df5d0*/  LOP3.LUT R25, R24, 0xffff, RZ, 0xc0, !PT ;  /* 0x0000ffff18197812 */ /* 0x000fc400078ec0ff */
[----:B------:R-:W-:Y:S02]  /*df5e0*/  PRMT R14, R10, 0x3340, R14 ;  /* 0x000033400a0e7816 */ /* 0x000fe4000000000e */
[----:B------:R-:W-:Y:S02]  /*df5f0*/  PRMT R10, R8, 0x3340, R9 ;  /* 0x00003340080a7816 */ /* 0x000fe40000000009 */
[----:B------:R-:W-:Y:S02]  /*df600*/  PRMT R9, R7, 0x3340, R26 ;  /* 0x0000334007097816 */ /* 0x000fe4000000001a */
[----:B------:R-:W-:Y:S02]  /*df610*/  PRMT R8, R25, 0x3340, R11 ;  /* 0x0000334019087816 */ /* 0x000fe4000000000b */
[----:B------:R-:W-:Y:S01]  /*df620*/  LOP3.LUT R26, R29, 0xffff, RZ, 0xc0, !PT ;  /* 0x0000ffff1d1a7812 */ /* 0x000fe200078ec0ff */
[----:B------:R-:W-:Y:S04]  /*df630*/  STL [R1+0x97c], R14 ;  /* 0x00097c0e01007387 */ /* 0x000fe80000100800 */
[----:B------:R-:W-:Y:S04]  /*df640*/  STL [R1+0x978], R10 ;  /* 0x0009780a01007387 */ /* 0x000fe80000100800 */
[----:B------:R-:W-:Y:S04]  /*df650*/  STL [R1+0x974], R9 ;  /* 0x0009740901007387 */ /* 0x000fe80000100800 */
[----:B------:R0:W-:Y:S01]  /*df660*/  STL [R1+0x970], R8 ;  /* 0x0009700801007387 */ /* 0x0001e20000100800 */
[----:B------:R-:W-:-:S02]  /*df670*/  LOP3.LUT R25, R22, 0xffff, RZ, 0xc0, !PT ;  /* 0x0000ffff16197812 */ /* 0x000fc400078ec0ff */
[----:B------:R-:W-:Y:S01]  /*df680*/  LOP3.LUT R11, R4, 0xffff, RZ, 0xc0, !PT ;  /* 0x0000ffff040b7812 */ /* 0x000fe200078ec0ff */
[----:B0-----:R-:W4:Y:S01]  /*df690*/  LDL.LU R8, [R1+0x2c50] ;  /* 0x002c500001087983 */ /* 0x001f220000300800 */
[----:B--2---:R-:W-:Y:S02]  /*df6a0*/  LOP3.LUT R7, R17, 0xffff, RZ, 0xc0, !PT ;  /* 0x0000ffff11077812 */ /* 0x004fe400078ec0ff */
[----:B---3--:R-:W-:Y:S01]  /*df6b0*/  LOP3.LUT R14, R5, 0xffff, RZ, 0xc0, !PT ;  /* 0x0000ffff050e7812 */ /* 0x008fe200078ec0ff */
[----:B------:R-:W2:Y:S01]  /*df6c0*/  LDL.LU R17, [R1+0x2c4c] ;  /* 0x002c4c0001117983 */ /* 0x000ea20000300800 */
[----:B------:R-:W-:Y:S02]  /*df6d0*/  SHF.R.U32.HI R10, RZ, 0x8, R7 ;  /* 0x00000008ff0a7819 */ /* 0x000fe40000011607 */
[--C-:B------:R-:W-:Y:S01]  /*df6e0*/  PRMT R24, R7, 0x3340, R26.reuse ;  /* 0x0000334007187816 */ /* 0x100fe2000000001a */
[----:B------:R-:W3:Y:S01]  /*df6f0*/  LDL.LU R5, [R1+0x2c0c] ;  /* 0x002c0c0001057983 */ /* 0x000ee20000300800 */
[----:B------:R-:W-:-:S03]  /*df700*/  SHF.R.U32.HI R7, RZ, 0x8, R26 ;  /* 0x00000008ff077819 */ /* 0x000fc6000001161a */
[----:B------:R-:W3:Y:S01]  /*df710*/  LDL.LU R4, [R1+0x2be8] ;  /* 0x002be80001047983 */ /* 0x000ee20000300800 */
[----:B------:R-:W-:-:S03]  /*df720*/  PRMT R26, R14, 0x3340, R25 ;  /* 0x000033400e1a7816 */ /* 0x000fc60000000019 */
[----:B------:R-:W3:Y:S01]  /*df730*/  LDL.LU R22, [R1+0x2e8] ;  /* 0x0002e80001167983 */ /* 0x000ee20000300800 */
[----:B------:R-:W-:-:S03]  /*df740*/  SHF.R.U32.HI R9, RZ, 0x8, R14 ;  /* 0x00000008ff097819 */ /* 0x000fc6000001160e */
[----:B------:R-:W3:Y:S01]  /*df750*/  LDL.LU R29, [R1+0x2e4] ;  /* 0x0002e400011d7983 */ /* 0x000ee20000300800 */
[----:B------:R-:W-:-:S03]  /*df760*/  SHF.R.U32.HI R14, RZ, 0x8, R25 ;  /* 0x00000008ff0e7819 */ /* 0x000fc60000011619 */
[----:B------:R0:W-:Y:S04]  /*df770*/  STL [R1+0x11a0], R24 ;  /* 0x0011a01801007387 */ /* 0x0001e80000100800 */
[----:B0-----:R-:W3:Y:S04]  /*df780*/  LDL.LU R24, [R1+0x1f0] ;  /* 0x0001f00001187983 */ /* 0x001ee80000300800 */
[----:B------:R0:W-:Y:S02]  /*df790*/  STL [R1+0x119c], R26 ;  /* 0x00119c1a01007387 */ /* 0x0001e40000100800 */
[----:B0-----:R-:W-:-:S02]  /*df7a0*/  SHF.R.U32.HI R26, RZ, 0x8, R11 ;  /* 0x00000008ff1a7819 */ /* 0x001fc4000001160b */
[----:B----4-:R-:W-:Y:S02]  /*df7b0*/  LOP3.LUT R27, R27, 0xffff, RZ, 0xc0, !PT ;  /* 0x0000ffff1b1b7812 */ /* 0x010fe400078ec0ff */
[----:B------:R-:W-:Y:S02]  /*df7c0*/  LOP3.LUT R15, R15, 0xffff, RZ, 0xc0, !PT ;  /* 0x0000ffff0f0f7812 */ /* 0x000fe400078ec0ff */
[----:B------:R-:W-:Y:S02]  /*df7d0*/  SHF.R.U32.HI R25, RZ, 0x8, R27 ;  /* 0x00000008ff197819 */ /* 0x000fe4000001161b */
[----:B------:R-:W-:Y:S02]  /*df7e0*/  PRMT R27, R27, 0x3340, R11 ;  /* 0x000033401b1b7816 */ /* 0x000fe4000000000b */
[----:B------:R-:W-:-:S03]  /*df7f0*/  PRMT R11, R15, 0x3340, R28 ;  /* 0x000033400f0b7816 */ /* 0x000fc6000000001c */
[----:B------:R0:W-:Y:S02]  /*df800*/  STL [R1+0x1198], R27 ;  /* 0x0011981b01007387 */ /* 0x0001e40000100800 */
[----:B0-----:R-:W-:Y:S02]  /*df810*/  SHF.R.U32.HI R27, RZ, 0x8, R15 ;  /* 0x00000008ff1b7819 */ /* 0x001fe4000001160f */
[----:B------:R-:W4:Y:S04]  /*df820*/  LDL.LU R15, [R1+0x39f8] ;  /* 0x0039f800010f7983 */ /* 0x000f280000300800 */
[----:B------:R0:W-:Y:S02]  /*df830*/  STL [R1+0x1194], R11 ;  /* 0x0011940b01007387 */ /* 0x0001e40000100800 */
[----:B0-----:R-:W-:Y:S01]  /*df840*/  SHF.R.U32.HI R11, RZ, 0x8, R28 ;  /* 0x00000008ff0b7819 */ /* 0x001fe2000001161c */
[----:B------:R-:W-:Y:S01]  /*df850*/  IMAD.MOV.U32 R28, RZ, RZ, R14 ;  /* 0x000000ffff1c7224 */ /* 0x000fe200078e000e */
[----:B------:R-:W-:-:S02]  /*df860*/  LOP3.LUT R14, R7, 0xffff, RZ, 0xc0, !PT ;  /* 0x0000ffff070e7812 */ /* 0x000fc400078ec0ff */
[----:B------:R-:W-:Y:S02]  /*df870*/  LOP3.LUT R7, R25, 0xffff, RZ, 0xc0, !PT ;  /* 0x0000ffff19077812 */ /* 0x000fe400078ec0ff */
[----:B------:R-:W-:Y:S02]  /*df880*/  LOP3.LUT R25, R27, 0xffff, RZ, 0xc0, !PT ;  /* 0x0000ffff1b197812 */ /* 0x000fe400078ec0ff */
[----:B------:R-:W4:Y:S01]  /*df890*/  LDL.LU R27, [R1+0x39f4] ;  /* 0x0039f400011b7983 */ /* 0x000f220000300800 */
[----:B------:R-:W-:Y:S02]  /*df8a0*/  LOP3.LUT R10, R10, 0xffff, RZ, 0xc0, !PT ;  /* 0x0000ffff0a0a7812 */ /* 0x000fe400078ec0ff */
[----:B------:R-:W-:Y:S02]  /*df8b0*/  LOP3.LUT R9, R9, 0xffff, RZ, 0xc0, !PT ;  /* 0x0000ffff09097812 */ /* 0x000fe400078ec0ff */
[----:B------:R-:W-:Y:S02]  /*df8c0*/  LOP3.LUT R28, R28, 0xffff, RZ, 0xc0, !PT ;  /* 0x0000ffff1c1c7812 */ /* 0x000fe400078ec0ff */
[----:B------:R-:W-:-:S02]  /*df8d0*/  LOP3.LUT R26, R26, 0xffff, RZ, 0xc0, !PT ;  /* 0x0000ffff1a1a7812 */ /* 0x000fc400078ec0ff */
[----:B------:R-:W-:Y:S02]  /*df8e0*/  LOP3.LUT R11, R11, 0xffff, RZ, 0xc0, !PT ;  /* 0x0000ffff0b0b7812 */ /* 0x000fe400078ec0ff */
[----:B------:R-:W-:Y:S02]  /*df8f0*/  PRMT R14, R10, 0x3340, R14 ;  /* 0x000033400a0e7816 */ /* 0x000fe4000000000e */
[----:B------:R-:W-:Y:S02]  /*df900*/  PRMT R10, R9, 0x3340, R28 ;  /* 0x00003340090a7816 */ /* 0x000fe4000000001c */
[----:B------:R-:W-:Y:S02]  /*df910*/  PRMT R9, R7, 0x3340, R26 ;  /* 0x0000334007097816 */ /* 0x000fe4000000001a */
[----:B------:R-:W-:Y:S01]  /*df920*/  PRMT R7, R25, 0x3340, R11 ;  /* 0x0000334019077816 */ /* 0x000fe2000000000b */
[----:B------:R2:W-:Y:S04]  /*df930*/  STL [R1+0x96c], R14 ;  /* 0x00096c0e01007387 */ /* 0x0005e80000100800 */
[----:B------:R3:W-:Y:S04]  /*df940*/  STL [R1+0x968], R10 ;  /* 0x0009680a01007387 */ /* 0x0007e80000100800 */
[----:B------:R0:W-:Y:S04]  /*df950*/  STL [R1+0x964], R9 ;  /* 0x0009640901007387 */ /* 0x0001e80000100800 */
[----:B------:R1:W-:Y:S01]  /*df960*/  STL [R1+0x960], R7 ;  /* 0x0009600701007387 */ /* 0x0003e20000100800 */
[----:B--2---:R-:W-:-:S03]  /*df970*/  LOP3.LUT R14, R17, 0xffff, RZ, 0xc0, !PT ;  /* 0x0000ffff110e7812 */ /* 0x004fc600078ec0ff */
[----:B------:R-:W2:Y:S01]  /*df980*/  LDL.LU R17, [R1+0x2c64] ;  /* 0x002c640001117983 */ /* 0x000ea20000300800 */
[----:B---3--:R-:W-:-:S03]  /*df990*/  LOP3.LUT R10, R5, 0xffff, RZ, 0xc0, !PT ;  /* 0x0000ffff050a7812 */ /* 0x008fc600078ec0ff */
[----:B------:R-:W3:Y:S01]  /*df9a0*/  LDL.LU R5, [R1+0x2c60] ;  /* 0x002c600001057983 */ /* 0x000ee20000300800 */
[----:B0-----:R-:W-:Y:S02]  /*df9b0*/  LOP3.LUT R9, R4, 0xffff, RZ, 0xc0, !PT ;  /* 0x0000ffff04097812 */ /* 0x001fe400078ec0ff */
[----:B------:R-:W-:Y:S01]  /*df9c0*/  LOP3.LUT R28, R22, 0xffff, RZ, 0xc0, !PT ;  /* 0x0000ffff161c7812 */ /* 0x000fe200078ec0ff */
[----:B------:R-:W3:Y:S01]  /*df9d0*/  LDL.LU R4, [R1+0x2bec] ;  /* 0x002bec0001047983 */ /* 0x000ee20000300800 */
[----:B------:R-:W-:-:S03]  /*df9e0*/  LOP3.LUT R26, R29, 0xffff, RZ, 0xc0, !PT ;  /* 0x0000ffff1d1a7812 */ /* 0x000fc600078ec0ff */
[----:B------:R-:W3:Y:S04]  /*df9f0*/  LDL.LU R22, [R1+0x1200] ;  /* 0x0012000001167983 */ /* 0x000ee80000300800 */
[----:B------:R-:W3:Y:S01]  /*dfa00*/  LDL.LU R29, [R1+0x300] ;  /* 0x00030000011d7983 */ /* 0x000ee20000300800 */
[----:B----4-:R-:W-:-:S03]  /*dfa10*/  LOP3.LUT R11, R27, 0xffff, RZ, 0xc0, !PT ;  /* 0x0000ffff1b0b7812 */ /* 0x010fc600078ec0ff */
[----:B------:R-:W4:Y:S01]  /*dfa20*/  LDL.LU R27, [R1+0x39f0] ;  /* 0x0039f000011b7983 */ /* 0x000f220000300800 */
[----:B------:R-:W-:Y:S02]  /*dfa30*/  LOP3.LUT R8, R8, 0xffff, RZ, 0xc0, !PT ;  /* 0x0000ffff08087812 */ /* 0x000fe400078ec0ff */
[----:B------:R-:W-:Y:S02]  /*dfa40*/  LOP3.LUT R25, R24, 0xffff, RZ, 0xc0, !PT ;  /* 0x0000ffff18197812 */ /* 0x000fe400078ec0ff */
[----:B------:R-:W-:Y:S02]  /*dfa50*/  PRMT R24, R8, 0x3340, R28 ;  /* 0x0000334008187816 */ /* 0x000fe4000000001c */
[----:B-1----:R-:W-:Y:S02]  /*dfa60*/  SHF.R.U32.HI R7, RZ, 0x8, R8 ;  /* 0x00000008ff077819 */ /* 0x002fe40000011608 */
[----:B------:R-:W-:Y:S02]  /*dfa70*/  SHF.R.U32.HI R8, RZ, 0x8, R14 ;  /* 0x00000008ff087819 */ /* 0x000fe4000001160e */
[--C-:B------:R-:W-:Y:S01]  /*dfa80*/  PRMT R14, R14, 0x3340, R26.reuse ;  /* 0x000033400e0e7816 */ /* 0x100fe2000000001a */
[----:B------:R0:W-:Y:S04]  /*dfa90*/  STL [R1+0x1190], R24 ;  /* 0x0011901801007387 */ /* 0x0001e80000100800 */
[----:B------:R1:W-:Y:S01]  /*dfaa0*/  STL [R1+0x10ac], R14 ;  /* 0x0010ac0e01007387 */ /* 0x0003e20000100800 */
[----:B0-----:R-:W-:-:S02]  /*dfab0*/  SHF.R.U32.HI R24, RZ, 0x8, R26 ;  /* 0x00000008ff187819 */ /* 0x001fc4000001161a */
[----:B------:R-:W-:Y:S02]  /*dfac0*/  SHF.R.U32.HI R26, RZ, 0x8, R10 ;  /* 0x00000008ff1a7819 */ /* 0x000fe4000001160a */
[----:B------:R-:W-:Y:S02]  /*dfad0*/  PRMT R10, R10, 0x3340, R25 ;  /* 0x000033400a0a7816 */ /* 0x000fe40000000019 */
[----:B------:R-:W-:-:S03]  /*dfae0*/  SHF.R.U32.HI R28, RZ, 0x8, R28 ;  /* 0x00000008ff1c7819 */ /* 0x000fc6000001161c */
[----:B------:R0:W-:Y:S01]  /*dfaf0*/  STL [R1+0x10a8], R10 ;  /* 0x0010a80a01007387 */ /* 0x0001e20000100800 */
[----:B------:R-:W-:Y:S02]  /*dfb00*/  SHF.R.U32.HI R25, RZ, 0x8, R25 ;  /* 0x00000008ff197819 */ /* 0x000fe40000011619 */
[----:B-1----:R-:W-:Y:S02]  /*dfb10*/  SHF.R.U32.HI R14, RZ, 0x8, R9 ;  /* 0x00000008ff0e7819 */ /* 0x002fe40000011609 */
[----:B------:R-:W-:Y:S02]  /*dfb20*/  LOP3.LUT R8, R8, 0xffff, RZ, 0xc0, !PT ;  /* 0x0000ffff08087812 */ /* 0x000fe400078ec0ff */
[--C-:B0-----:R-:W-:Y:S02]  /*dfb30*/  PRMT R10, R9, 0x3340, R11.reuse ;  /* 0x00003340090a7816 */ /* 0x101fe4000000000b */
[----:B------:R-:W-:Y:S02]  /*dfb40*/  SHF.R.U32.HI R11, RZ, 0x8, R11 ;  /* 0x00000008ff0b7819 */ /* 0x000fe4000001160b */
[----:B------:R-:W-:-:S02]  /*dfb50*/  LOP3.LUT R9, R7, 0xffff, RZ, 0xc0, !PT ;  /* 0x0000ffff07097812 */ /* 0x000fc400078ec0ff */
[----:B------:R-:W-:Y:S01]  /*dfb60*/  LOP3.LUT R7, R26, 0xffff, RZ, 0xc0, !PT ;  /* 0x0000ffff1a077812 */ /* 0x000fe200078ec0ff */
[----:B------:R0:W-:Y:S01]  /*dfb70*/  STL [R1+0x10a4], R10 ;  /* 0x0010a40a01007387 */ /* 0x0001e20000100800 */
[----:B------:R-:W-:Y:S02]  /*dfb80*/  LOP3.LUT R26, R25, 0xffff, RZ, 0xc0, !PT ;  /* 0x0000ffff191a7812 */ /* 0x000fe400078ec0ff */
[----:B------:R-:W-:Y:S02]  /*dfb90*/  LOP3.LUT R25, R14, 0xffff, RZ, 0xc0, !PT ;  /* 0x0000ffff0e197812 */ /* 0x000fe400078ec0ff */
[----:B------:R-:W-:Y:S02]  /*dfba0*/  LOP3.LUT R11, R11, 0xffff, RZ, 0xc0, !PT ;  /* 0x0000ffff0b0b7812 */ /* 0x000fe400078ec0ff */
[----:B0-----:R-:W-:Y:S02]  /*dfbb0*/  LOP3.LUT R10, R28, 0xffff, RZ, 0xc0, !PT ;  /* 0x0000ffff1c0a7812 */ /* 0x001fe400078ec0ff */
[----:B------:R-:W-:-:S02]  /*dfbc0*/  LOP3.LUT R28, R24, 0xffff, RZ, 0xc0, !PT ;  /* 0x0000ffff181c7812 */ /* 0x000fc400078ec0ff */
[----:B------:R-:W-:Y:S02]  /*dfbd0*/  PRMT R7, R7, 0x3340, R26 ;  /* 0x0000334007077816 */ /* 0x000fe4000000001a */
[----:B------:R-:W-:Y:S02]  /*dfbe0*/  PRMT R10, R9, 0x3340, R10 ;  /* 0x00003340090a7816 */ /* 0x000fe4000000000a */
[----:B------:R-:W-:Y:S02]  /*dfbf0*/  PRMT R9, R8, 0x3340, R28 ;  /* 0x0000334008097816 */ /* 0x000fe4000000001c */
[----:B------:R-:W-:Y:S01]  /*dfc00*/  PRMT R8, R25, 0x3340, R11 ;  /* 0x0000334019087816 */ /* 0x000fe2000000000b */
[----:B------:R2:W-:Y:S04]  /*dfc10*/  STL [R1+0x95c], R10 ;  /* 0x00095c0a01007387 */ /* 0x0005e80000100800 */
[----:B------:R-:W-:Y:S04]  /*dfc20*/  STL [R1+0x958], R9 ;  /* 0x0009580901007387 */ /* 0x000fe80000100800 */
[----:B------:R3:W-:Y:S04]  /*dfc30*/  STL [R1+0x954], R7 ;  /* 0x0009540701007387 */ /* 0x0007e80000100800 */
[----:B------:R0:W-:Y:S01]  /*dfc40*/  STL [R1+0x950], R8 ;  /* 0x0009500801007387 */ /* 0x0001e20000100800 */
[----:B------:R-:W-:-:S02]  /*dfc50*/  LOP3.LUT R25, R15, 0xffff, RZ, 0xc0, !PT ;  /* 0x0000ffff0f197812 */ /* 0x000fc400078ec0ff */
[----:B--2---:R-:W-:Y:S02]  /*dfc60*/  LOP3.LUT R10, R17, 0xffff, RZ, 0xc0, !PT ;  /* 0x0000ffff110a7812 */ /* 0x004fe400078ec0ff */
[----:B---3--:R-:W-:Y:S02]  /*dfc70*/  LOP3.LUT R7, R5, 0xffff, RZ, 0xc0, !PT ;  /* 0x0000ffff05077812 */ /* 0x008fe400078ec0ff */
[----:B------:R-:W2:Y:S01]  /*dfc80*/  LDL.LU R5, [R1+0x2c24] ;  /* 0x002c240001057983 */ /* 0x000ea20000300800 */
[----:B0-----:R-:W-:-:S03]  /*dfc90*/  LOP3.LUT R8, R4, 0xffff, RZ, 0xc0, !PT ;  /* 0x0000ffff04087812 */ /* 0x001fc600078ec0ff */
[----:B------:R-:W3:Y:S01]  /*dfca0*/  LDL.LU R4, [R1+0x2c20] ;  /* 0x002c200001047983 */ /* 0x000ee20000300800 */
[----:B------:R-:W-:-:S03]  /*dfcb0*/  LOP3.LUT R28, R29, 0xffff, RZ, 0xc0, !PT ;  /* 0x0000ffff1d1c7812 */ /* 0x000fc600078ec0ff */
[----:B------:R-:W3:Y:S01]  /*dfcc0*/  LDL.LU R15, [R1+0x2bf8] ;  /* 0x002bf800010f7983 */ /* 0x000ee20000300800 */
[----:B------:R-:W-:Y:S02]  /*dfcd0*/  LOP3.LUT R9, R22, 0xffff, RZ, 0xc0, !PT ;  /* 0x0000ffff16097812 */ /* 0x000fe400078ec0ff */
[----:B------:R-:W-:Y:S02]  /*dfce0*/  PRMT R17, R10, 0x3340, R28 ;  /* 0x000033400a117816 */ /* 0x000fe4000000001c */
[----:B----4-:R-:W-:Y:S02]  /*dfcf0*/  LOP3.LUT R26, R27, 0xffff, RZ, 0xc0, !PT ;  /* 0x0000ffff1b1a7812 */ /* 0x010fe400078ec0ff */
[----:B------:R-:W4:Y:S04]  /*dfd00*/  LDL.LU R27, [R1+0x2bf4] ;  /* 0x002bf400011b7983 */ /* 0x000f280000300800 */
[----:B------:R-:W4:Y:S04]  /*dfd10*/  LDL.LU R22, [R1+0x1f8] ;  /* 0x0001f80001167983 */ /* 0x000f280000300800 */
[----:B------:R-:W4:Y:S04]  /*dfd20*/  LDL.LU R29, [R1+0x1f4] ;  /* 0x0001f400011d7983 */ /* 0x000f280000300800 */
[----:B------:R0:W-:Y:S04]  /*dfd30*/  STL [R1+0x10a0], R17 ;  /* 0x0010a01101007387 */ /* 0x0001e80000100800 */
[----:B------:R-:W4:Y:S04]  /*dfd40*/  LDL.LU R24, [R1+0xec] ;  /* 0x0000ec0001187983 */ /* 0x000f280000300800 */
[----:B0-----:R-:W4:Y:S01]  /*dfd50*/  LDL.LU R17, [R1+0xe8] ;  /* 0x0000e80001117983 */ /* 0x001f220000300800 */
[----:B------:R-:W-:-:S02]  /*dfd60*/  LOP3.LUT R11, R2, 0xffff, RZ, 0xc0, !PT ;  /* 0x0000ffff020b7812 */ /* 0x000fc400078ec0ff */
[----:B------:R-:W-:Y:S02]  /*dfd70*/  SHF.R.U32.HI R2, RZ, 0x8, R10 ;  /* 0x00000008ff027819 */ /* 0x000fe4000001160a */
[----:B------:R-:W-:Y:S02]  /*dfd80*/  SHF.R.U32.HI R10, RZ, 0x8, R7 ;  /* 0x00000008ff0a7819 */ /* 0x000fe40000011607 */
[----:B------:R-:W-:Y:S02]  /*dfd90*/  SHF.R.U32.HI R14, RZ, 0x8, R28 ;  /* 0x00000008ff0e7819 */ /* 0x000fe4000001161c */
[----:B------:R-:W-:Y:S02]  /*dfda0*/  PRMT R7, R7, 0x3340, R26 ;  /* 0x0000334007077816 */ /* 0x000fe4000000001a */
[----:B------:R-:W-:-:S03]  /*dfdb0*/  PRMT R28, R8, 0x3340, R25 ;  /* 0x00003340081c7816 */ /* 0x000fc60000000019 */
[----:B------:R0:W-:Y:S04]  /*dfdc0*/  STL [R1+0xaec], R7 ;  /* 0x000aec0701007387 */ /* 0x0001e80000100800 */
[----:B------:R1:W-:Y:S01]  /*dfdd0*/  STL [R1+0xae8], R28 ;  /* 0x000ae81c01007387 */ /* 0x0003e20000100800 */
[----:B------:R-:W-:Y:S02]  /*dfde0*/  SHF.R.U32.HI R25, RZ, 0x8, R25 ;  /* 0x00000008ff197819 */ /* 0x000fe40000011619 */
[----:B0-----:R-:W-:Y:S02]  /*dfdf0*/  SHF.R.U32.HI R7, RZ, 0x8, R26 ;  /* 0x00000008ff077819 */ /* 0x001fe4000001161a */
[----:B-1----:R-:W-:Y:S02]  /*dfe00*/  PRMT R28, R9, 0x3340, R11 ;  /* 0x00003340091c7816 */ /* 0x002fe4000000000b */
[----:B------:R-:W-:-:S02]  /*dfe10*/  SHF.R.U32.HI R26, RZ, 0x8, R8 ;  /* 0x00000008ff1a7819 */ /* 0x000fc40000011608 */
[----:B------:R-:W-:Y:S02]  /*dfe20*/  SHF.R.U32.HI R8, RZ, 0x8, R9 ;  /* 0x00000008ff087819 */ /* 0x000fe40000011609 */
[----:B------:R-:W4:Y:S04]  /*dfe30*/  LDL.LU R9, [R1+0x39ec] ;  /* 0x0039ec0001097983 */ /* 0x000f280000300800 */
[----:B------:R0:W-:Y:S01]  /*dfe40*/  STL [R1+0xadc], R28 ;  /* 0x000adc1c01007387 */ /* 0x0001e20000100800 */
[----:B------:R-:W-:Y:S02]  /*dfe50*/  LOP3.LUT R8, R8, 0xffff, RZ, 0xc0, !PT ;  /* 0x0000ffff08087812 */ /* 0x000fe400078ec0ff */
[----:B0-----:R-:W-:Y:S01]  /*dfe60*/  SHF.R.U32.HI R28, RZ, 0x8, R11 ;  /* 0x00000008ff1c7819 */ /* 0x001fe2000001160b */
[----:B------:R-:W-:Y:S01]  /*dfe70*/  IMAD.MOV.U32 R11, RZ, RZ, R10 ;  /* 0x000000ffff0b7224 */ /* 0x000fe200078e000a */
[----:B------:R-:W-:Y:S01]  /*dfe80*/  LOP3.LUT R10, R26, 0xffff, RZ, 0xc0, !PT ;  /* 0x0000ffff1a0a7812 */ /* 0x000fe200078ec0ff */
[----:B------:R-:W-:Y:S01]  /*dfe90*/  IMAD.MOV.U32 R26, RZ, RZ, R14 ;  /* 0x000000ffff1a7224 */ /* 0x000fe200078e000e */
[----:B------:R-:W-:-:S02]  /*dfea0*/  LOP3.LUT R14, R25, 0xffff, RZ, 0xc0, !PT ;  /* 0x0000ffff190e7812 */ /* 0x000fc400078ec0ff */
[----:B------:R-:W-:Y:S02]  /*dfeb0*/  LOP3.LUT R28, R28, 0xffff, RZ, 0xc0, !PT ;  /* 0x0000ffff1c1c7812 */ /* 0x000fe400078ec0ff */
[----:B------:R-:W-:Y:S02]  /*dfec0*/  LOP3.LUT R2, R2, 0xffff, RZ, 0xc0, !PT ;  /* 0x0000ffff02027812 */ /* 0x000fe400078ec0ff */
[----:B------:R-:W-:Y:S02]  /*dfed0*/  LOP3.LUT R25, R11, 0xffff, RZ, 0xc0, !PT ;  /* 0x0000ffff0b197812 */ /* 0x000fe400078ec0ff */
[----:B------:R-:W-:Y:S02]  /*dfee0*/  PRMT R10, R10, 0x3340, R14 ;  /* 0x000033400a0a7816 */ /* 0x000fe4000000000e */
[----:B------:R-:W-:Y:S02]  /*dfef0*/  LOP3.LUT R26, R26, 0xffff, RZ, 0xc0, !PT ;  /* 0x0000ffff1a1a7812 */ /* 0x000fe400078ec0ff */
[----:B------:R-:W-:-:S02]  /*dff00*/  LOP3.LUT R11, R7, 0xffff, RZ, 0xc0, !PT ;  /* 0x0000ffff070b7812 */ /* 0x000fc400078ec0ff */
[----:B------:R-:W-:Y:S01]  /*dff10*/  PRMT R8, R8, 0x3340, R28 ;  /* 0x0000334008087816 */ /* 0x000fe2000000001c */
[----:B------:R-:W4:Y:S04]  /*dff20*/  LDL.LU R7, [R1+0x39e8] ;  /* 0x0039e80001077983 */ /* 0x000f280000300800 */
[----:B------:R-:W4:Y:S01]  /*dff30*/  LDL.LU R14, [R1+0x39e4] ;  /* 0x0039e400010e7983 */ /* 0x000f220000300800 */
[----:B------:R-:W-:-:S03]  /*dff40*/  PRMT R2, R2, 0x3340, R26 ;  /* 0x0000334002027816 */ /* 0x000fc6000000001a */
[----:B------:R0:W-:Y:S04]  /*dff50*/  STL [R1+0x94c], R10 ;  /* 0x00094c0a01007387 */ /* 0x0001e80000100800 */
[----:B------:R2:W-:Y:S04]  /*dff60*/  STL [R1+0x948], R8 ;  /* 0x0009480801007387 */ /* 0x0005e80000100800 */
[----:B------:R3:W-:Y:S01]  /*dff70*/  STL [R1+0x944], R2 ;  /* 0x0009440201007387 */ /* 0x0007e20000100800 */
[----:B0-----:R-:W-:-:S05]  /*dff80*/  PRMT R10, R25, 0x3340, R11 ;  /* 0x00003340190a7816 */ /* 0x001fca000000000b */
[----:B------:R0:W-:Y:S01]  /*dff90*/  STL [R1+0x940], R10 ;  /* 0x0009400a01007387 */ /* 0x0001e20000100800 */
[----:B--2---:R-:W-:Y:S02]  /*dffa0*/  LOP3.LUT R8, R5, 0xffff, RZ, 0xc0, !PT ;  /* 0x0000ffff05087812 */ /* 0x004fe400078ec0ff */
[----:B---3--:R-:W-:Y:S02]  /*dffb0*/  LOP3.LUT R2, R4, 0xffff, RZ, 0xc0, !PT ;  /* 0x0000ffff04027812 */ /* 0x008fe400078ec0ff */
[----:B0-----:R-:W-:Y:S02]  /*dffc0*/  LOP3.LUT R10, R15, 0xffff, RZ, 0xc0, !PT ;  /* 0x0000ffff0f0a7812 */ /* 0x001fe400078ec0ff */
[----:B------:R-:W2:Y:S04]  /*dffd0*/  LDL.LU R15, [R1+0x2c80] ;  /* 0x002c8000010f7983 */ /* 0x000ea80000300800 */
[----:B------:R-:W3:Y:S04]  /*dffe0*/  LDL.LU R5, [R1+0x2c7c] ;  /* 0x002c7c0001057983 */ /* 0x000ee80000300800 */
[----:B------:R-:W3:Y:S01]  /*dfff0*/  LDL.LU R4, [R1+0x1210] ;  /* 0x0012100001047983 */ /* 0x000ee20000300800 */
[----:B----4-:R-:W-:-:S02]  /*e0000*/  LOP3.LUT R28, R22, 0xffff, RZ, 0xc0, !PT ;  /* 0x0000ffff161c7812 */ /* 0x010fc400078ec0ff */
[----:B------:R-:W-:Y:S01]  /*e0010*/  LOP3.LUT R26, R29, 0xffff, RZ, 0xc0, !PT ;  /* 0x0000ffff1d1a7812 */ /* 0x000fe200078ec0ff */
[----:B------:R-:W4:Y:S01]  /*e0020*/  LDL.LU R22, [R1+0x1204] ;  /* 0x0012040001167983 */ /* 0x000f220000300800 */
[----:B------:R-:W-:Y:S02]  /*e0030*/  LOP3.LUT R25, R24, 0xffff, RZ, 0xc0, !PT ;  /* 0x0000ffff18197812 */ /* 0x000fe400078ec0ff */
[----:B------:R-:W-:Y:S02]  /*e0040*/  SHF.R.U32.HI R24, RZ, 0x8, R8 ;  /* 0x00000008ff187819 */ /* 0x000fe40000011608 */
[----:B------:R-:W-:Y:S01]  /*e0050*/  PRMT R8, R8, 0x3340, R28 ;  /* 0x0000334008087816 */ /* 0x000fe2000000001c */
[----:B------:R-:W4:Y:S04]  /*e0060*/  LDL.LU R29, [R1+0x308] ;  /* 0x00030800011d7983 */ /* 0x000f280000300800 */
[----:B------:R0:W-:Y:S01]  /*e0070*/  STL [R1+0xad8], R8 ;  /* 0x000ad80801007387 */ /* 0x0001e20000100800 */
[----:B------:R-:W-:-:S02]  /*e0080*/  LOP3.LUT R11, R17, 0xffff, RZ, 0xc0, !PT ;  /* 0x0000ffff110b7812 */ /* 0x000fc400078ec0ff */
[----:B------:R-:W-:Y:S02]  /*e0090*/  SHF.R.U32.HI R17, RZ, 0x8, R28 ;  /* 0x00000008ff117819 */ /* 0x000fe4000001161c */
[----:B------:R-:W-:Y:S02]  /*e00a0*/  SHF.R.U32.HI R28, RZ, 0x8, R26 ;  /* 0x00000008ff1c7819 */ /* 0x000fe4000001161a */
[----:B0-----:R-:W-:Y:S02]  /*e00b0*/  SHF.R.U32.HI R8, RZ, 0x8, R2 ;  /* 0x00000008ff087819 */ /* 0x001fe40000011602 */
[----:B------:R-:W-:Y:S02]  /*e00c0*/  PRMT R2, R2, 0x3340, R26 ;  /* 0x0000334002027816 */ /* 0x000fe4000000001a */
[----:B------:R-:W-:Y:S02]  /*e00d0*/  PRMT R26, R10, 0x3340, R25 ;  /* 0x000033400a1a7816 */ /* 0x000fe40000000019 */
[----:B------:R-:W-:Y:S01]  /*e00e0*/  LOP3.LUT R27, R27, 0xffff, RZ, 0xc0, !PT ;  /* 0x0000ffff1b1b7812 */ /* 0x000fe200078ec0ff */
[----:B------:R0:W-:Y:S02]  /*e00f0*/  STL [R1+0xacc], R2 ;  /* 0x000acc0201007387 */ /* 0x0001e40000100800 */
[----:B0-----:R-:W-:-:S02]  /*e0100*/  SHF.R.U32.HI R2, RZ, 0x8, R10 ;  /* 0x00000008ff027819 */ /* 0x001fc4000001160a */
[----:B------:R-:W4:Y:S04]  /*e0110*/  LDL.LU R10, [R1+0x39e0] ;  /* 0x0039e000010a7983 */ /* 0x000f280000300800 */
[----:B------:R0:W-:Y:S01]  /*e0120*/  STL [R1+0xac8], R26 ;  /* 0x000ac81a01007387 */ /* 0x0001e20000100800 */
[----:B------:R-:W-:Y:S02]  /*e0130*/  LOP3.LUT R24, R24, 0xffff, RZ, 0xc0, !PT ;  /* 0x0000ffff18187812 */ /* 0x000fe400078ec0ff */
[----:B0-----:R-:W-:Y:S02]  /*e0140*/  SHF.R.U32.HI R26, RZ, 0x8, R25 ;  /* 0x00000008ff1a7819 */ /* 0x001fe40000011619 */
[----:B------:R-:W-:Y:S02]  /*e0150*/  SHF.R.U32.HI R25, RZ, 0x8, R27 ;  /* 0x00000008ff197819 */ /* 0x000fe4000001161b */
[----:B------:R-:W-:-:S05]  /*e0160*/  PRMT R27, R27, 0x3340, R11 ;  /* 0x000033401b1b7816 */ /* 0x000fca000000000b */
[----:B------:R0:W-:Y:S02]  /*e0170*/  STL [R1+0xabc], R27 ;  /* 0x000abc1b01007387 */ /* 0x0001e40000100800 */
[----:B0-----:R-:W-:Y:S02]  /*e0180*/  LOP3.LUT R27, R17, 0xffff, RZ, 0xc0, !PT ;  /* 0x0000ffff111b7812 */ /* 0x001fe400078ec0ff */
[----:B------:R-:W-:Y:S02]  /*e0190*/  LOP3.LUT R17, R28, 0xffff, RZ, 0xc0, !PT ;  /* 0x0000ffff1c117812 */ /* 0x000fe400078ec0ff */
[----:B------:R-:W-:Y:S02]  /*e01a0*/  LOP3.LUT R28, R2, 0xffff, RZ, 0xc0, !PT ;  /* 0x0000ffff021c7812 */ /* 0x000fe400078ec0ff */
[----:B------:R-:W4:Y:S01]  /*e01b0*/  LDL.LU R2, [R1+0x39dc] ;  /* 0x0039dc0001027983 */ /* 0x000f220000300800 */
[----:B------:R-:W-:-:S03]  /*e01c0*/  PRMT R24, R24, 0x3340, R27 ;  /* 0x0000334018187816 */ /* 0x000fc6000000001b */
[----:B------:R-:W4:Y:S01]  /*e01d0*/  LDL.LU R27, [R1+0x39d8] ;  /* 0x0039d800011b7983 */ /* 0x000f220000300800 */
[----:B------:R-:W-:Y:S02]  /*e01e0*/  SHF.R.U32.HI R11, RZ, 0x8, R11 ;  /* 0x00000008ff0b7819 */ /* 0x000fe4000001160b */
[----:B------:R-:W-:Y:S02]  /*e01f0*/  LOP3.LUT R8, R8, 0xffff, RZ, 0xc0, !PT ;  /* 0x0000ffff08087812 */ /* 0x000fe400078ec0ff */
[----:B------:R-:W-:Y:S02]  /*e0200*/  LOP3.LUT R26, R26, 0xffff, RZ, 0xc0, !PT ;  /* 0x0000ffff1a1a7812 */ /* 0x000fe400078ec0ff */
[----:B------:R-:W-:Y:S02]  /*e0210*/  LOP3.LUT R25, R25, 0xffff, RZ, 0xc0, !PT ;  /* 0x0000ffff19197812 */ /* 0x000fe400078ec0ff */
[----:B------:R-:W-:Y:S01]  /*e0220*/  LOP3.LUT R11, R11, 0xffff, RZ, 0xc0, !PT ;  /* 0x0000ffff0b0b7812 */ /* 0x000fe200078ec0ff */
[----:B------:R0:W-:Y:S02]  /*e0230*/  STL [R1+0x93c], R24 ;  /* 0x00093c1801007387 */ /* 0x0001e40000100800 */
[----:B0-----:R-:W-:-:S02]  /*e0240*/  PRMT R24, R8, 0x3340, R17 ;  /* 0x0000334008187816 */ /* 0x001fc40000000011 */
[----:B------:R-:W-:Y:S02]  /*e0250*/  PRMT R17, R28, 0x3340, R26 ;  /* 0x000033401c117816 */ /* 0x000fe4000000001a */
[----:B------:R-:W-:Y:S02]  /*e0260*/  PRMT R8, R25, 0x3340, R11 ;  /* 0x0000334019087816 */ /* 0x000fe4000000000b */
[----:B------:R-:W-:Y:S01]  /*e0270*/  LOP3.LUT R25, R21, 0xffff, RZ, 0xc0, !PT ;  /* 0x0000ffff15197812 */ /* 0x000fe200078ec0ff */
[----:B------:R3:W-:Y:S04]  /*e0280*/  STL [R1+0x938], R24 ;  /* 0x0009381801007387 */ /* 0x0007e80000100800 */
[----:B------:R0:W-:Y:S01]  /*e0290*/  STL [R1+0x934], R17 ;  /* 0x0009341101007387 */ /* 0x0001e20000100800 */
[----:B------:R-:W-:-:S03]  /*e02a0*/  LOP3.LUT R11, R16, 0xffff, RZ, 0xc0, !PT ;  /* 0x0000ffff100b7812 */ /* 0x000fc600078ec0ff */
[----:B------:R1:W-:Y:S01]  /*e02b0*/  STL [R1+0x930], R8 ;  /* 0x0009300801007387 */ /* 0x0003e20000100800 */
[----:B--2---:R-:W-:Y:S02]  /*e02c0*/  LOP3.LUT R15, R15, 0xffff, RZ, 0xc0, !PT ;  /* 0x0000ffff0f0f7812 */ /* 0x004fe400078ec0ff */
[----:B---3--:R-:W-:Y:S02]  /*e02d0*/  LOP3.LUT R24, R5, 0xffff, RZ, 0xc0, !PT ;  /* 0x0000ffff05187812 */ /* 0x008fe400078ec0ff */
[----:B0-----:R-:W-:Y:S01]  /*e02e0*/  LOP3.LUT R17, R4, 0xffff, RZ, 0xc0, !PT ;  /* 0x0000ffff04117812 */ /* 0x001fe200078ec0ff */
[----:B------:R-:W2:Y:S01]  /*e02f0*/  LDL.LU R5, [R1+0x2c40] ;  /* 0x002c400001057983 */ /* 0x000ea20000300800 */
[----:B------:R-:W-:-:S03]  /*e0300*/  SHF.R.U32.HI R16, RZ, 0x8, R15 ;  /* 0x00000008ff107819 */ /* 0x000fc6000001160f */
[----:B------:R-:W3:Y:S01]  /*e0310*/  LDL.LU R4, [R1+0x2c08] ;  /* 0x002c080001047983 */ /* 0x000ee20000300800 */
[----:B----4-:R-:W-:Y:S02]  /*e0320*/  LOP3.LUT R28, R29, 0xffff, RZ, 0xc0, !PT ;  /* 0x0000ffff1d1c7812 */ /* 0x010fe400078ec0ff */
[----:B-1----:R-:W-:Y:S02]  /*e0330*/  LOP3.LUT R8, R22, 0xffff, RZ, 0xc0, !PT ;  /* 0x0000ffff16087812 */ /* 0x002fe400078ec0ff */
[----:B------:R-:W4:Y:S01]  /*e0340*/  LDL.LU R22, [R1+0x2c04] ;  /* 0x002c040001167983 */ /* 0x000f220000300800 */
[--C-:B------:R-:W-:Y:S02]  /*e0350*/  PRMT R21, R15, 0x3340, R28.reuse ;  /* 0x000033400f157816 */ /* 0x100fe4000000001c */
[----:B------:R-:W-:Y:S02]  /*e0360*/  SHF.R.U32.HI R15, RZ, 0x8, R28 ;  /* 0x00000008ff0f7819 */ /* 0x000fe4000001161c */
[----:B------:R-:W-:-:S02]  /*e0370*/  LOP3.LUT R26, R27, 0xffff, RZ, 0xc0, !PT ;  /* 0x0000ffff1b1a7812 */ /* 0x000fc400078ec0ff */
[----:B------:R-:W4:Y:S04]  /*e0380*/  LDL.LU R27, [R1+0x1214] ;  /* 0x00121400011b7983 */ /* 0x000f280000300800 */
[----:B------:R-:W4:Y:S01]  /*e0390*/  LDL.LU R29, [R1+0x1fc] ;  /* 0x0001fc00011d7983 */ /* 0x000f220000300800 */
[----:B------:R-:W-:-:S03]  /*e03a0*/  PRMT R28, R24, 0x3340, R26 ;  /* 0x00003340181c7816 */ /* 0x000fc6000000001a */
[----:B------:R-:W-:Y:S04]  /*e03b0*/  STL [R1+0xab8], R21 ;  /* 0x000ab81501007387 */ /* 0x000fe80000100800 */
[----:B------:R0:W-:Y:S02]  /*e03c0*/  STL [R1+0xaac], R28 ;  /* 0x000aac1c01007387 */ /* 0x0001e40000100800 */
[----:B0-----:R-:W-:Y:S02]  /*e03d0*/  PRMT R28, R17, 0x3340, R25 ;  /* 0x00003340111c7816 */ /* 0x001fe40000000019 */
[----:B------:R-:W-:Y:S02]  /*e03e0*/  SHF.R.U32.HI R21, RZ, 0x8, R24 ;  /* 0x00000008ff157819 */ /* 0x000fe40000011618 */
[----:B------:R-:W-:Y:S01]  /*e03f0*/  SHF.R.U32.HI R24, RZ, 0x8, R26 ;  /* 0x00000008ff187819 */ /* 0x000fe2000001161a */
[----:B------:R0:W-:Y:S01]  /*e0400*/  STL [R1+0xaa8], R28 ;  /* 0x000aa81c01007387 */ /* 0x0001e20000100800 */
[----:B------:R-:W-:-:S02]  /*e0410*/  SHF.R.U32.HI R26, RZ, 0x8, R17 ;  /* 0x00000008ff1a7819 */ /* 0x000fc40000011611 */
[----:B------:R-:W-:Y:S02]  /*e0420*/  SHF.R.U32.HI R17, RZ, 0x8, R8 ;  /* 0x00000008ff117819 */ /* 0x000fe40000011608 */
[----:B------:R-:W-:Y:S02]  /*e0430*/  SHF.R.U32.HI R25, RZ, 0x8, R25 ;  /* 0x00000008ff197819 */ /* 0x000fe40000011619 */
[--C-:B0-----:R-:W-:Y:S02]  /*e0440*/  PRMT R28, R8, 0x3340, R11.reuse ;  /* 0x00003340081c7816 */ /* 0x101fe4000000000b */
[----:B------:R-:W4:Y:S04]  /*e0450*/  LDL.LU R8, [R1+0x39d4] ;  /* 0x0039d40001087983 */ /* 0x000f280000300800 */
[----:B------:R0:W-:Y:S02]  /*e0460*/  STL [R1+0xa9c], R28 ;  /* 0x000a9c1c01007387 */ /* 0x0001e40000100800 */
[----:B0-----:R-:W-:Y:S01]  /*e0470*/  SHF.R.U32.HI R28, RZ, 0x8, R11 ;  /* 0x00000008ff1c7819 */ /* 0x001fe2000001160b */
[----:B------:R-:W-:Y:S01]  /*e0480*/  IMAD.MOV.U32 R11, RZ, RZ, R21 ;  /* 0x000000ffff0b7224 */ /* 0x000fe200078e0015 */
[----:B------:R-:W-:Y:S01]  /*e0490*/  LOP3.LUT R21, R26, 0xffff, RZ, 0xc0, !PT ;  /* 0x0000ffff1a157812 */ /* 0x000fe200078ec0ff */
[----:B------:R-:W-:Y:S01]  /*e04a0*/  IMAD.MOV.U32 R26, RZ, RZ, R15 ;  /* 0x000000ffff1a7224 */ /* 0x000fe200078e000f */
[----:B------:R-:W-:-:S02]  /*e04b0*/  LOP3.LUT R15, R25, 0xffff, RZ, 0xc0, !PT ;  /* 0x0000ffff190f7812 */ /* 0x000fc400078ec0ff */
[----:B------:R-:W-:Y:S02]  /*e04c0*/  LOP3.LUT R25, R11, 0xffff, RZ, 0xc0, !PT ;  /* 0x0000ffff0b197812 */ /* 0x000fe400078ec0ff */
[----:B------:R-:W-:Y:S02]  /*e04d0*/  PRMT R21, R21, 0x3340, R15 ;  /* 0x0000334015157816 */ /* 0x000fe4000000000f */
[----:B------:R-:W-:Y:S02]  /*e04e0*/  LOP3.LUT R11, R24, 0xffff, RZ, 0xc0, !PT ;  /* 0x0000ffff180b7812 */ /* 0x000fe400078ec0ff */
[----:B------:R-:W4:Y:S04]  /*e04f0*/  LDL.LU R24, [R1+0x39d0] ;  /* 0x0039d00001187983 */ /* 0x000f280000300800 */
[----:B------:R-:W4:Y:S04]  /*e0500*/  LDL.LU R15, [R1+0x39cc] ;  /* 0x0039cc00010f7983 */ /* 0x000f280000300800 */
[----:B------:R0:W-:Y:S04]  /*e0510*/  STL [R1+0x92c], R21 ;  /* 0x00092c1501007387 */ /* 0x0001e80000100800 */
[----:B0-----:R-:W4:Y:S01]  /*e0520*/  LDL.LU R21, [R1+0x39c8] ;  /* 0x0039c80001157983 */ /* 0x001f220000300800 */
[----:B------:R-:W-:-:S02]  /*e0530*/  LOP3.LUT R17, R17, 0xffff, RZ, 0xc0, !PT ;  /* 0x0000ffff11117812 */ /* 0x000fc400078ec0ff */
[----:B------:R-:W-:Y:S02]  /*e0540*/  LOP3.LUT R28, R28, 0xffff, RZ, 0xc0, !PT ;  /* 0x0000ffff1c1c7812 */ /* 0x000fe400078ec0ff */
[----:B------:R-:W-:Y:S02]  /*e0550*/  LOP3.LUT R16, R16, 0xffff, RZ, 0xc0, !PT ;  /* 0x0000ffff10107812 */ /* 0x000fe400078ec0ff */
[----:B------:R-:W-:Y:S02]  /*e0560*/  LOP3.LUT R26, R26, 0xffff, RZ, 0xc0, !PT ;  /* 0x0000ffff1a1a7812 */ /* 0x000fe400078ec0ff */
[----:B------:R-:W-:Y:S02]  /*e0570*/  PRMT R17, R17, 0x3340, R28 ;  /* 0x0000334011117816 */ /* 0x000fe4000000001c */
[----:B------:R-:W-:Y:S02]  /*e0580*/  PRMT R11, R25, 0x3340, R11 ;  /* 0x00003340190b7816 */ /* 0x000fe4000000000b */
[----:B------:R-:W-:Y:S01]  /*e0590*/  PRMT R16, R16, 0x3340, R26 ;  /* 0x0000334010107816 */ /* 0x000fe2000000001a */
[----:B------:R-:W-:Y:S04]  /*e05a0*/  STL [R1+0x928], R17 ;  /* 0x0009281101007387 */ /* 0x000fe80000100800 */
[----:B------:R-:W-:Y:S04]  /*e05b0*/  STL [R1+0x924], R16 ;  /* 0x0009241001007387 */ /* 0x000fe80000100800 */
[----:B------:R0:W-:Y:S02]  /*e05c0*/  STL [R1+0x920], R11 ;  /* 0x0009200b01007387 */ /* 0x0001e40000100800 */
[----:B0-----:R-:W-:-:S02]  /*e05d0*/  LOP3.LUT R11, R0, 0xffff, RZ, 0xc0, !PT ;  /* 0x0000ffff000b7812 */ /* 0x001fc400078ec0ff */
[----:B--2---:R-:W-:Y:S02]  /*e05e0*/  LOP3.LUT R5, R5, 0xffff, RZ, 0xc0, !PT ;  /* 0x0000ffff05057812 */ /* 0x004fe400078ec0ff */
[----:B---3--:R-:W-:Y:S02]  /*e05f0*/  LOP3.LUT R4, R4, 0xffff, RZ, 0xc0, !PT ;  /* 0x0000ffff04047812 */ /* 0x008fe400078ec0ff */
[----:B----4-:R-:W-:Y:S02]  /*e0600*/  LOP3.LUT R16, R22, 0xffff, RZ, 0xc0, !PT ;  /* 0x0000ffff16107812 */ /* 0x010fe400078ec0ff */
[----:B------:R-:W-:-:S04]  /*e0610*/  LOP3.LUT R28, R29, 0xffff, RZ, 0xc0, !PT ;  /* 0x0000ffff1d1c7812 */ /* 0x000fc800078ec0ff */
[--C-:B------:R-:W-:Y:S02]  /*e0620*/  PRMT R17, R5, 0x3340, R28.reuse ;  /* 0x0000334005117816 */ /* 0x100fe4000000001c */
[----:B------:R-:W-:Y:S02]  /*e0630*/  LOP3.LUT R27, R27, 0xffff, RZ, 0xc0, !PT ;  /* 0x0000ffff1b1b7812 */ /* 0x000fe400078ec0ff */
[----:B------:R-:W-:Y:S02]  /*e0640*/  SHF.R.U32.HI R28, RZ, 0x8, R28 ;  /* 0x00000008ff1c7819 */ /* 0x000fe4000001161c */
[----:B------:R-:W-:Y:S02]  /*e0650*/  LOP3.LUT R25, R15, 0xffff, RZ, 0xc0, !PT ;  /* 0x0000ffff0f197812 */ /* 0x000fe400078ec0ff */
[----:B------:R-:W-:Y:S02]  /*e0660*/  SHF.R.U32.HI R15, RZ, 0x8, R5 ;  /* 0x00000008ff0f7819 */ /* 0x000fe40000011605 */
[----:B------:R-:W-:-:S02]  /*e0670*/  SHF.R.U32.HI R5, RZ, 0x8, R4 ;  /* 0x00000008ff057819 */ /* 0x000fc40000011604 */
[----:B------:R-:W-:Y:S02]  /*e0680*/  LOP3.LUT R26, R21, 0xffff, RZ, 0xc0, !PT ;  /* 0x0000ffff151a7812 */ /* 0x000fe400078ec0ff */
[----:B------:R-:W2:Y:S04]  /*e0690*/  LDL.LU R21, [R1+0x2ca0] ;  /* 0x002ca00001157983 */ /* 0x000ea80000300800 */
[----:B------:R-:W3:Y:S01]  /*e06a0*/  LDL.LU R0, [R1+0x2c9c] ;  /* 0x002c9c0001007983 */ /* 0x000ee20000300800 */
[----:B------:R-:W-:-:S03]  /*e06b0*/  PRMT R4, R4, 0x3340, R26 ;  /* 0x0000334004047816 */ /* 0x000fc6000000001a */
[----:B------:R-:W4:Y:S04]  /*e06c0*/  LDL.LU R22, [R1+0x2c58] ;  /* 0x002c580001167983 */ /* 0x000f280000300800 */
[----:B------:R-:W4:Y:S04]  /*e06d0*/  LDL.LU R29, [R1+0x2c54] ;  /* 0x002c5400011d7983 */ /* 0x000f280000300800 */
[----:B------:R0:W-:Y:S04]  /*e06e0*/  STL [R1+0xa98], R17 ;  /* 0x000a981101007387 */ /* 0x0001e80000100800 */
[----:B0-----:R-:W4:Y:S04]  /*e06f0*/  LDL.LU R17, [R1+0x210] ;  /* 0x0002100001117983 */ /* 0x001f280000300800 */
[----:B------:R0:W-:Y:S02]  /*e0700*/  STL [R1+0xa8c], R4 ;  /* 0x000a8c0401007387 */ /* 0x0001e40000100800 */
[----:B0-----:R-:W-:-:S02]  /*e0710*/  SHF.R.U32.HI R4, RZ, 0x8, R26 ;  /* 0x00000008ff047819 */ /* 0x001fc4000001161a */
[----:B------:R-:W-:Y:S02]  /*e0720*/  SHF.R.U32.HI R26, RZ, 0x8, R16 ;  /* 0x00000008ff1a7819 */ /* 0x000fe40000011610 */
[----:B------:R-:W-:-:S05]  /*e0730*/  PRMT R16, R16, 0x3340, R25 ;  /* 0x0000334010107816 */ /* 0x000fca0000000019 */
[----:B------:R0:W-:Y:S01]  /*e0740*/  STL [R1+0xa88], R16 ;  /* 0x000a881001007387 */ /* 0x0001e20000100800 */
[----:B------:R-:W-:Y:S02]  /*e0750*/  LOP3.LUT R15, R15, 0xffff, RZ, 0xc0, !PT ;  /* 0x0000ffff0f0f7812 */ /* 0x000fe400078ec0ff */
[----:B------:R-:W-:Y:S02]  /*e0760*/  SHF.R.U32.HI R25, RZ, 0x8, R25 ;  /* 0x00000008ff197819 */ /* 0x000fe40000011619 */
[----:B0-----:R-:W-:Y:S02]  /*e0770*/  SHF.R.U32.HI R16, RZ, 0x8, R27 ;  /* 0x00000008ff107819 */ /* 0x001fe4000001161b */
[----:B------:R-:W-:-:S05]  /*e0780*/  PRMT R27, R27, 0x3340, R11 ;  /* 0x000033401b1b7816 */ /* 0x000fca000000000b */
[----:B------:R0:W-:Y:S01]  /*e0790*/  STL [R1+0xa7c], R27 ;  /* 0x000a7c1b01007387 */ /* 0x0001e20000100800 */
[----:B------:R-:W-:Y:S02]  /*e07a0*/  LOP3.LUT R5, R5, 0xffff, RZ, 0xc0, !PT ;  /* 0x0000ffff05057812 */ /* 0x000fe400078ec0ff */
[----:B------:R-:W-:Y:S02]  /*e07b0*/  SHF.R.U32.HI R11, RZ, 0x8, R11 ;  /* 0x00000008ff0b7819 */ /* 0x000fe4000001160b */
[----:B0-----:R-:W-:Y:S01]  /*e07c0*/  LOP3.LUT R27, R28, 0xffff, RZ, 0xc0, !PT ;  /* 0x0000ffff1c1b7812 */ /* 0x001fe200078ec0ff */
[----:B------:R-:W-:Y:S01]  /*e07d0*/  IMAD.MOV.U32 R28, RZ, RZ, R4 ;  /* 0x000000ffff1c7224 */ /* 0x000fe200078e0004 */
[----:B------:R-:W-:Y:S02]  /*e07e0*/  LOP3.LUT R4, R26, 0xffff, RZ, 0xc0, !PT ;  /* 0x0000ffff1a047812 */ /* 0x000fe400078ec0ff */
[----:B------:R-:W-:Y:S02]  /*e07f0*/  LOP3.LUT R26, R25, 0xffff, RZ, 0xc0, !PT ;  /* 0x0000ffff191a7812 */ /* 0x000fe400078ec0ff */
[----:B------:R-:W-:-:S02]  /*e0800*/  PRMT R15, R15, 0x3340, R27 ;  /* 0x000033400f0f7816 */ /* 0x000fc4000000001b */
[----:B------:R-:W-:Y:S02]  /*e0810*/  LOP3.LUT R25, R16, 0xffff, RZ, 0xc0, !PT ;  /* 0x0000ffff10197812 */ /* 0x000fe400078ec0ff */
[----:B------:R-:W-:Y:S01]  /*e0820*/  LOP3.LUT R28, R28, 0xffff, RZ, 0xc0, !PT ;  /* 0x0000ffff1c1c7812 */ /* 0x000fe200078ec0ff */
[----:B------:R-:W4:Y:S04]  /*e0830*/  LDL.LU R16, [R1+0x39c4] ;  /* 0x0039c40001107983 */ /* 0x000f280000300800 */
[----:B------:R-:W4:Y:S04]  /*e0840*/  LDL.LU R27, [R1+0x39c0] ;  /* 0x0039c000011b7983 */ /* 0x000f280000300800 */
[----:B------:R0:W-:Y:S01]  /*e0850*/  STL [R1+0x91c], R15 ;  /* 0x00091c0f01007387 */ /* 0x0001e20000100800 */
[----:B------:R-:W-:-:S02]  /*e0860*/  LOP3.LUT R11, R11, 0xffff, RZ, 0xc0, !PT ;  /* 0x0000ffff0b0b7812 */ /* 0x000fc400078ec0ff */
[----:B0-----:R-:W-:Y:S02]  /*e0870*/  PRMT R15, R5, 0x3340, R28 ;  /* 0x00003340050f7816 */ /* 0x001fe4000000001c */
[----:B------:R-:W-:Y:S02]  /*e0880*/  PRMT R5, R4, 0x3340, R26 ;  /* 0x0000334004057816 */ /* 0x000fe4000000001a */
[----:B------:R-:W4:Y:S04]  /*e0890*/  LDL.LU R26, [R1+0x30c] ;  /* 0x00030c00011a7983 */ /* 0x000f280000300800 */
[----:B------:R-:W-:Y:S01]  /*e08a0*/  STL [R1+0x918], R15 ;  /* 0x0009180f01007387 */ /* 0x000fe20000100800 */
[----:B------:R-:W-:-:S03]  /*e08b0*/  PRMT R4, R25, 0x3340, R11 ;  /* 0x0000334019047816 */ /* 0x000fc6000000000b */
[----:B------:R2:W-:Y:S04]  /*e08c0*/  STL [R1+0x914], R5 ;  /* 0x0009140501007387 */ /* 0x0005e80000100800 */
[----:B------:R-:W4:Y:S04]  /*e08d0*/  LDL.LU R11, [R1+0x214] ;  /* 0x00021400010b7983 */ /* 0x000f280000300800 */
[----:B------:R3:W-:Y:S01]  /*e08e0*/  STL [R1+0x910], R4 ;  /* 0x0009100401007387 */ /* 0x0007e20000100800 */
[----:B--2---:R-:W-:Y:S02]  /*e08f0*/  LOP3.LUT R5, R21, 0xffff, RZ, 0xc0, !PT ;  /* 0x0000ffff15057812 */ /* 0x004fe400078ec0ff */
[----:B---3--:R-:W-:-:S02]  /*e0900*/  LOP3.LUT R4, R0, 0xffff, RZ, 0xc0, !PT ;  /* 0x0000ffff00047812 */ /* 0x008fc400078ec0ff */
[----:B----4-:R-:W-:Y:S01]  /*e0910*/  LOP3.LUT R15, R22, 0xffff, RZ, 0xc0, !PT ;  /* 0x0000ffff160f7812 */ /* 0x010fe200078ec0ff */
[----:B------:R-:W2:Y:S01]  /*e0920*/  LDL.LU R0, [R1+0x2c1c] ;  /* 0x002c1c0001007983 */ /* 0x000ea20000300800 */
[----:B------:R-:W-:-:S03]  /*e0930*/  LOP3.LUT R21, R29, 0xffff, RZ, 0xc0, !PT ;  /* 0x0000ffff1d157812 */ /* 0x000fc600078ec0ff */
[----:B------:R-:W3:Y:S04]  /*e0940*/  LDL.LU R22, [R1+0x2c18] ;  /* 0x002c180001167983 */ /* 0x000ee80000300800 */
[----:B------:R-:W4:Y:S01]  /*e0950*/  LDL.LU R29, [R1+0x1224] ;  /* 0x00122400011d7983 */ /* 0x000f220000300800 */
[----:B------:R-:W-:-:S03]  /*e0960*/  LOP3.LUT R28, R27, 0xffff, RZ, 0xc0, !PT ;  /* 0x0000ffff1b1c7812 */ /* 0x000fc600078ec0ff */
[----:B------:R-:W4:Y:S01]  /*e0970*/  LDL.LU R27, [R1+0x1220] ;  /* 0x00122000011b7983 */ /* 0x000f220000300800 */
        /* <DEDUP_REMOVED lines=17> */
[----:B------:R-:W-:-:S05]  /*e0a90*/  PRMT R21, R21, 0x3340, R11 ;  /* 0x0000334015157816 */ /* 0x000fca000000000b */
[----:B------:R0:W-:Y:S02]  /*e0aa0*/  STL [R1+0xa6c], R21 ;  /* 0x000a6c1501007387 */ /* 0x0001e40000100800 */
[----:B0-----:R-:W-:Y:S01]  /*e0ab0*/  LOP3.LUT R21, R28, 0xffff, RZ, 0xc0, !PT ;  /* 0x0000ffff1c157812 */ /* 0x001fe200078ec0ff */
[----:B------:R-:W-:Y:S01]  /*e0ac0*/  IMAD.MOV.U32 R28, RZ, RZ, R4 ;  /* 0x000000ffff1c7224 */ /* 0x000fe200078e0004 */
[----:B------:R-:W-:Y:S02]  /*e0ad0*/  LOP3.LUT R4, R26, 0xffff, RZ, 0xc0, !PT ;  /* 0x0000ffff1a047812 */ /* 0x000fe400078ec0ff */
[----:B------:R-:W-:Y:S02]  /*e0ae0*/  LOP3.LUT R26, R25, 0xffff, RZ, 0xc0, !PT ;  /* 0x0000ffff191a7812 */ /* 0x000fe400078ec0ff */
[----:B------:R-:W-:Y:S02]  /*e0af0*/  LOP3.LUT R25, R15, 0xffff, RZ, 0xc0, !PT ;  /* 0x0000ffff0f197812 */ /* 0x000fe400078ec0ff */
[----:B------:R-:W-:Y:S01]  /*e0b00*/  PRMT R17, R17, 0x3340, R21 ;  /* 0x0000334011117816 */ /* 0x000fe20000000015 */
[----:B------:R-:W4:Y:S04]  /*e0b10*/  LDL.LU R15, [R1+0x39bc] ;  /* 0x0039bc00010f7983 */ /* 0x000f280000300800 */
[----:B------:R-:W4:Y:S01]  /*e0b20*/  LDL.LU R21, [R1+0x39b8] ;  /* 0x0039b80001157983 */ /* 0x000f220000300800 */
[----:B------:R-:W-:-:S02]  /*e0b30*/  SHF.R.U32.HI R11, RZ, 0x8, R11 ;  /* 0x00000008ff0b7819 */ /* 0x000fc4000001160b */
[----:B------:R-:W-:Y:S02]  /*e0b40*/  LOP3.LUT R5, R5, 0xffff, RZ, 0xc0, !PT ;  /* 0x0000ffff05057812 */ /* 0x000fe400078ec0ff */
[----:B------:R-:W-:Y:S02]  /*e0b50*/  LOP3.LUT R28, R28, 0xffff, RZ, 0xc0, !PT ;  /* 0x0000ffff1c1c7812 */ /* 0x000fe400078ec0ff */
[----:B------:R-:W-:Y:S02]  /*e0b60*/  LOP3.LUT R11, R11, 0xffff, RZ, 0xc0, !PT ;  /* 0x0000ffff0b0b7812 */ /* 0x000fe400078ec0ff */
[----:B------:R-:W-:Y:S02]  /*e0b70*/  PRMT R5, R5, 0x3340, R28 ;  /* 0x0000334005057816 */ /* 0x000fe4000000001c */
[----:B------:R-:W-:Y:S01]  /*e0b80*/  PRMT R4, R4, 0x3340, R26 ;  /* 0x0000334004047816 */ /* 0x000fe2000000001a */
[----:B------:R-:W-:Y:S01]  /*e0b90*/  STL [R1+0x90c], R17 ;  /* 0x00090c1101007387 */ /* 0x000fe20000100800 */
[----:B------:R-:W-:-:S03]  /*e0ba0*/  PRMT R11, R25, 0x3340, R11 ;  /* 0x00003340190b7816 */ /* 0x000fc6000000000b */
[----:B------:R-:W-:Y:S01]  /*e0bb0*/  STL [R1+0x908], R5 ;  /* 0x0009080501007387 */ /* 0x000fe20000100800 */
[----:B------:R-:W-:-:S03]  /*e0bc0*/  LOP3.LUT R25, R13, 0xffff, RZ, 0xc0, !PT ;  /* 0x0000ffff0d197812 */ /* 0x000fc600078ec0ff */
[----:B------:R-:W-:Y:S04]  /*e0bd0*/  STL [R1+0x8fc], R4 ;  /* 0x0008fc0401007387 */ /* 0x000fe80000100800 */
[----:B------:R0:W-:Y:S02]  /*e0be0*/  STL [R1+0x8f8], R11 ;  /* 0x0008f80b01007387 */ /* 0x0001e40000100800 */
[----:B0-----:R-:W-:Y:S02]  /*e0bf0*/  LOP3.LUT R11, R12, 0xffff, RZ, 0xc0, !PT ;  /* 0x0000ffff0c0b7812 */ /* 0x001fe400078ec0ff */
[----:B--2---:R-:W-:Y:S02]  /*e0c00*/  LOP3.LUT R5, R0, 0xffff, RZ, 0xc0, !PT ;  /* 0x0000ffff00057812 */ /* 0x004fe400078ec0ff */
[----:B---3--:R-:W-:-:S02]  /*e0c10*/  LOP3.LUT R4, R22, 0xffff, RZ, 0xc0, !PT ;  /* 0x0000ffff16047812 */ /* 0x008fc400078ec0ff */
[----:B------:R-:W-:Y:S02]  /*e0c20*/  SHF.R.U32.HI R13, RZ, 0x8, R5 ;  /* 0x00000008ff0d7819 */ /* 0x000fe40000011605 */
[----:B----4-:R-:W-:Y:S02]  /*e0c30*/  LOP3.LUT R0, R29, 0xffff, RZ, 0xc0, !PT ;  /* 0x0000ffff1d007812 */ /* 0x010fe400078ec0ff */
[----:B------:R-:W-:Y:S02]  /*e0c40*/  LOP3.LUT R17, R27, 0xffff, RZ, 0xc0, !PT ;  /* 0x0000ffff1b117812 */ /* 0x000fe400078ec0ff */
[----:B------:R-:W-:Y:S02]  /*e0c50*/  LOP3.LUT R28, R21, 0xffff, RZ, 0xc0, !PT ;  /* 0x0000ffff151c7812 */ /* 0x000fe400078ec0ff */
[----:B------:R-:W-:Y:S02]  /*e0c60*/  LOP3.LUT R26, R15, 0xffff, RZ, 0xc0, !PT ;  /* 0x0000ffff0f1a7812 */ /* 0x000fe400078ec0ff */
[----:B------:R-:W2:Y:S04]  /*e0c70*/  LDL.LU R15, [R1+0x2cc0] ;  /* 0x002cc000010f7983 */ /* 0x000ea80000300800 */
[----:B------:R-:W3:Y:S01]  /*e0c80*/  LDL.LU R22, [R1+0x2cbc] ;  /* 0x002cbc0001167983 */ /* 0x000ee20000300800 */
[----:B------:R-:W-:-:S03]  /*e0c90*/  PRMT R5, R5, 0x3340, R28 ;  /* 0x0000334005057816 */ /* 0x000fc6000000001c */
[----:B------:R-:W4:Y:S04]  /*e0ca0*/  LDL.LU R27, [R1+0x2c70] ;  /* 0x002c7000011b7983 */ /* 0x000f280000300800 */
[----:B------:R-:W4:Y:S04]  /*e0cb0*/  LDL.LU R12, [R1+0x2c28] ;  /* 0x002c2800010c7983 */ /* 0x000f280000300800 */
[----:B------:R-:W4:Y:S04]  /*e0cc0*/  LDL.LU R21, [R1+0x328] ;  /* 0x0003280001157983 */ /* 0x000f280000300800 */
[----:B------:R-:W4:Y:S04]  /*e0cd0*/  LDL.LU R29, [R1+0x324] ;  /* 0x00032400011d7983 */ /* 0x000f280000300800 */
[----:B------:R0:W-:Y:S02]  /*e0ce0*/  STL [R1+0xa68], R5 ;  /* 0x000a680501007387 */ /* 0x0001e40000100800 */
[----:B0-----:R-:W-:-:S02]  /*e0cf0*/  SHF.R.U32.HI R5, RZ, 0x8, R4 ;  /* 0x00000008ff057819 */ /* 0x001fc40000011604 */
[----:B------:R-:W-:-:S05]  /*e0d00*/  PRMT R4, R4, 0x3340, R26 ;  /* 0x0000334004047816 */ /* 0x000fca000000001a */
[----:B------:R0:W-:Y:S02]  /*e0d10*/  STL [R1+0xa64], R4 ;  /* 0x000a640401007387 */ /* 0x0001e40000100800 */
[----:B0-----:R-:W-:Y:S02]  /*e0d20*/  SHF.R.U32.HI R4, RZ, 0x8, R26 ;  /* 0x00000008ff047819 */ /* 0x001fe4000001161a */
[----:B------:R-:W-:Y:S02]  /*e0d30*/  SHF.R.U32.HI R26, RZ, 0x8, R0 ;  /* 0x00000008ff1a7819 */ /* 0x000fe40000011600 */
[----:B------:R-:W-:-:S05]  /*e0d40*/  PRMT R0, R0, 0x3340, R25 ;  /* 0x0000334000007816 */ /* 0x000fca0000000019 */
[----:B------:R0:W-:Y:S01]  /*e0d50*/  STL [R1+0xa60], R0 ;  /* 0x000a600001007387 */ /* 0x0001e20000100800 */
[----:B------:R-:W-:Y:S02]  /*e0d60*/  SHF.R.U32.HI R28, RZ, 0x8, R28 ;  /* 0x00000008ff1c7819 */ /* 0x000fe4000001161c */
[----:B0-----:R-:W-:Y:S02]  /*e0d70*/  SHF.R.U32.HI R0, RZ, 0x8, R17 ;  /* 0x00000008ff007819 */ /* 0x001fe40000011611 */
[----:B------:R-:W-:Y:S02]  /*e0d80*/  PRMT R17, R17, 0x3340, R11 ;  /* 0x0000334011117816 */ /* 0x000fe4000000000b */
[----:B------:R-:W-:-:S03]  /*e0d90*/  SHF.R.U32.HI R25, RZ, 0x8, R25 ;  /* 0x00000008ff197819 */ /* 0x000fc60000011619 */
[----:B------:R0:W-:Y:S01]  /*e0da0*/  STL [R1+0xa5c], R17 ;  /* 0x000a5c1101007387 */ /* 0x0001e20000100800 */
[----:B------:R-:W-:Y:S02]  /*e0db0*/  SHF.R.U32.HI R11, RZ, 0x8, R11 ;  /* 0x00000008ff0b7819 */ /* 0x000fe4000001160b */
[----:B------:R-:W-:Y:S02]  /*e0dc0*/  LOP3.LUT R5, R5, 0xffff, RZ, 0xc0, !PT ;  /* 0x0000ffff05057812 */ /* 0x000fe400078ec0ff */
[----:B0-----:R-:W-:Y:S02]  /*e0dd0*/  LOP3.LUT R17, R13, 0xffff, RZ, 0xc0, !PT ;  /* 0x0000ffff0d117812 */ /* 0x001fe400078ec0ff */
[----:B------:R-:W-:Y:S01]  /*e0de0*/  LOP3.LUT R13, R28, 0xffff, RZ, 0xc0, !PT ;  /* 0x0000ffff1c0d7812 */ /* 0x000fe200078ec0ff */
[----:B------:R-:W-:Y:S01]  /*e0df0*/  IMAD.MOV.U32 R28, RZ, RZ, R4 ;  /* 0x000000ffff1c7224 */ /* 0x000fe200078e0004 */
[----:B------:R-:W-:Y:S02]  /*e0e00*/  LOP3.LUT R4, R26, 0xffff, RZ, 0xc0, !PT ;  /* 0x0000ffff1a047812 */ /* 0x000fe400078ec0ff */
[----:B------:R-:W-:-:S02]  /*e0e10*/  LOP3.LUT R26, R25, 0xffff, RZ, 0xc0, !PT ;  /* 0x0000ffff191a7812 */ /* 0x000fc400078ec0ff */
[----:B------:R-:W-:Y:S02]  /*e0e20*/  PRMT R17, R17, 0x3340, R13 ;  /* 0x0000334011117816 */ /* 0x000fe4000000000d */
        /* <DEDUP_REMOVED lines=8> */
[----:B------:R-:W-:Y:S01]  /*e0eb0*/  PRMT R4, R25, 0x3340, R11 ;  /* 0x0000334019047816 */ /* 0x000fe2000000000b */
[----:B------:R-:W-:Y:S04]  /*e0ec0*/  STL [R1+0x8e8], R17 ;  /* 0x0008e81101007387 */ /* 0x000fe80000100800 */
[----:B------:R-:W4:Y:S04]  /*e0ed0*/  LDL.LU R11, [R1+0x218] ;  /* 0x00021800010b7983 */ /* 0x000f280000300800 */
[----:B------:R2:W-:Y:S04]  /*e0ee0*/  STL [R1+0x8dc], R5 ;  /* 0x0008dc0501007387 */ /* 0x0005e80000100800 */
[----:B------:R3:W-:Y:S01]  /*e0ef0*/  STL [R1+0x8d8], R4 ;  /* 0x0008d80401007387 */ /* 0x0007e20000100800 */
[----:B--2---:R-:W-:-:S02]  /*e0f00*/  LOP3.LUT R5, R15, 0xffff, RZ, 0xc0, !PT ;  /* 0x0000ffff0f057812 */ /* 0x004fc400078ec0ff */
[----:B---3--:R-:W-:Y:S01]  /*e0f10*/  LOP3.LUT R4, R22, 0xffff, RZ, 0xc0, !PT ;  /* 0x0000ffff16047812 */ /* 0x008fe200078ec0ff */
[----:B------:R-:W2:Y:S04]  /*e0f20*/  LDL.LU R15, [R1+0x2cd0] ;  /* 0x002cd000010f7983 */ /* 0x000ea80000300800 */
[----:B------:R-:W3:Y:S01]  /*e0f30*/  LDL.LU R22, [R1+0x2ccc] ;  /* 0x002ccc0001167983 */ /* 0x000ee20000300800 */
[----:B----4-:R-:W-:Y:S02]  /*e0f40*/  LOP3.LUT R28, R21, 0xffff, RZ, 0xc0, !PT ;  /* 0x0000ffff151c7812 */ /* 0x010fe400078ec0ff */
[----:B------:R-:W-:Y:S02]  /*e0f50*/  LOP3.LUT R17, R12, 0xffff, RZ, 0xc0, !PT ;  /* 0x0000ffff0c117812 */ /* 0x000fe400078ec0ff */
[----:B------:R-:W-:Y:S01]  /*e0f60*/  LOP3.LUT R26, R29, 0xffff, RZ, 0xc0, !PT ;  /* 0x0000ffff1d1a7812 */ /* 0x000fe200078ec0ff */
[----:B------:R-:W4:Y:S04]  /*e0f70*/  LDL.LU R12, [R1+0x2c34] ;  /* 0x002c3400010c7983 */ /* 0x000f280000300800 */
[----:B------:R-:W4:Y:S04]  /*e0f80*/  LDL.LU R21, [R1+0x1230] ;  /* 0x0012300001157983 */ /* 0x000f280000300800 */
[----:B------:R-:W4:Y:S01]  /*e0f90*/  LDL.LU R29, [R1+0x330] ;  /* 0x00033000011d7983 */ /* 0x000f220000300800 */
[----:B------:R-:W-:-:S02]  /*e0fa0*/  LOP3.LUT R27, R27, 0xffff, RZ, 0xc0, !PT ;  /* 0x0000ffff1b1b7812 */ /* 0x000fc400078ec0ff */
[----:B------:R-:W-:Y:S02]  /*e0fb0*/  LOP3.LUT R25, R11, 0xffff, RZ, 0xc0, !PT ;  /* 0x0000ffff0b197812 */ /* 0x000fe400078ec0ff */
[----:B------:R-:W-:Y:S02]  /*e0fc0*/  LOP3.LUT R11, R13, 0xffff, RZ, 0xc0, !PT ;  /* 0x0000ffff0d0b7812 */ /* 0x000fe400078ec0ff */
[----:B------:R-:W-:Y:S02]  /*e0fd0*/  SHF.R.U32.HI R13, RZ, 0x8, R5 ;  /* 0x00000008ff0d7819 */ /* 0x000fe40000011605 */
[----:B------:R-:W-:-:S05]  /*e0fe0*/  PRMT R5, R5, 0x3340, R28 ;  /* 0x0000334005057816 */ /* 0x000fca000000001c */
        /* <DEDUP_REMOVED lines=18> */
[----:B------:R-:W4:Y:S01]  /*e1110*/  LDL.LU R27, [R1+0x39ac] ;  /* 0x0039ac00011b7983 */ /* 0x000f220000300800 */
[----:B------:R-:W-:-:S02]  /*e1120*/  LOP3.LUT R13, R13, 0xffff, RZ, 0xc0, !PT ;  /* 0x0000ffff0d0d7812 */ /* 0x000fc400078ec0ff */
[----:B------:R-:W-:Y:S02]  /*e1130*/  SHF.R.U32.HI R11, RZ, 0x8, R11 ;  /* 0x00000008ff0b7819 */ /* 0x000fe4000001160b */
[----:B------:R-:W-:Y:S02]  /*e1140*/  LOP3.LUT R5, R5, 0xffff, RZ, 0xc0, !PT ;  /* 0x0000ffff05057812 */ /* 0x000fe400078ec0ff */
[----:B------:R-:W-:Y:S02]  /*e1150*/  LOP3.LUT R28, R28, 0xffff, RZ, 0xc0, !PT ;  /* 0x0000ffff1c1c7812 */ /* 0x000fe400078ec0ff */
[----:B------:R-:W-:Y:S02]  /*e1160*/  PRMT R17, R13, 0x3340, R17 ;  /* 0x000033400d117816 */ /* 0x000fe40000000011 */
[----:B------:R-:W-:Y:S02]  /*e1170*/  LOP3.LUT R11, R11, 0xffff, RZ, 0xc0, !PT ;  /* 0x0000ffff0b0b7812 */ /* 0x000fe400078ec0ff */
[----:B------:R-:W-:-:S02]  /*e1180*/  PRMT R5, R5, 0x3340, R28 ;  /* 0x0000334005057816 */ /* 0x000fc4000000001c */
[----:B------:R-:W-:Y:S01]  /*e1190*/  PRMT R13, R4, 0x3340, R26 ;  /* 0x00003340040d7816 */ /* 0x000fe2000000001a */
[----:B------:R-:W-:Y:S01]  /*e11a0*/  STL [R1+0x8cc], R17 ;  /* 0x0008cc1101007387 */ /* 0x000fe20000100800 */
[----:B------:R-:W-:-:S03]  /*e11b0*/  PRMT R4, R25, 0x3340, R11 ;  /* 0x0000334019047816 */ /* 0x000fc6000000000b */
[----:B------:R2:W-:Y:S04]  /*e11c0*/  STL [R1+0x8c8], R5 ;  /* 0x0008c80501007387 */ /* 0x0005e80000100800 */
[----:B------:R3:W-:Y:S04]  /*e11d0*/  STL [R1+0x8bc], R13 ;  /* 0x0008bc0d01007387 */ /* 0x0007e80000100800 */
[----:B------:R0:W-:Y:S01]  /*e11e0*/  STL [R1+0x8b4], R4 ;  /* 0x0008b40401007387 */ /* 0x0001e20000100800 */
[----:B------:R-:W-:Y:S02]  /*e11f0*/  LOP3.LUT R11, R3, 0xffff, RZ, 0xc0, !PT ;  /* 0x0000ffff030b7812 */ /* 0x000fe400078ec0ff */
[----:B------:R-:W-:-:S02]  /*e1200*/  LOP3.LUT R25, R0, 0xffff, RZ, 0xc0, !PT ;  /* 0x0000ffff00197812 */ /* 0x000fc400078ec0ff */
[----:B--2---:R-:W-:Y:S02]  /*e1210*/  LOP3.LUT R5, R15, 0xffff, RZ, 0xc0, !PT ;  /* 0x0000ffff0f057812 */ /* 0x004fe400078ec0ff */
[----:B---3--:R-:W-:Y:S02]  /*e1220*/  LOP3.LUT R13, R22, 0xffff, RZ, 0xc0, !PT ;  /* 0x0000ffff160d7812 */ /* 0x008fe400078ec0ff */
[----:B------:R-:W2:Y:S01]  /*e1230*/  LDL.LU R22, [R1+0x2c94] ;  /* 0x002c940001167983 */ /* 0x000ea20000300800 */
[----:B------:R-:W-:-:S03]  /*e1240*/  SHF.R.U32.HI R3, RZ, 0x8, R5 ;  /* 0x00000008ff037819 */ /* 0x000fc60000011605 */
[----:B------:R-:W3:Y:S01]  /*e1250*/  LDL.LU R0, [R1+0x2c90] ;  /* 0x002c900001007983 */ /* 0x000ee20000300800 */
[----:B----4-:R-:W-:Y:S02]  /*e1260*/  LOP3.LUT R28, R29, 0xffff, RZ, 0xc0, !PT ;  /* 0x0000ffff1d1c7812 */ /* 0x010fe400078ec0ff */
[----:B0-----:R-:W-:Y:S02]  /*e1270*/  LOP3.LUT R4, R12, 0xffff, RZ, 0xc0, !PT ;  /* 0x0000ffff0c047812 */ /* 0x001fe400078ec0ff */
[----:B------:R-:W-:Y:S01]  /*e1280*/  LOP3.LUT R17, R21, 0xffff, RZ, 0xc0, !PT ;  /* 0x0000ffff15117812 */ /* 0x000fe200078ec0ff */
[----:B------:R-:W4:Y:S01]  /*e1290*/  LDL.LU R12, [R1+0x2c48] ;  /* 0x002c4800010c7983 */ /* 0x000f220000300800 */
[--C-:B------:R-:W-:Y:S02]  /*e12a0*/  PRMT R5, R5, 0x3340, R28.reuse ;  /* 0x0000334005057816 */ /* 0x100fe4000000001c */
[----:B------:R-:W-:Y:S02]  /*e12b0*/  SHF.R.U32.HI R15, RZ, 0x8, R28 ;  /* 0x00000008ff0f7819 */ /* 0x000fe4000001161c */
[----:B------:R-:W-:-:S02]  /*e12c0*/  LOP3.LUT R26, R27, 0xffff, RZ, 0xc0, !PT ;  /* 0x0000ffff1b1a7812 */ /* 0x000fc400078ec0ff */
[----:B------:R-:W4:Y:S04]  /*e12d0*/  LDL.LU R27, [R1+0x2c44] ;  /* 0x002c4400011b7983 */ /* 0x000f280000300800 */
[----:B------:R-:W4:Y:S01]  /*e12e0*/  LDL.LU R21, [R1+0x230] ;  /* 0x0002300001157983 */ /* 0x000f220000300800 */
[----:B------:R-:W-:-:S03]  /*e12f0*/  PRMT R28, R13, 0x3340, R26 ;  /* 0x000033400d1c7816 */ /* 0x000fc6000000001a */
[----:B------:R-:W4:Y:S04]  /*e1300*/  LDL.LU R29, [R1+0x21c] ;  /* 0x00021c00011d7983 */ /* 0x000f280000300800 */
[----:B------:R-:W-:Y:S04]  /*e1310*/  STL [R1+0xa48], R5 ;  /* 0x000a480501007387 */ /* 0x000fe80000100800 */
[----:B------:R0:W-:Y:S02]  /*e1320*/  STL [R1+0xa44], R28 ;  /* 0x000a441c01007387 */ /* 0x0001e40000100800 */
[----:B0-----:R-:W-:-:S02]  /*e1330*/  PRMT R28, R4, 0x3340, R25 ;  /* 0x00003340041c7816 */ /* 0x001fc40000000019 */
[----:B------:R-:W-:Y:S02]  /*e1340*/  SHF.R.U32.HI R5, RZ, 0x8, R13 ;  /* 0x00000008ff057819 */ /* 0x000fe4000001160d */
[----:B------:R-:W-:Y:S01]  /*e1350*/  SHF.R.U32.HI R13, RZ, 0x8, R26 ;  /* 0x00000008ff0d7819 */ /* 0x000fe2000001161a */
[----:B------:R0:W-:Y:S01]  /*e1360*/  STL [R1+0xa40], R28 ;  /* 0x000a401c01007387 */ /* 0x0001e20000100800 */
[----:B------:R-:W-:Y:S02]  /*e1370*/  SHF.R.U32.HI R26, RZ, 0x8, R4 ;  /* 0x00000008ff1a7819 */ /* 0x000fe40000011604 */
[----:B------:R-:W-:Y:S02]  /*e1380*/  SHF.R.U32.HI R4, RZ, 0x8, R17 ;  /* 0x00000008ff047819 */ /* 0x000fe40000011611 */
[----:B------:R-:W-:Y:S02]  /*e1390*/  SHF.R.U32.HI R25, RZ, 0x8, R25 ;  /* 0x00000008ff197819 */ /* 0x000fe40000011619 */
[----:B0-----:R-:W-:-:S02]  /*e13a0*/  PRMT R28, R17, 0x3340, R11 ;  /* 0x00003340111c7816 */ /* 0x001fc4000000000b */
        /* <DEDUP_REMOVED lines=8> */
[----:B------:R-:W-:Y:S02]  /*e1430*/  LOP3.LUT R11, R13, 0xffff, RZ, 0xc0, !PT ;  /* 0x0000ffff0d0b7812 */ /* 0x000fe400078ec0ff */
[----:B------:R-:W-:Y:S01]  /*e1440*/  PRMT R5, R5, 0x3340, R15 ;  /* 0x0000334005057816 */ /* 0x000fe2000000000f */
[----:B------:R-:W4:Y:S04]  /*e1450*/  LDL.LU R13, [R1+0x39a4] ;  /* 0x0039a400010d7983 */ /* 0x000f280000300800 */
[----:B------:R-:W4:Y:S01]  /*e1460*/  LDL.LU R15, [R1+0x39a0] ;  /* 0x0039a000010f7983 */ /* 0x000f220000300800 */
[----:B------:R-:W-:-:S02]  /*e1470*/  LOP3.LUT R4, R4, 0xffff, RZ, 0xc0, !PT ;  /* 0x0000ffff04047812 */ /* 0x000fc400078ec0ff */
[----:B------:R-:W-:Y:S02]  /*e1480*/  LOP3.LUT R28, R28, 0xffff, RZ, 0xc0, !PT ;  /* 0x0000ffff1c1c7812 */ /* 0x000fe400078ec0ff */
[----:B------:R-:W-:Y:S02]  /*e1490*/  LOP3.LUT R3, R3, 0xffff, RZ, 0xc0, !PT ;  /* 0x0000ffff03037812 */ /* 0x000fe400078ec0ff */
[----:B------:R-:W-:Y:S02]  /*e14a0*/  LOP3.LUT R26, R26, 0xffff, RZ, 0xc0, !PT ;  /* 0x0000ffff1a1a7812 */ /* 0x000fe400078ec0ff */
[----:B------:R-:W-:Y:S01]  /*e14b0*/  PRMT R4, R4, 0x3340, R28 ;  /* 0x0000334004047816 */ /* 0x000fe2000000001c */
[----:B------:R0:W-:Y:S01]  /*e14c0*/  STL [R1+0x8a4], R5 ;  /* 0x0008a40501007387 */ /* 0x0001e20000100800 */
[----:B------:R-:W-:-:S03]  /*e14d0*/  PRMT R3, R3, 0x3340, R26 ;  /* 0x0000334003037816 */ /* 0x000fc6000000001a */
[----:B------:R2:W-:Y:S04]  /*e14e0*/  STL [R1+0x8a0], R4 ;  /* 0x0008a00401007387 */ /* 0x0005e80000100800 */
[----:B------:R3:W-:Y:S01]  /*e14f0*/  STL [R1+0x89c], R3 ;  /* 0x00089c0301007387 */ /* 0x0007e20000100800 */
[----:B0-----:R-:W-:-:S05]  /*e1500*/  PRMT R5, R25, 0x3340, R11 ;  /* 0x0000334019057816 */ /* 0x001fca000000000b */
[----:B------:R4:W-:Y:S01]  /*e1510*/  STL [R1+0x898], R5 ;  /* 0x0008980501007387 */ /* 0x0009e20000100800 */
[----:B--2---:R-:W-:Y:S02]  /*e1520*/  LOP3.LUT R4, R22, 0xffff, RZ, 0xc0, !PT ;  /* 0x0000ffff16047812 */ /* 0x004fe400078ec0ff */
[----:B---3--:R-:W-:Y:S01]  /*e1530*/  LOP3.LUT R3, R0, 0xffff, RZ, 0xc0, !PT ;  /* 0x0000ffff00037812 */ /* 0x008fe200078ec0ff */
[----:B------:R-:W2:Y:S04]  /*e1540*/  LDL.LU R22, [R1+0x2ce8] ;  /* 0x002ce80001167983 */ /* 0x000ea80000300800 */
[----:B------:R-:W3:Y:S01]  /*e1550*/  LDL.LU R0, [R1+0x2ce4] ;  /* 0x002ce40001007983 */ /* 0x000ee20000300800 */
[----:B----4-:R-:W-:-:S03]  /*e1560*/  LOP3.LUT R5, R12, 0xffff, RZ, 0xc0, !PT ;  /* 0x0000ffff0c057812 */ /* 0x010fc600078ec0ff */
[----:B------:R-:W4:Y:S01]  /*e1570*/  LDL.LU R12, [R1+0x1244] ;  /* 0x00124400010c7983 */ /* 0x000f220000300800 */
[----:B------:R-:W-:Y:S02]  /*e1580*/  LOP3.LUT R28, R21, 0xffff, RZ, 0xc0, !PT ;  /* 0x0000ffff151c7812 */ /* 0x000fe400078ec0ff */
[----:B------:R-:W-:Y:S01]  /*e1590*/  LOP3.LUT R26, R29, 0xffff, RZ, 0xc0, !PT ;  /* 0x0000ffff1d1a7812 */ /* 0x000fe200078ec0ff */
[----:B------:R-:W3:Y:S04]  /*e15a0*/  LDL.LU R21, [R1+0x1240] ;  /* 0x0012400001157983 */ /* 0x000ee80000300800 */
[----:B------:R-:W3:Y:S01]  /*e15b0*/  LDL.LU R29, [R1+0x338] ;  /* 0x00033800011d7983 */ /* 0x000ee20000300800 */
[----:B------:R-:W-:Y:S02]  /*e15c0*/  LOP3.LUT R27, R27, 0xffff, RZ, 0xc0, !PT ;  /* 0x0000ffff1b1b7812 */ /* 0x000fe400078ec0ff */
[----:B------:R-:W-:-:S02]  /*e15d0*/  LOP3.LUT R25, R15, 0xffff, RZ, 0xc0, !PT ;  /* 0x0000ffff0f197812 */ /* 0x000fc400078ec0ff */
[----:B------:R-:W-:Y:S02]  /*e15e0*/  SHF.R.U32.HI R15, RZ, 0x8, R4 ;  /* 0x00000008ff0f7819 */ /* 0x000fe40000011604 */
[--C-:B------:R-:W-:Y:S02]  /*e15f0*/  PRMT R4, R4, 0x3340, R28.reuse ;  /* 0x0000334004047816 */ /* 0x100fe4000000001c */
[----:B------:R-:W-:Y:S02]  /*e1600*/  LOP3.LUT R11, R13, 0xffff, RZ, 0xc0, !PT ;  /* 0x0000ffff0d0b7812 */ /* 0x000fe400078ec0ff */
[----:B------:R-:W-:Y:S01]  /*e1610*/  SHF.R.U32.HI R13, RZ, 0x8, R28 ;  /* 0x00000008ff0d7819 */ /* 0x000fe2000001161c */
[----:B------:R0:W-:Y:S01]  /*e1620*/  STL [R1+0xa38], R4 ;  /* 0x000a380401007387 */ /* 0x0001e20000100800 */
[----:B------:R-:W-:Y:S02]  /*e1630*/  SHF.R.U32.HI R28, RZ, 0x8, R26 ;  /* 0x00000008ff1c7819 */ /* 0x000fe4000001161a */
[----:B0-----:R-:W-:-:S02]  /*e1640*/  SHF.R.U32.HI R4, RZ, 0x8, R3 ;  /* 0x00000008ff047819 */ /* 0x001fc40000011603 */
[----:B------:R-:W-:Y:S02]  /*e1650*/  PRMT R3, R3, 0x3340, R26 ;  /* 0x0000334003037816 */ /* 0x000fe4000000001a */
[----:B------:R-:W-:-:S03]  /*e1660*/  PRMT R26, R5, 0x3340, R25 ;  /* 0x00003340051a7816 */ /* 0x000fc60000000019 */
[----:B------:R0:W-:Y:S02]  /*e1670*/  STL [R1+0xa34], R3 ;  /* 0x000a340301007387 */ /* 0x0001e40000100800 */
[----:B0-----:R-:W-:Y:S02]  /*e1680*/  SHF.R.U32.HI R3, RZ, 0x8, R5 ;  /* 0x00000008ff037819 */ /* 0x001fe40000011605 */
[----:B------:R-:W3:Y:S04]  /*e1690*/  LDL.LU R5, [R1+0x399c] ;  /* 0x00399c0001057983 */ /* 0x000ee80000300800 */
[----:B------:R0:W-:Y:S01]  /*e16a0*/  STL [R1+0xa30], R26 ;  /* 0x000a301a01007387 */ /* 0x0001e20000100800 */
[----:B------:R-:W-:Y:S02]  /*e16b0*/  LOP3.LUT R15, R15, 0xffff, RZ, 0xc0, !PT ;  /* 0x0000ffff0f0f7812 */ /* 0x000fe400078ec0ff */
[----:B0-----:R-:W-:-:S02]  /*e16c0*/  SHF.R.U32.HI R26, RZ, 0x8, R25 ;  /* 0x00000008ff1a7819 */ /* 0x001fc40000011619 */
[----:B------:R-:W-:Y:S02]  /*e16d0*/  SHF.R.U32.HI R25, RZ, 0x8, R27 ;  /* 0x00000008ff197819 */ /* 0x000fe4000001161b */
[----:B------:R-:W-:-:S05]  /*e16e0*/  PRMT R27, R27, 0x3340, R11 ;  /* 0x000033401b1b7816 */ /* 0x000fca000000000b */
[----:B------:R0:W-:Y:S02]  /*e16f0*/  STL [R1+0xa2c], R27 ;  /* 0x000a2c1b01007387 */ /* 0x0001e40000100800 */
[----:B0-----:R-:W-:Y:S02]  /*e1700*/  LOP3.LUT R27, R13, 0xffff, RZ, 0xc0, !PT ;  /* 0x0000ffff0d1b7812 */ /* 0x001fe400078ec0ff */
[----:B------:R-:W-:Y:S02]  /*e1710*/  LOP3.LUT R13, R28, 0xffff, RZ, 0xc0, !PT ;  /* 0x0000ffff1c0d7812 */ /* 0x000fe400078ec0ff */
[----:B------:R-:W-:Y:S02]  /*e1720*/  LOP3.LUT R28, R3, 0xffff, RZ, 0xc0, !PT ;  /* 0x0000ffff031c7812 */ /* 0x000fe400078ec0ff */
[----:B------:R-:W3:Y:S01]  /*e1730*/  LDL.LU R3, [R1+0x3998] ;  /* 0x0039980001037983 */ /* 0x000ee20000300800 */
[----:B------:R-:W-:-:S03]  /*e1740*/  PRMT R15, R15, 0x3340, R27 ;  /* 0x000033400f0f7816 */ /* 0x000fc6000000001b */
[----:B------:R-:W3:Y:S01]  /*e1750*/  LDL.LU R27, [R1+0x3994] ;  /* 0x00399400011b7983 */ /* 0x000ee20000300800 */
[----:B------:R-:W-:Y:S02]  /*e1760*/  LOP3.LUT R4, R4, 0xffff, RZ, 0xc0, !PT ;  /* 0x0000ffff04047812 */ /* 0x000fe400078ec0ff */
[----:B------:R-:W-:Y:S02]  /*e1770*/  SHF.R.U32.HI R11, RZ, 0x8, R11 ;  /* 0x00000008ff0b7819 */ /* 0x000fe4000001160b */
[----:B------:R-:W-:Y:S02]  /*e1780*/  LOP3.LUT R26, R26, 0xffff, RZ, 0xc0, !PT ;  /* 0x0000ffff1a1a7812 */ /* 0x000fe400078ec0ff */
[----:B------:R-:W-:Y:S02]  /*e1790*/  LOP3.LUT R25, R25, 0xffff, RZ, 0xc0, !PT ;  /* 0x0000ffff19197812 */ /* 0x000fe400078ec0ff */
[----:B------:R-:W-:Y:S02]  /*e17a0*/  PRMT R13, R4, 0x3340, R13 ;  /* 0x00003340040d7816 */ /* 0x000fe4000000000d */
[----:B------:R-:W-:Y:S01]  /*e17b0*/  LOP3.LUT R11, R11, 0xffff, RZ, 0xc0, !PT ;  /* 0x0000ffff0b0b7812 */ /* 0x000fe200078ec0ff */
[----:B------:R0:W-:Y:S04]  /*e17c0*/  STL [R1+0x894], R15 ;  /* 0x0008940f01007387 */ /* 0x0001e80000100800 */
[----:B------:R2:W-:Y:S01]  /*e17d0*/  STL [R1+0x88c], R13 ;  /* 0x00088c0d01007387 */ /* 0x0005e20000100800 */
[----:B------:R-:W-:-:S02]  /*e17e0*/  PRMT R4, R25, 0x3340, R11 ;  /* 0x0000334019047816 */ /* 0x000fc4000000000b */
[----:B0-----:R-:W-:Y:S02]  /*e17f0*/  PRMT R15, R28, 0x3340, R26 ;  /* 0x000033401c0f7816 */ /* 0x001fe4000000001a */
[----:B--2---:R-:W-:Y:S02]  /*e1800*/  LOP3.LUT R13, R22, 0xffff, RZ, 0xc0, !PT ;  /* 0x0000ffff160d7812 */ /* 0x004fe400078ec0ff */
[----:B------:R-:W-:Y:S01]  /*e1810*/  LOP3.LUT R25, R20, 0xffff, RZ, 0xc0, !PT ;  /* 0x0000ffff14197812 */ /* 0x000fe200078ec0ff */
[----:B------:R3:W-:Y:S04]  /*e1820*/  STL [R1+0x878], R15 ;  /* 0x0008780f01007387 */ /* 0x0007e80000100800 */
[----:B------:R0:W-:Y:S01]  /*e1830*/  STL [R1+0x874], R4 ;  /* 0x0008740401007387 */ /* 0x0001e20000100800 */
[----:B------:R-:W-:-:S02]  /*e1840*/  LOP3.LUT R11, R19, 0xffff, RZ, 0xc0, !PT ;  /* 0x0000ffff130b7812 */ /* 0x000fc400078ec0ff */
[----:B------:R-:W-:Y:S02]  /*e1850*/  SHF.R.U32.HI R20, RZ, 0x8, R13 ;  /* 0x00000008ff147819 */ /* 0x000fe4000001160d */
[----:B----4-:R-:W-:Y:S02]  /*e1860*/  LOP3.LUT R22, R12, 0xffff, RZ, 0xc0, !PT ;  /* 0x0000ffff0c167812 */ /* 0x010fe400078ec0ff */
[----:B------:R-:W2:Y:S01]  /*e1870*/  LDL.LU R12, [R1+0x2cb0] ;  /* 0x002cb000010c7983 */ /* 0x000ea20000300800 */
[----:B---3--:R-:W-:-:S03]  /*e1880*/  LOP3.LUT R15, R0, 0xffff, RZ, 0xc0, !PT ;  /* 0x0000ffff000f7812 */ /* 0x008fc600078ec0ff */
[----:B------:R-:W3:Y:S01]  /*e1890*/  LDL.LU R0, [R1+0x2c6c] ;  /* 0x002c6c0001007983 */ /* 0x000ee20000300800 */
[----:B------:R-:W-:Y:S02]  /*e18a0*/  LOP3.LUT R28, R29, 0xffff, RZ, 0xc0, !PT ;  /* 0x0000ffff1d1c7812 */ /* 0x000fe400078ec0ff */
[----:B0-----:R-:W-:Y:S02]  /*e18b0*/  LOP3.LUT R4, R21, 0xffff, RZ, 0xc0, !PT ;  /* 0x0000ffff15047812 */ /* 0x001fe400078ec0ff */
        /* <DEDUP_REMOVED lines=33> */
[----:B------:R-:W-:Y:S02]  /*e1ad0*/  PRMT R22, R22, 0x3340, R28 ;  /* 0x0000334016167816 */ /* 0x000fe4000000001c */
[----:B------:R-:W-:Y:S02]  /*e1ae0*/  PRMT R11, R25, 0x3340, R11 ;  /* 0x00003340190b7816 */ /* 0x000fe4000000000b */
[----:B------:R-:W-:Y:S01]  /*e1af0*/  PRMT R20, R20, 0x3340, R26 ;  /* 0x0000334014147816 */ /* 0x000fe2000000001a */
[----:B------:R0:W-:Y:S01]  /*e1b00*/  STL [R1+0x864], R13 ;  /* 0x0008640d01007387 */ /* 0x0001e20000100800 */
[----:B--2---:R-:W-:-:S02]  /*e1b10*/  LOP3.LUT R12, R12, 0xffff, RZ, 0xc0, !PT ;  /* 0x0000ffff0c0c7812 */ /* 0x004fc400078ec0ff */
[----:B---3--:R-:W-:Y:S01]  /*e1b20*/  LOP3.LUT R0, R0, 0xffff, RZ, 0xc0, !PT ;  /* 0x0000ffff00007812 */ /* 0x008fe200078ec0ff */
[----:B0-----:R-:W2:Y:S04]  /*e1b30*/  LDL.LU R13, [R1+0x3984] ;  /* 0x00398400010d7983 */ /* 0x001ea80000300800 */
[----:B------:R0:W-:Y:S04]  /*e1b40*/  STL [R1+0x860], R22 ;  /* 0x0008601601007387 */ /* 0x0001e80000100800 */
[----:B------:R-:W-:Y:S04]  /*e1b50*/  STL [R1+0x85c], R20 ;  /* 0x00085c1401007387 */ /* 0x000fe80000100800 */
[----:B------:R1:W-:Y:S01]  /*e1b60*/  STL [R1+0x858], R11 ;  /* 0x0008580b01007387 */ /* 0x0003e20000100800 */
[----:B0-----:R-:W-:-:S02]  /*e1b70*/  SHF.R.U32.HI R22, RZ, 0x8, R12 ;  /* 0x00000008ff167819 */ /* 0x001fc4000001160c */
[----:B-1----:R-:W-:Y:S02]  /*e1b80*/  LOP3.LUT R11, R6, 0xffff, RZ, 0xc0, !PT ;  /* 0x0000ffff060b7812 */ /* 0x002fe400078ec0ff */
[----:B------:R-:W3:Y:S01]  /*e1b90*/  LDL.LU R6, [R1+0x2d10] ;  /* 0x002d100001067983 */ /* 0x000ee20000300800 */
[----:B------:R-:W-:Y:S02]  /*e1ba0*/  LOP3.LUT R22, R22, 0xffff, RZ, 0xc0, !PT ;  /* 0x0000ffff16167812 */ /* 0x000fe400078ec0ff */
[----:B----4-:R-:W-:Y:S02]  /*e1bb0*/  LOP3.LUT R20, R21, 0xffff, RZ, 0xc0, !PT ;  /* 0x0000ffff15147812 */ /* 0x010fe400078ec0ff */
[----:B------:R-:W-:-:S04]  /*e1bc0*/  LOP3.LUT R28, R29, 0xffff, RZ, 0xc0, !PT ;  /* 0x0000ffff1d1c7812 */ /* 0x000fc800078ec0ff */
[--C-:B------:R-:W-:Y:S02]  /*e1bd0*/  PRMT R12, R12, 0x3340, R28.reuse ;  /* 0x000033400c0c7816 */ /* 0x100fe4000000001c */
[----:B------:R-:W-:Y:S02]  /*e1be0*/  LOP3.LUT R27, R27, 0xffff, RZ, 0xc0, !PT ;  /* 0x0000ffff1b1b7812 */ /* 0x000fe400078ec0ff */
[----:B------:R-:W-:Y:S02]  /*e1bf0*/  SHF.R.U32.HI R28, RZ, 0x8, R28 ;  /* 0x00000008ff1c7819 */ /* 0x000fe4000001161c */
[----:B------:R-:W-:Y:S02]  /*e1c00*/  LOP3.LUT R26, R19, 0xffff, RZ, 0xc0, !PT ;  /* 0x0000ffff131a7812 */ /* 0x000fe400078ec0ff */
[----:B------:R-:W4:Y:S04]  /*e1c10*/  LDL.LU R19, [R1+0x2d0c] ;  /* 0x002d0c0001137983 */ /* 0x000f280000300800 */
[----:B------:R-:W2:Y:S04]  /*e1c20*/  LDL.LU R21, [R1+0x2cc8] ;  /* 0x002cc80001157983 */ /* 0x000ea80000300800 */
[----:B------:R-:W2:Y:S04]  /*e1c30*/  LDL.LU R29, [R1+0x2cc4] ;  /* 0x002cc400011d7983 */ /* 0x000ea80000300800 */
[----:B------:R0:W-:Y:S01]  /*e1c40*/  STL [R1+0xa18], R12 ;  /* 0x000a180c01007387 */ /* 0x0001e20000100800 */
[----:B------:R-:W-:-:S02]  /*e1c50*/  LOP3.LUT R25, R15, 0xffff, RZ, 0xc0, !PT ;  /* 0x0000ffff0f197812 */ /* 0x000fc400078ec0ff */
[----:B------:R-:W-:Y:S02]  /*e1c60*/  SHF.R.U32.HI R15, RZ, 0x8, R0 ;  /* 0x00000008ff0f7819 */ /* 0x000fe40000011600 */
[--C-:B0-----:R-:W-:Y:S02]  /*e1c70*/  PRMT R12, R0, 0x3340, R26.reuse ;  /* 0x00003340000c7816 */ /* 0x101fe4000000001a */
[----:B------:R-:W2:Y:S04]  /*e1c80*/  LDL.LU R0, [R1+0x238] ;  /* 0x0002380001007983 */ /* 0x000ea80000300800 */
[----:B------:R0:W-:Y:S02]  /*e1c90*/  STL [R1+0xa14], R12 ;  /* 0x000a140c01007387 */ /* 0x0001e40000100800 */
[----:B0-----:R-:W-:-:S02]  /*e1ca0*/  SHF.R.U32.HI R12, RZ, 0x8, R26 ;  /* 0x00000008ff0c7819 */ /* 0x001fc4000001161a */
[----:B------:R-:W-:Y:S02]  /*e1cb0*/  SHF.R.U32.HI R26, RZ, 0x8, R20 ;  /* 0x00000008ff1a7819 */ /* 0x000fe40000011614 */
[----:B------:R-:W-:-:S05]  /*e1cc0*/  PRMT R20, R20, 0x3340, R25 ;  /* 0x0000334014147816 */ /* 0x000fca0000000019 */
        /* <DEDUP_REMOVED lines=11> */
[----:B------:R-:W2:Y:S04]  /*e1d80*/  LDL.LU R20, [R1+0x3980] ;  /* 0x0039800001147983 */ /* 0x000ea80000300800 */
[----:B------:R-:W2:Y:S01]  /*e1d90*/  LDL.LU R27, [R1+0x397c] ;  /* 0x00397c00011b7983 */ /* 0x000ea20000300800 */
[----:B------:R-:W-:-:S02]  /*e1da0*/  LOP3.LUT R15, R15, 0xffff, RZ, 0xc0, !PT ;  /* 0x0000ffff0f0f7812 */ /* 0x000fc400078ec0ff */
[----:B------:R-:W-:Y:S02]  /*e1db0*/  LOP3.LUT R28, R28, 0xffff, RZ, 0xc0, !PT ;  /* 0x0000ffff1c1c7812 */ /* 0x000fe400078ec0ff */
[----:B------:R-:W-:Y:S02]  /*e1dc0*/  SHF.R.U32.HI R11, RZ, 0x8, R11 ;  /* 0x00000008ff0b7819 */ /* 0x000fe4000001160b */
[----:B------:R-:W-:Y:S02]  /*e1dd0*/  PRMT R12, R12, 0x3340, R26 ;  /* 0x000033400c0c7816 */ /* 0x000fe4000000001a */
[----:B------:R-:W-:Y:S02]  /*e1de0*/  PRMT R15, R15, 0x3340, R28 ;  /* 0x000033400f0f7816 */ /* 0x000fe4000000001c */
[----:B------:R-:W-:Y:S01]  /*e1df0*/  LOP3.LUT R11, R11, 0xffff, RZ, 0xc0, !PT ;  /* 0x0000ffff0b0b7812 */ /* 0x000fe200078ec0ff */
[----:B------:R-:W-:Y:S04]  /*e1e00*/  STL [R1+0x848], R22 ;  /* 0x0008481601007387 */ /* 0x000fe80000100800 */
[----:B------:R-:W2:Y:S04]  /*e1e10*/  LDL.LU R26, [R1+0x33c] ;  /* 0x00033c00011a7983 */ /* 0x000ea80000300800 */
[----:B------:R0:W-:Y:S04]  /*e1e20*/  STL [R1+0x83c], R15 ;  /* 0x00083c0f01007387 */ /* 0x0001e80000100800 */
[----:B------:R3:W-:Y:S01]  /*e1e30*/  STL [R1+0x838], R12 ;  /* 0x0008380c01007387 */ /* 0x0007e20000100800 */
[----:B0-----:R-:W-:-:S03]  /*e1e40*/  PRMT R15, R25, 0x3340, R11 ;  /* 0x00003340190f7816 */ /* 0x001fc6000000000b */
[----:B------:R-:W2:Y:S01]  /*e1e50*/  LDL.LU R11, [R1+0x23c] ;  /* 0x00023c00010b7983 */ /* 0x000ea20000300800 */
[----:B---3--:R-:W-:-:S03]  /*e1e60*/  LOP3.LUT R12, R6, 0xffff, RZ, 0xc0, !PT ;  /* 0x0000ffff060c7812 */ /* 0x008fc600078ec0ff */
[----:B------:R0:W-:Y:S01]  /*e1e70*/  STL [R1+0x834], R15 ;  /* 0x0008340f01007387 */ /* 0x0001e20000100800 */
[----:B----4-:R-:W-:-:S03]  /*e1e80*/  LOP3.LUT R6, R19, 0xffff, RZ, 0xc0, !PT ;  /* 0x0000ffff13067812 */ /* 0x010fc600078ec0ff */
[----:B------:R-:W3:Y:S01]  /*e1e90*/  LDL.LU R19, [R1+0x2c88] ;  /* 0x002c880001137983 */ /* 0x000ee20000300800 */
[----:B--2---:R-:W-:Y:S02]  /*e1ea0*/  LOP3.LUT R22, R21, 0xffff, RZ, 0xc0, !PT ;  /* 0x0000ffff15167812 */ /* 0x004fe400078ec0ff */
[----:B0-----:R-:W-:Y:S01]  /*e1eb0*/  LOP3.LUT R15, R29, 0xffff, RZ, 0xc0, !PT ;  /* 0x0000ffff1d0f7812 */ /* 0x001fe200078ec0ff */
[----:B------:R-:W2:Y:S04]  /*e1ec0*/  LDL.LU R21, [R1+0x2c84] ;  /* 0x002c840001157983 */ /* 0x000ea80000300800 */
[----:B------:R-:W4:Y:S01]  /*e1ed0*/  LDL.LU R29, [R1+0x2c3c] ;  /* 0x002c3c00011d7983 */ /* 0x000f220000300800 */
[----:B------:R-:W-:-:S03]  /*e1ee0*/  LOP3.LUT R28, R27, 0xffff, RZ, 0xc0, !PT ;  /* 0x0000ffff1b1c7812 */ /* 0x000fc600078ec0ff */
[----:B------:R-:W4:Y:S01]  /*e1ef0*/  LDL.LU R27, [R1+0x2c38] ;  /* 0x002c3800011b7983 */ /* 0x000f220000300800 */
[----:B------:R-:W-:Y:S02]  /*e1f00*/  LOP3.LUT R26, R26, 0xffff, RZ, 0xc0, !PT ;  /* 0x0000ffff1a1a7812 */ /* 0x000fe400078ec0ff */
        /* <DEDUP_REMOVED lines=14> */
[----:B------:R-:W-:-:S05]  /*e1ff0*/  PRMT R15, R15, 0x3340, R11 ;  /* 0x000033400f0f7816 */ /* 0x000fca000000000b */
[----:B------:R0:W-:Y:S01]  /*e2000*/  STL [R1+0x9fc], R15 ;  /* 0x0009fc0f01007387 */ /* 0x0001e20000100800 */
[----:B------:R-:W-:Y:S02]  /*e2010*/  SHF.R.U32.HI R25, RZ, 0x8, R25 ;  /* 0x00000008ff197819 */ /* 0x000fe40000011619 */
[----:B------:R-:W-:Y:S02]  /*e2020*/  SHF.R.U32.HI R11, RZ, 0x8, R11 ;  /* 0x00000008ff0b7819 */ /* 0x000fe4000001160b */
[----:B------:R-:W-:Y:S02]  /*e2030*/  LOP3.LUT R12, R12, 0xffff, RZ, 0xc0, !PT ;  /* 0x0000ffff0c0c7812 */ /* 0x000fe400078ec0ff */
[----:B0-----:R-:W-:Y:S02]  /*e2040*/  LOP3.LUT R15, R0, 0xffff, RZ, 0xc0, !PT ;  /* 0x0000ffff000f7812 */ /* 0x001fe400078ec0ff */
[----:B------:R-:W-:Y:S01]  /*e2050*/  LOP3.LUT R0, R28, 0xffff, RZ, 0xc0, !PT ;  /* 0x0000ffff1c007812 */ /* 0x000fe200078ec0ff */
[----:B------:R-:W-:Y:S01]  /*e2060*/  IMAD.MOV.U32 R28, RZ, RZ, R6 ;  /* 0x000000ffff1c7224 */ /* 0x000fe200078e0006 */
[----:B------:R-:W-:-:S02]  /*e2070*/  LOP3.LUT R6, R26, 0xffff, RZ, 0xc0, !PT ;  /* 0x0000ffff1a067812 */ /* 0x000fc400078ec0ff */
[----:B------:R-:W-:Y:S02]  /*e2080*/  LOP3.LUT R26, R25, 0xffff, RZ, 0xc0, !PT ;  /* 0x0000ffff191a7812 */ /* 0x000fe400078ec0ff */
[----:B------:R-:W-:Y:S02]  /*e2090*/  LOP3.LUT R25, R22, 0xffff, RZ, 0xc0, !PT ;  /* 0x0000ffff16197812 */ /* 0x000fe400078ec0ff */
[----:B------:R-:W-:Y:S02]  /*e20a0*/  LOP3.LUT R28, R28, 0xffff, RZ, 0xc0, !PT ;  /* 0x0000ffff1c1c7812 */ /* 0x000fe400078ec0ff */
[----:B------:R-:W-:Y:S02]  /*e20b0*/  LOP3.LUT R11, R11, 0xffff, RZ, 0xc0, !PT ;  /* 0x0000ffff0b0b7812 */ /* 0x000fe400078ec0ff */
[----:B------:R-:W-:Y:S01]  /*e20c0*/  PRMT R15, R15, 0x3340, R0 ;  /* 0x000033400f0f7816 */ /* 0x000fe20000000000 */
[----:B------:R-:W4:Y:S01]  /*e20d0*/  LDL.LU R22, [R1+0x3978] ;  /* 0x0039780001167983 */ /* 0x000f220000300800 */
[----:B------:R-:W-:-:S02]  /*e20e0*/  PRMT R12, R12, 0x3340, R28 ;  /* 0x000033400c0c7816 */ /* 0x000fc4000000001c */
[----:B------:R-:W-:Y:S01]  /*e20f0*/  PRMT R6, R6, 0x3340, R26 ;  /* 0x0000334006067816 */ /* 0x000fe2000000001a */
[----:B------:R-:W4:Y:S01]  /*e2100*/  LDL.LU R0, [R1+0x3974] ;  /* 0x0039740001007983 */ /* 0x000f220000300800 */
[----:B------:R-:W-:-:S03]  /*e2110*/  PRMT R11, R25, 0x3340, R11 ;  /* 0x00003340190b7816 */ /* 0x000fc6000000000b */
[----:B------:R0:W-:Y:S01]  /*e2120*/  STL [R1+0x824], R15 ;  /* 0x0008240f01007387 */ /* 0x0001e20000100800 */
[----:B------:R-:W-:Y:S02]  /*e2130*/  LOP3.LUT R28, R20, 0xffff, RZ, 0xc0, !PT ;  /* 0x0000ffff141c7812 */ /* 0x000fe400078ec0ff */
[----:B------:R-:W-:Y:S01]  /*e2140*/  LOP3.LUT R26, R13, 0xffff, RZ, 0xc0, !PT ;  /* 0x0000ffff0d1a7812 */ /* 0x000fe200078ec0ff */
[----:B0-----:R-:W4:Y:S04]  /*e2150*/  LDL.LU R15, [R1+0x3970] ;  /* 0x00397000010f7983 */ /* 0x001f280000300800 */
[----:B------:R-:W-:Y:S04]  /*e2160*/  STL [R1+0x820], R12 ;  /* 0x0008200c01007387 */ /* 0x000fe80000100800 */
[----:B------:R-:W-:Y:S04]  /*e2170*/  STL [R1+0x81c], R6 ;  /* 0x00081c0601007387 */ /* 0x000fe80000100800 */
[----:B------:R0:W-:Y:S01]  /*e2180*/  STL [R1+0x818], R11 ;  /* 0x0008180b01007387 */ /* 0x0001e20000100800 */
[----:B------:R-:W-:-:S02]  /*e2190*/  LOP3.LUT R25, R18, 0xffff, RZ, 0xc0, !PT ;  /* 0x0000ffff12197812 */ /* 0x000fc400078ec0ff */
[----:B0-----:R-:W-:Y:S02]  /*e21a0*/  LOP3.LUT R11, R23, 0xffff, RZ, 0xc0, !PT ;  /* 0x0000ffff170b7812 */ /* 0x001fe400078ec0ff */
[----:B---3--:R-:W-:Y:S02]  /*e21b0*/  LOP3.LUT R19, R19, 0xffff, RZ, 0xc0, !PT ;  /* 0x0000ffff13137812 */ /* 0x008fe400078ec0ff */
[----:B--2---:R-:W-:Y:S02]  /*e21c0*/  LOP3.LUT R6, R21, 0xffff, RZ, 0xc0, !PT ;  /* 0x0000ffff15067812 */ /* 0x004fe400078ec0ff */
[----:B------:R-:W-:Y:S02]  /*e21d0*/  SHF.R.U32.HI R23, RZ, 0x8, R19 ;  /* 0x00000008ff177819 */ /* 0x000fe40000011613 */
[----:B----4-:R-:W-:Y:S01]  /*e21e0*/  LOP3.LUT R12, R29, 0xffff, RZ, 0xc0, !PT ;  /* 0x0000ffff1d0c7812 */ /* 0x010fe200078ec0ff */
[----:B------:R-:W2:Y:S01]  /*e21f0*/  LDL.LU R21, [R1+0x2d20] ;  /* 0x002d200001157983 */ /* 0x000ea20000300800 */
[----:B------:R-:W-:-:S03]  /*e2200*/  PRMT R19, R19, 0x3340, R28 ;  /* 0x0000334013137816 */ /* 0x000fc6000000001c */
[----:B------:R-:W3:Y:S04]  /*e2210*/  LDL.LU R29, [R1+0x2d1c] ;  /* 0x002d1c00011d7983 */ /* 0x000ee80000300800 */
        /* <DEDUP_REMOVED lines=12> */
[----:B------:R-:W-:Y:S02]  /*e22e0*/  SHF.R.U32.HI R25, RZ, 0x8, R25 ;  /* 0x00000008ff197819 */ /* 0x000fe40000011619 */
[----:B------:R-:W-:Y:S02]  /*e22f0*/  LOP3.LUT R19, R19, 0xffff, RZ, 0xc0, !PT ;  /* 0x0000ffff13137812 */ /* 0x000fe400078ec0ff */
[----:B------:R-:W-:-:S04]  /*e2300*/  LOP3.LUT R27, R27, 0xffff, RZ, 0xc0, !PT ;  /* 0x0000ffff1b1b7812 */ /* 0x000fc800078ec0ff */
[----:B0-----:R-:W-:Y:S02]  /*e2310*/  SHF.R.U32.HI R12, RZ, 0x8, R27 ;  /* 0x00000008ff0c7819 */ /* 0x001fe4000001161b */
[----:B------:R-:W-:-:S05]  /*e2320*/  PRMT R27, R27, 0x3340, R11 ;  /* 0x000033401b1b7816 */ /* 0x000fca000000000b */
[----:B------:R0:W-:Y:S01]  /*e2330*/  STL [R1+0x9ec], R27 ;  /* 0x0009ec1b01007387 */ /* 0x0001e20000100800 */
[----:B------:R-:W-:Y:S02]  /*e2340*/  SHF.R.U32.HI R11, RZ, 0x8, R11 ;  /* 0x00000008ff0b7819 */ /* 0x000fe4000001160b */
[----:B0-----:R-:W-:Y:S02]  /*e2350*/  LOP3.LUT R27, R23, 0xffff, RZ, 0xc0, !PT ;  /* 0x0000ffff171b7812 */ /* 0x001fe400078ec0ff */
[----:B------:R-:W-:Y:S01]  /*e2360*/  LOP3.LUT R23, R28, 0xffff, RZ, 0xc0, !PT ;  /* 0x0000ffff1c177812 */ /* 0x000fe200078ec0ff */
[----:B------:R-:W-:Y:S01]  /*e2370*/  IMAD.MOV.U32 R28, RZ, RZ, R6 ;  /* 0x000000ffff1c7224 */ /* 0x000fe200078e0006 */
[----:B------:R-:W-:Y:S02]  /*e2380*/  LOP3.LUT R6, R26, 0xffff, RZ, 0xc0, !PT ;  /* 0x0000ffff1a067812 */ /* 0x000fe400078ec0ff */
[----:B------:R-:W-:Y:S02]  /*e2390*/  LOP3.LUT R26, R25, 0xffff, RZ, 0xc0, !PT ;  /* 0x0000ffff191a7812 */ /* 0x000fe400078ec0ff */
[----:B------:R-:W-:-:S02]  /*e23a0*/  PRMT R27, R27, 0x3340, R23 ;  /* 0x000033401b1b7816 */ /* 0x000fc40000000017 */
[----:B------:R-:W-:Y:S02]  /*e23b0*/  LOP3.LUT R28, R28, 0xffff, RZ, 0xc0, !PT ;  /* 0x0000ffff1c1c7812 */ /* 0x000fe400078ec0ff */
[----:B------:R-:W-:Y:S02]  /*e23c0*/  LOP3.LUT R25, R12, 0xffff, RZ, 0xc0, !PT ;  /* 0x0000ffff0c197812 */ /* 0x000fe400078ec0ff */
[----:B------:R-:W-:Y:S01]  /*e23d0*/  LOP3.LUT R11, R11, 0xffff, RZ, 0xc0, !PT ;  /* 0x0000ffff0b0b7812 */ /* 0x000fe200078ec0ff */
[----:B------:R-:W4:Y:S01]  /*e23e0*/  LDL.LU R12, [R1+0x3968] ;  /* 0x00396800010c7983 */ /* 0x000f220000300800 */
[----:B------:R-:W-:-:S03]  /*e23f0*/  PRMT R28, R19, 0x3340, R28 ;  /* 0x00003340131c7816 */ /* 0x000fc6000000001c */
[----:B------:R-:W4:Y:S04]  /*e2400*/  LDL.LU R23, [R1+0x3964] ;  /* 0x0039640001177983 */ /* 0x000f280000300800 */
[----:B------:R0:W-:Y:S01]  /*e2410*/  STL [R1+0x800], R27 ;  /* 0x0008001b01007387 */ /* 0x0001e20000100800 */
[----:B------:R-:W-:Y:S02]  /*e2420*/  PRMT R19, R6, 0x3340, R26 ;  /* 0x0000334006137816 */ /* 0x000fe4000000001a */
[----:B------:R-:W-:Y:S01]  /*e2430*/  PRMT R6, R25, 0x3340, R11 ;  /* 0x0000334019067816 */ /* 0x000fe2000000000b */
[----:B0-----:R-:W4:Y:S04]  /*e2440*/  LDL.LU R27, [R1+0x3960] ;  /* 0x00396000011b7983 */ /* 0x001f280000300800 */
[----:B------:R-:W-:Y:S04]  /*e2450*/  STL [R1+0x7fc], R28 ;  /* 0x0007fc1c01007387 */ /* 0x000fe80000100800 */
[----:B------:R-:W4:Y:S04]  /*e2460*/  LDL.LU R11, [R1+0x240] ;  /* 0x00024000010b7983 */ /* 0x000f280000300800 */
[----:B------:R3:W-:Y:S04]  /*e2470*/  STL [R1+0x7f8], R19 ;  /* 0x0007f81301007387 */ /* 0x0007e80000100800 */
[----:B------:R4:W-:Y:S01]  /*e2480*/  STL [R1+0x7f4], R6 ;  /* 0x0007f40601007387 */ /* 0x0009e20000100800 */
[----:B--2---:R-:W-:-:S02]  /*e2490*/  LOP3.LUT R21, R21, 0xffff, RZ, 0xc0, !PT ;  /* 0x0000ffff15157812 */ /* 0x004fc400078ec0ff */
[----:B---3--:R-:W-:Y:S02]  /*e24a0*/  LOP3.LUT R19, R29, 0xffff, RZ, 0xc0, !PT ;  /* 0x0000ffff1d137812 */ /* 0x008fe400078ec0ff */
[----:B----4-:R-:W-:Y:S02]  /*e24b0*/  LOP3.LUT R6, R20, 0xffff, RZ, 0xc0, !PT ;  /* 0x0000ffff14067812 */ /* 0x010fe400078ec0ff */
[----:B------:R-:W-:Y:S02]  /*e24c0*/  LOP3.LUT R29, R13, 0xffff, RZ, 0xc0, !PT ;  /* 0x0000ffff0d1d7812 */ /* 0x000fe400078ec0ff */
[----:B------:R-:W2:Y:S04]  /*e24d0*/  LDL.LU R13, [R1+0x2d40] ;  /* 0x002d4000010d7983 */ /* 0x000ea80000300800 */
[----:B------:R-:W3:Y:S01]  /*e24e0*/  LDL.LU R20, [R1+0x2d3c] ;  /* 0x002d3c0001147983 */ /* 0x000ee20000300800 */
[----:B------:R-:W-:-:S03]  /*e24f0*/  LOP3.LUT R26, R23, 0xffff, RZ, 0xc0, !PT ;  /* 0x0000ffff171a7812 */ /* 0x000fc600078ec0ff */
[----:B------:R-:W4:Y:S01]  /*e2500*/  LDL.LU R23, [R1+0x2ca4] ;  /* 0x002ca40001177983 */ /* 0x000f220000300800 */
[----:B------:R-:W-:Y:S02]  /*e2510*/  LOP3.LUT R28, R27, 0xffff, RZ, 0xc0, !PT ;  /* 0x0000ffff1b1c7812 */ /* 0x000fe400078ec0ff */
[----:B------:R-:W-:Y:S02]  /*e2520*/  LOP3.LUT R25, R11, 0xffff, RZ, 0xc0, !PT ;  /* 0x0000ffff0b197812 */ /* 0x000fe400078ec0ff */
[----:B------:R-:W-:Y:S02]  /*e2530*/  LOP3.LUT R11, R0, 0xffff, RZ, 0xc0, !PT ;  /* 0x0000ffff000b7812 */ /* 0x000fe400078ec0ff */
[----:B------:R-:W-:Y:S02]  /*e2540*/  SHF.R.U32.HI R0, RZ, 0x8, R21 ;  /* 0x00000008ff007819 */ /* 0x000fe40000011615 */
[----:B------:R-:W-:Y:S01]  /*e2550*/  PRMT R21, R21, 0x3340, R28 ;  /* 0x0000334015157816 */ /* 0x000fe2000000001c */
        /* <DEDUP_REMOVED lines=11> */
[----:B0-----:R-:W-:Y:S02]  /*e2610*/  SHF.R.U32.HI R6, RZ, 0x8, R29 ;  /* 0x00000008ff067819 */ /* 0x001fe4000001161d */
[----:B------:R-:W-:-:S05]  /*e2620*/  PRMT R29, R29, 0x3340, R11 ;  /* 0x000033401d1d7816 */ /* 0x000fca000000000b */
[----:B------:R0:W-:Y:S02]  /*e2630*/  STL [R1+0x9dc], R29 ;  /* 0x0009dc1d01007387 */ /* 0x0001e40000100800 */
[----:B0-----:R-:W-:Y:S02]  /*e2640*/  LOP3.LUT R29, R0, 0xffff, RZ, 0xc0, !PT ;  /* 0x0000ffff001d7812 */ /* 0x001fe400078ec0ff */
[----:B------:R-:W-:Y:S01]  /*e2650*/  LOP3.LUT R0, R28, 0xffff, RZ, 0xc0, !PT ;  /* 0x0000ffff1c007812 */ /* 0x000fe200078ec0ff */
[----:B------:R-:W-:Y:S01]  /*e2660*/  IMAD.MOV.U32 R28, RZ, RZ, R19 ;  /* 0x000000ffff1c7224 */ /* 0x000fe200078e0013 */
[----:B------:R-:W-:Y:S02]  /*e2670*/  LOP3.LUT R19, R26, 0xffff, RZ, 0xc0, !PT ;  /* 0x0000ffff1a137812 */ /* 0x000fe400078ec0ff */
[----:B------:R-:W-:Y:S02]  /*e2680*/  LOP3.LUT R26, R25, 0xffff, RZ, 0xc0, !PT ;  /* 0x0000ffff191a7812 */ /* 0x000fe400078ec0ff */
[----:B------:R-:W-:-:S02]  /*e2690*/  PRMT R29, R29, 0x3340, R0 ;  /* 0x000033401d1d7816 */ /* 0x000fc40000000000 */
[----:B------:R-:W-:Y:S02]  /*e26a0*/  LOP3.LUT R25, R6, 0xffff, RZ, 0xc0, !PT ;  /* 0x0000ffff06197812 */ /* 0x000fe400078ec0ff */
[----:B------:R-:W4:Y:S04]  /*e26b0*/  LDL.LU R6, [R1+0x395c] ;  /* 0x00395c0001067983 */ /* 0x000f280000300800 */
[----:B------:R-:W4:Y:S01]  /*e26c0*/  LDL.LU R0, [R1+0x3958] ;  /* 0x0039580001007983 */ /* 0x000f220000300800 */
[----:B------:R-:W-:-:S03]  /*e26d0*/  PRMT R19, R19, 0x3340, R26 ;  /* 0x0000334013137816 */ /* 0x000fc6000000001a */
[----:B------:R-:W-:Y:S04]  /*e26e0*/  STL [R1+0x7c8], R29 ;  /* 0x0007c81d01007387 */ /* 0x000fe80000100800 */
[----:B------:R-:W4:Y:S01]  /*e26f0*/  LDL.LU R26, [R1+0x34c] ;  /* 0x00034c00011a7983 */ /* 0x000f220000300800 */
[----:B------:R-:W-:Y:S02]  /*e2700*/  SHF.R.U32.HI R11, RZ, 0x8, R11 ;  /* 0x00000008ff0b7819 */ /* 0x000fe4000001160b */
[----:B------:R-:W-:Y:S02]  /*e2710*/  LOP3.LUT R21, R21, 0xffff, RZ, 0xc0, !PT ;  /* 0x0000ffff15157812 */ /* 0x000fe400078ec0ff */
[----:B------:R-:W-:Y:S02]  /*e2720*/  LOP3.LUT R28, R28, 0xffff, RZ, 0xc0, !PT ;  /* 0x0000ffff1c1c7812 */ /* 0x000fe400078ec0ff */
[----:B------:R-:W-:-:S02]  /*e2730*/  LOP3.LUT R11, R11, 0xffff, RZ, 0xc0, !PT ;  /* 0x0000ffff0b0b7812 */ /* 0x000fc400078ec0ff */
[----:B------:R-:W-:Y:S02]  /*e2740*/  PRMT R21, R21, 0x3340, R28 ;  /* 0x0000334015157816 */ /* 0x000fe4000000001c */
[----:B------:R-:W-:-:S03]  /*e2750*/  PRMT R11, R25, 0x3340, R11 ;  /* 0x00003340190b7816 */ /* 0x000fc6000000000b */
[----:B------:R-:W-:Y:S04]  /*e2760*/  STL [R1+0x7c4], R21 ;  /* 0x0007c41501007387 */ /* 0x000fe80000100800 */
[----:B------:R-:W-:Y:S04]  /*e2770*/  STL [R1+0x7c0], R19 ;  /* 0x0007c01301007387 */ /* 0x000fe80000100800 */
[----:B------:R0:W-:Y:S01]  /*e2780*/  STL [R1+0x7bc], R11 ;  /* 0x0007bc0b01007387 */ /* 0x0001e20000100800 */
[----:B------:R-:W-:Y:S02]  /*e2790*/  LOP3.LUT R25, R22, 0xffff, RZ, 0xc0, !PT ;  /* 0x0000ffff16197812 */ /* 0x000fe400078ec0ff */
[----:B0-----:R-:W-:-:S02]  /*e27a0*/  LOP3.LUT R11, R9, 0xffff, RZ, 0xc0, !PT ;  /* 0x0000ffff090b7812 */ /* 0x001fc400078ec0ff */
[----:B--2---:R-:W-:Y:S02]  /*e27b0*/  LOP3.LUT R13, R13, 0xffff, RZ, 0xc0, !PT ;  /* 0x0000ffff0d0d7812 */ /* 0x004fe400078ec0ff */
[----:B---3--:R-:W-:Y:S02]  /*e27c0*/  LOP3.LUT R21, R20, 0xffff, RZ, 0xc0, !PT ;  /* 0x0000ffff14157812 */ /* 0x008fe400078ec0ff */
[----:B------:R-:W-:Y:S02]  /*e27d0*/  SHF.R.U32.HI R9, RZ, 0x8, R13 ;  /* 0x00000008ff097819 */ /* 0x000fe4000001160d */
[----:B----4-:R-:W-:Y:S02]  /*e27e0*/  LOP3.LUT R29, R23, 0xffff, RZ, 0xc0, !PT ;  /* 0x0000ffff171d7812 */ /* 0x010fe400078ec0ff */
[----:B------:R-:W-:Y:S02]  /*e27f0*/  LOP3.LUT R19, R27, 0xffff, RZ, 0xc0, !PT ;  /* 0x0000ffff1b137812 */ /* 0x000fe400078ec0ff */
[----:B------:R-:W-:-:S02]  /*e2800*/  LOP3.LUT R28, R0, 0xffff, RZ, 0xc0, !PT ;  /* 0x0000ffff001c7812 */ /* 0x000fc400078ec0ff */
[----:B------:R-:W2:Y:S01]  /*e2810*/  LDL.LU R0, [R1+0x2d00] ;  /* 0x002d000001007983 */ /* 0x000ea20000300800 */
[----:B------:R-:W-:Y:S02]  /*e2820*/  LOP3.LUT R26, R26, 0xffff, RZ, 0xc0, !PT ;  /* 0x0000ffff1a1a7812 */ /* 0x000fe400078ec0ff */
[--C-:B------:R-:W-:Y:S02]  /*e2830*/  PRMT R22, R13, 0x3340, R28.reuse ;  /* 0x000033400d167816 */ /* 0x100fe4000000001c */
[----:B------:R-:W-:Y:S01]  /*e2840*/  SHF.R.U32.HI R13, RZ, 0x8, R28 ;  /* 0x00000008ff0d7819 */ /* 0x000fe2000001161c */
[----:B------:R-:W3:Y:S01]  /*e2850*/  LDL.LU R20, [R1+0x2cfc] ;  /* 0x002cfc0001147983 */ /* 0x000ee20000300800 */
[----:B------:R-:W-:-:S03]  /*e2860*/  PRMT R28, R21, 0x3340, R26 ;  /* 0x00003340151c7816 */ /* 0x000fc6000000001a */
[----:B------:R-:W4:Y:S04]  /*e2870*/  LDL.LU R23, [R1+0x2cb8] ;  /* 0x002cb80001177983 */ /* 0x000f280000300800 */
        /* <DEDUP_REMOVED lines=34> */
[----:B------:R0:W-:Y:S01]  /*e2aa0*/  STL [R1+0x798], R11 ;  /* 0x0007980b01007387 */ /* 0x0001e20000100800 */
[----:B------:R-:W-:-:S02]  /*e2ab0*/  LOP3.LUT R25, R18, 0xffff, RZ, 0xc0, !PT ;  /* 0x0000ffff12197812 */ /* 0x000fc400078ec0ff */
[----:B0-----:R-:W-:Y:S02]  /*e2ac0*/  LOP3.LUT R11, R15, 0xffff, RZ, 0xc0, !PT ;  /* 0x0000ffff0f0b7812 */ /* 0x001fe400078ec0ff */
[----:B--2---:R-:W-:Y:S02]  /*e2ad0*/  LOP3.LUT R0, R0, 0xffff, RZ, 0xc0, !PT ;  /* 0x0000ffff00007812 */ /* 0x004fe400078ec0ff */
[----:B---3--:R-:W-:Y:S02]  /*e2ae0*/  LOP3.LUT R9, R20, 0xffff, RZ, 0xc0, !PT ;  /* 0x0000ffff14097812 */ /* 0x008fe400078ec0ff */
[----:B----4-:R-:W-:Y:S02]  /*e2af0*/  LOP3.LUT R29, R23, 0xffff, RZ, 0xc0, !PT ;  /* 0x0000ffff171d7812 */ /* 0x010fe400078ec0ff */
[----:B------:R-:W-:Y:S02]  /*e2b00*/  LOP3.LUT R20, R27, 0xffff, RZ, 0xc0, !PT ;  /* 0x0000ffff1b147812 */ /* 0x000fe400078ec0ff */
[----:B------:R-:W-:-:S02]  /*e2b10*/  SHF.R.U32.HI R18, RZ, 0x8, R0 ;  /* 0x00000008ff127819 */ /* 0x000fc40000011600 */
[----:B------:R-:W-:Y:S02]  /*e2b20*/  LOP3.LUT R26, R13, 0xffff, RZ, 0xc0, !PT ;  /* 0x0000ffff0d1a7812 */ /* 0x000fe400078ec0ff */
[----:B------:R-:W2:Y:S01]  /*e2b30*/  LDL.LU R13, [R1+0x2da4] ;  /* 0x002da400010d7983 */ /* 0x000ea20000300800 */
[----:B------:R-:W-:-:S03]  /*e2b40*/  LOP3.LUT R28, R22, 0xffff, RZ, 0xc0, !PT ;  /* 0x0000ffff161c7812 */ /* 0x000fc600078ec0ff */
[----:B------:R-:W3:Y:S04]  /*e2b50*/  LDL.LU R22, [R1+0x2da0] ;  /* 0x002da00001167983 */ /* 0x000ee80000300800 */
[----:B------:R-:W4:Y:S01]  /*e2b60*/  LDL.LU R23, [R1+0x2c78] ;  /* 0x002c780001177983 */ /* 0x000f220000300800 */
[----:B------:R-:W-:-:S03]  /*e2b70*/  PRMT R15, R0, 0x3340, R28 ;  /* 0x00003340000f7816 */ /* 0x000fc6000000001c */
[----:B------:R-:W4:Y:S01]  /*e2b80*/  LDL.LU R27, [R1+0x2c74] ;  /* 0x002c7400011b7983 */ /* 0x000f220000300800 */
[----:B------:R-:W-:-:S03]  /*e2b90*/  SHF.R.U32.HI R0, RZ, 0x8, R28 ;  /* 0x00000008ff007819 */ /* 0x000fc6000001161c */
[----:B------:R0:W-:Y:S01]  /*e2ba0*/  STL [R1+0x9c8], R15 ;  /* 0x0009c80f01007387 */ /* 0x0001e20000100800 */
[--C-:B------:R-:W-:Y:S02]  /*e2bb0*/  SHF.R.U32.HI R28, RZ, 0x8, R26.reuse ;  /* 0x00000008ff1c7819 */ /* 0x100fe4000001161a */
[----:B0-----:R-:W-:Y:S02]  /*e2bc0*/  SHF.R.U32.HI R15, RZ, 0x8, R9 ;  /* 0x00000008ff0f7819 */ /* 0x001fe40000011609 */
[----:B------:R-:W-:Y:S02]  /*e2bd0*/  PRMT R9, R9, 0x3340, R26 ;  /* 0x0000334009097816 */ /* 0x000fe4000000001a */
[----:B------:R-:W-:-:S03]  /*e2be0*/  PRMT R26, R29, 0x3340, R25 ;  /* 0x000033401d1a7816 */ /* 0x000fc60000000019 */
[----:B------:R0:W-:Y:S02]  /*e2bf0*/  STL [R1+0x9c4], R9 ;  /* 0x0009c40901007387 */ /* 0x0001e40000100800 */
[----:B0-----:R-:W-:Y:S02]  /*e2c00*/  SHF.R.U32.HI R9, RZ, 0x8, R29 ;  /* 0x00000008ff097819 */ /* 0x001fe4000001161d */
[----:B------:R-:W4:Y:S04]  /*e2c10*/  LDL.LU R29, [R1+0x3944] ;  /* 0x00394400011d7983 */ /* 0x000f280000300800 */
[----:B------:R0:W-:Y:S01]  /*e2c20*/  STL [R1+0x9c0], R26 ;  /* 0x0009c01a01007387 */ /* 0x0001e20000100800 */
[----:B------:R-:W-:Y:S02]  /*e2c30*/  LOP3.LUT R0, R0, 0xffff, RZ, 0xc0, !PT ;  /* 0x0000ffff00007812 */ /* 0x000fe400078ec0ff */
[----:B0-----:R-:W-:-:S02]  /*e2c40*/  SHF.R.U32.HI R26, RZ, 0x8, R25 ;  /* 0x00000008ff1a7819 */ /* 0x001fc40000011619 */
[----:B------:R-:W-:Y:S02]  /*e2c50*/  SHF.R.U32.HI R25, RZ, 0x8, R20 ;  /* 0x00000008ff197819 */ /* 0x000fe40000011614 */
[----:B------:R-:W-:-:S05]  /*e2c60*/  PRMT R20, R20, 0x3340, R11 ;  /* 0x0000334014147816 */ /* 0x000fca000000000b */
[----:B------:R0:W-:Y:S01]  /*e2c70*/  STL [R1+0x9bc], R20 ;  /* 0x0009bc1401007387 */ /* 0x0001e20000100800 */
[----:B------:R-:W-:Y:S02]  /*e2c80*/  LOP3.LUT R15, R15, 0xffff, RZ, 0xc0, !PT ;  /* 0x0000ffff0f0f7812 */ /* 0x000fe400078ec0ff */
[----:B------:R-:W-:Y:S02]  /*e2c90*/  LOP3.LUT R26, R26, 0xffff, RZ, 0xc0, !PT ;  /* 0x0000ffff1a1a7812 */ /* 0x000fe400078ec0ff */
[----:B0-----:R-:W-:Y:S02]  /*e2ca0*/  LOP3.LUT R20, R18, 0xffff, RZ, 0xc0, !PT ;  /* 0x0000ffff12147812 */ /* 0x001fe400078ec0ff */
[----:B------:R-:W-:Y:S02]  /*e2cb0*/  LOP3.LUT R18, R28, 0xffff, RZ, 0xc0, !PT ;  /* 0x0000ffff1c127812 */ /* 0x000fe400078ec0ff */
[----:B------:R-:W-:Y:S02]  /*e2cc0*/  LOP3.LUT R28, R9, 0xffff, RZ, 0xc0, !PT ;  /* 0x0000ffff091c7812 */ /* 0x000fe400078ec0ff */
[----:B------:R-:W4:Y:S01]  /*e2cd0*/  LDL.LU R9, [R1+0x3940] ;  /* 0x0039400001097983 */ /* 0x000f220000300800 */
[----:B------:R-:W-:-:S03]  /*e2ce0*/  PRMT R20, R20, 0x3340, R0 ;  /* 0x0000334014147816 */ /* 0x000fc60000000000 */
[----:B------:R-:W4:Y:S01]  /*e2cf0*/  LDL.LU R0, [R1+0x393c] ;  /* 0x00393c0001007983 */ /* 0x000f220000300800 */
[----:B------:R-:W-:Y:S02]  /*e2d00*/  PRMT R18, R15, 0x3340, R18 ;  /* 0x000033400f127816 */ /* 0x000fe40000000012 */
[----:B------:R-:W-:Y:S01]  /*e2d10*/  PRMT R15, R28, 0x3340, R26 ;  /* 0x000033401c0f7816 */ /* 0x000fe2000000001a */
[----:B------:R-:W-:Y:S04]  /*e2d20*/  STL [R1+0x784], R20 ;  /* 0x0007841401007387 */ /* 0x000fe80000100800 */
[----:B------:R-:W4:Y:S01]  /*e2d30*/  LDL.LU R26, [R1+0x354] ;  /* 0x00035400011a7983 */ /* 0x000f220000300800 */
[----:B------:R-:W-:Y:S02]  /*e2d40*/  SHF.R.U32.HI R11, RZ, 0x8, R11 ;  /* 0x00000008ff0b7819 */ /* 0x000fe4000001160b */
[----:B------:R-:W-:-:S02]  /*e2d50*/  LOP3.LUT R25, R25, 0xffff, RZ, 0xc0, !PT ;  /* 0x0000ffff19197812 */ /* 0x000fc400078ec0ff */
[----:B------:R-:W-:Y:S01]  /*e2d60*/  LOP3.LUT R11, R11, 0xffff, RZ, 0xc0, !PT ;  /* 0x0000ffff0b0b7812 */ /* 0x000fe200078ec0ff */
[----:B------:R-:W-:Y:S03]  /*e2d70*/  STL [R1+0x780], R18 ;  /* 0x0007801201007387 */ /* 0x000fe60000100800 */
[----:B------:R-:W-:Y:S01]  /*e2d80*/  PRMT R11, R25, 0x3340, R11 ;  /* 0x00003340190b7816 */ /* 0x000fe2000000000b */
[----:B------:R-:W-:Y:S04]  /*e2d90*/  STL [R1+0x778], R15 ;  /* 0x0007780f01007387 */ /* 0x000fe80000100800 */
[----:B------:R0:W-:Y:S01]  /*e2da0*/  STL [R1+0x774], R11 ;  /* 0x0007740b01007387 */ /* 0x0001e20000100800 */
[----:B------:R-:W-:-:S02]  /*e2db0*/  LOP3.LUT R25, R14, 0xffff, RZ, 0xc0, !PT ;  /* 0x0000ffff0e197812 */ /* 0x000fc400078ec0ff */
[----:B0-----:R-:W-:Y:S02]  /*e2dc0*/  LOP3.LUT R11, R7, 0xffff, RZ, 0xc0, !PT ;  /* 0x0000ffff070b7812 */ /* 0x001fe400078ec0ff */
[----:B--2---:R-:W-:-:S04]  /*e2dd0*/  LOP3.LUT R13, R13, 0xffff, RZ, 0xc0, !PT ;  /* 0x0000ffff0d0d7812 */ /* 0x004fc800078ec0ff */
[----:B------:R-:W-:Y:S02]  /*e2de0*/  SHF.R.U32.HI R7, RZ, 0x8, R13 ;  /* 0x00000008ff077819 */ /* 0x000fe4000001160d */
[----:B---3--:R-:W-:Y:S02]  /*e2df0*/  LOP3.LUT R20, R22, 0xffff, RZ, 0xc0, !PT ;  /* 0x0000ffff16147812 */ /* 0x008fe400078ec0ff */
[----:B----4-:R-:W-:Y:S02]  /*e2e00*/  LOP3.LUT R15, R23, 0xffff, RZ, 0xc0, !PT ;  /* 0x0000ffff170f7812 */ /* 0x010fe400078ec0ff */
[----:B------:R-:W-:Y:S02]  /*e2e10*/  LOP3.LUT R18, R27, 0xffff, RZ, 0xc0, !PT ;  /* 0x0000ffff1b127812 */ /* 0x000fe400078ec0ff */
[----:B------:R-:W-:Y:S02]  /*e2e20*/  LOP3.LUT R28, R0, 0xffff, RZ, 0xc0, !PT ;  /* 0x0000ffff001c7812 */ /* 0x000fe400078ec0ff */
[----:B------:R-:W2:Y:S04]  /*e2e30*/  LDL.LU R0, [R1+0x2d18] ;  /* 0x002d180001007983 */ /* 0x000ea80000300800 */
[----:B------:R-:W3:Y:S01]  /*e2e40*/  LDL.LU R22, [R1+0x2cdc] ;  /* 0x002cdc0001167983 */ /* 0x000ee20000300800 */
[----:B------:R-:W-:-:S02]  /*e2e50*/  PRMT R13, R13, 0x3340, R28 ;  /* 0x000033400d0d7816 */ /* 0x000fc4000000001c */
[----:B------:R-:W-:Y:S01]  /*e2e60*/  LOP3.LUT R26, R26, 0xffff, RZ, 0xc0, !PT ;  /* 0x0000ffff1a1a7812 */ /* 0x000fe200078ec0ff */
[----:B------:R-:W4:Y:S04]  /*e2e70*/  LDL.LU R23, [R1+0x2cd8] ;  /* 0x002cd80001177983 */ /* 0x000f280000300800 */
[----:B------:R-:W4:Y:S01]  /*e2e80*/  LDL.LU R27, [R1+0x2c8c] ;  /* 0x002c8c00011b7983 */ /* 0x000f220000300800 */
[----:B------:R-:W-:-:S03]  /*e2e90*/  SHF.R.U32.HI R14, RZ, 0x8, R28 ;  /* 0x00000008ff0e7819 */ /* 0x000fc6000001161c */
[----:B------:R0:W-:Y:S01]  /*e2ea0*/  STL [R1+0x9b8], R13 ;  /* 0x0009b80d01007387 */ /* 0x0001e20000100800 */
[----:B------:R-:W-:-:S05]  /*e2eb0*/  PRMT R28, R20, 0x3340, R26 ;  /* 0x00003340141c7816 */ /* 0x000fca000000001a */
[----:B------:R1:W-:Y:S01]  /*e2ec0*/  STL [R1+0x9b4], R28 ;  /* 0x0009b41c01007387 */ /* 0x0003e20000100800 */
[----:B0-----:R-:W-:Y:S02]  /*e2ed0*/  SHF.R.U32.HI R13, RZ, 0x8, R20 ;  /* 0x00000008ff0d7819 */ /* 0x001fe40000011614 */
[----:B------:R-:W-:Y:S02]  /*e2ee0*/  SHF.R.U32.HI R20, RZ, 0x8, R26 ;  /* 0x00000008ff147819 */ /* 0x000fe4000001161a */
[----:B------:R-:W-:Y:S02]  /*e2ef0*/  PRMT R26, R15, 0x3340, R25 ;  /* 0x000033400f1a7816 */ /* 0x000fe40000000019 */
[----:B-1----:R-:W-:Y:S02]  /*e2f00*/  SHF.R.U32.HI R28, RZ, 0x8, R15 ;  /* 0x00000008ff1c7819 */ /* 0x002fe4000001160f */
[----:B------:R-:W4:Y:S04]  /*e2f10*/  LDL.LU R15, [R1+0x3938] ;  /* 0x00393800010f7983 */ /* 0x000f280000300800 */
[----:B------:R0:W-:Y:S01]  /*e2f20*/  STL [R1+0x9b0], R26 ;  /* 0x0009b01a01007387 */ /* 0x0001e20000100800 */
[----:B------:R-:W-:-:S02]  /*e2f30*/  SHF.R.U32.HI R25, RZ, 0x8, R25 ;  /* 0x00000008ff197819 */ /* 0x000fc40000011619 */
[----:B0-----:R-:W-:Y:S02]  /*e2f40*/  SHF.R.U32.HI R26, RZ, 0x8, R18 ;  /* 0x00000008ff1a7819 */ /* 0x001fe40000011612 */
[--C-:B------:R-:W-:Y:S02]  /*e2f50*/  PRMT R18, R18, 0x3340, R11.reuse ;  /* 0x0000334012127816 */ /* 0x100fe4000000000b */
[----:B------:R-:W-:-:S03]  /*e2f60*/  SHF.R.U32.HI R11, RZ, 0x8, R11 ;  /* 0x00000008ff0b7819 */ /* 0x000fc6000001160b */
[----:B------:R0:W-:Y:S02]  /*e2f70*/  STL [R1+0x9ac], R18 ;  /* 0x0009ac1201007387 */ /* 0x0001e40000100800 */
[----:B0-----:R-:W-:Y:S01]  /*e2f80*/  LOP3.LUT R18, R28, 0xffff, RZ, 0xc0, !PT ;  /* 0x0000ffff1c127812 */ /* 0x001fe200078ec0ff */
[----:B------:R-:W-:Y:S01]  /*e2f90*/  IMAD.MOV.U32 R28, RZ, RZ, R7 ;  /* 0x000000ffff1c7224 */ /* 0x000fe200078e0007 */
[----:B------:R-:W-:Y:S01]  /*e2fa0*/  LOP3.LUT R7, R25, 0xffff, RZ, 0xc0, !PT ;  /* 0x0000ffff19077812 */ /* 0x000fe200078ec0ff */
[----:B------:R-:W-:Y:S01]  /*e2fb0*/  IMAD.MOV.U32 R25, RZ, RZ, R13 ;  /* 0x000000ffff197224 */ /* 0x000fe200078e000d */
[----:B------:R-:W-:Y:S01]  /*e2fc0*/  LOP3.LUT R13, R26, 0xffff, RZ, 0xc0, !PT ;  /* 0x0000ffff1a0d7812 */ /* 0x000fe200078ec0ff */
[----:B------:R-:W-:Y:S01]  /*e2fd0*/  IMAD.MOV.U32 R26, RZ, RZ, R14 ;  /* 0x000000ffff1a7224 */ /* 0x000fe200078e000e */
[----:B------:R-:W-:Y:S02]  /*e2fe0*/  PRMT R18, R18, 0x3340, R7 ;  /* 0x0000334012127816 */ /* 0x000fe40000000007 */
[----:B------:R-:W-:-:S02]  /*e2ff0*/  LOP3.LUT R14, R11, 0xffff, RZ, 0xc0, !PT ;  /* 0x0000ffff0b0e7812 */ /* 0x000fc400078ec0ff */
        /* <DEDUP_REMOVED lines=15> */
[----:B------:R-:W-:Y:S01]  /*e30f0*/  LOP3.LUT R25, R12, 0xffff, RZ, 0xc0, !PT ;  /* 0x0000ffff0c197812 */ /* 0x000fe200078ec0ff */
[----:B------:R-:W4:Y:S01]  /*e3100*/  LDL.LU R6, [R1+0x2db4] ;  /* 0x002db40001067983 */ /* 0x000f220000300800 */
[----:B0-----:R-:W-:Y:S02]  /*e3110*/  LOP3.LUT R11, R10, 0xffff, RZ, 0xc0, !PT ;  /* 0x0000ffff0a0b7812 */ /* 0x001fe400078ec0ff */
[----:B--2---:R-:W-:Y:S02]  /*e3120*/  LOP3.LUT R0, R0, 0xffff, RZ, 0xc0, !PT ;  /* 0x0000ffff00007812 */ /* 0x004fe400078ec0ff */
[----:B---3--:R-:W-:Y:S02]  /*e3130*/  LOP3.LUT R14, R22, 0xffff, RZ, 0xc0, !PT ;  /* 0x0000ffff160e7812 */ /* 0x008fe400078ec0ff */
[----:B------:R-:W-:Y:S02]  /*e3140*/  SHF.R.U32.HI R12, RZ, 0x8, R0 ;  /* 0x00000008ff0c7819 */ /* 0x000fe40000011600 */
[----:B----4-:R-:W-:-:S02]  /*e3150*/  LOP3.LUT R13, R23, 0xffff, RZ, 0xc0, !PT ;  /* 0x0000ffff170d7812 */ /* 0x010fc400078ec0ff */
[----:B------:R-:W-:Y:S02]  /*e3160*/  LOP3.LUT R22, R27, 0xffff, RZ, 0xc0, !PT ;  /* 0x0000ffff1b167812 */ /* 0x000fe400078ec0ff */
[----:B------:R-:W-:Y:S02]  /*e3170*/  LOP3.LUT R28, R18, 0xffff, RZ, 0xc0, !PT ;  /* 0x0000ffff121c7812 */ /* 0x000fe400078ec0ff */
[----:B------:R-:W2:Y:S04]  /*e3180*/  LDL.LU R18, [R1+0x2db0] ;  /* 0x002db00001127983 */ /* 0x000ea80000300800 */
[----:B------:R-:W3:Y:S01]  /*e3190*/  LDL.LU R23, [R1+0x2d38] ;  /* 0x002d380001177983 */ /* 0x000ee20000300800 */
[--C-:B------:R-:W-:Y:S02]  /*e31a0*/  PRMT R10, R0, 0x3340, R28.reuse ;  /* 0x00003340000a7816 */ /* 0x100fe4000000001c */
[----:B------:R-:W-:-:S02]  /*e31b0*/  SHF.R.U32.HI R0, RZ, 0x8, R28 ;  /* 0x00000008ff007819 */ /* 0x000fc4000001161c */
[----:B------:R-:W-:Y:S01]  /*e31c0*/  PRMT R28, R14, 0x3340, R26 ;  /* 0x000033400e1c7816 */ /* 0x000fe2000000001a */
[----:B------:R-:W4:Y:S04]  /*e31d0*/  LDL.LU R27, [R1+0x2d30] ;  /* 0x002d3000011b7983 */ /* 0x000f280000300800 */
[----:B------:R0:W-:Y:S04]  /*e31e0*/  STL [R1+0x9a0], R10 ;  /* 0x0009a00a01007387 */ /* 0x0001e80000100800 */
[----:B------:R1:W-:Y:S01]  /*e31f0*/  STL [R1+0x240], R28 ;  /* 0x0002401c01007387 */ /* 0x0003e20000100800 */
[----:B0-----:R-:W-:-:S02]  /*e3200*/  SHF.R.U32.HI R10, RZ, 0x8, R14 ;  /* 0x00000008ff0a7819 */ /* 0x001fc4000001160e */
[----:B-1----:R-:W-:Y:S02]  /*e3210*/  PRMT R28, R13, 0x3340, R25 ;  /* 0x000033400d1c7816 */ /* 0x002fe40000000019 */
[----:B------:R-:W-:Y:S02]  /*e3220*/  SHF.R.U32.HI R14, RZ, 0x8, R13 ;  /* 0x00000008ff0e7819 */ /* 0x000fe4000001160d */
[----:B------:R-:W4:Y:S04]  /*e3230*/  LDL.LU R13, [R1+0x3928] ;  /* 0x00392800010d7983 */ /* 0x000f280000300800 */
[----:B------:R0:W-:Y:S01]  /*e3240*/  STL [R1+0x23c], R28 ;  /* 0x00023c1c01007387 */ /* 0x0001e20000100800 */
[----:B------:R-:W-:Y:S02]  /*e3250*/  SHF.R.U32.HI R26, RZ, 0x8, R26 ;  /* 0x00000008ff1a7819 */ /* 0x000fe4000001161a */
[----:B------:R-:W-:-:S02]  /*e3260*/  LOP3.LUT R0, R0, 0xffff, RZ, 0xc0, !PT ;  /* 0x0000ffff00007812 */ /* 0x000fc400078ec0ff */
[----:B0-----:R-:W-:Y:S02]  /*e3270*/  SHF.R.U32.HI R28, RZ, 0x8, R22 ;  /* 0x00000008ff1c7819 */ /* 0x001fe40000011616 */
        /* <DEDUP_REMOVED lines=11> */
[----:B------:R-:W-:Y:S01]  /*e3330*/  PRMT R12, R10, 0x3340, R12 ;  /* 0x000033400a0c7816 */ /* 0x000fe2000000000c */
[----:B------:R-:W-:Y:S01]  /*e3340*/  STL [R1+0x73c], R22 ;  /* 0x00073c1601007387 */ /* 0x000fe20000100800 */
[----:B------:R-:W-:-:S03]  /*e3350*/  PRMT R10, R26, 0x3340, R25 ;  /* 0x000033401a0a7816 */ /* 0x000fc60000000019 */
[----:B------:R-:W4:Y:S01]  /*e3360*/  LDL.LU R25, [R1+0x35c] ;  /* 0x00035c0001197983 */ /* 0x000f220000300800 */
[----:B------:R-:W-:Y:S02]  /*e3370*/  SHF.R.U32.HI R11, RZ, 0x8, R11 ;  /* 0x00000008ff0b7819 */ /* 0x000fe4000001160b */
[----:B------:R-:W-:Y:S02]  /*e3380*/  LOP3.LUT R28, R28, 0xffff, RZ, 0xc0, !PT ;  /* 0x0000ffff1c1c7812 */ /* 0x000fe400078ec0ff */
[----:B------:R-:W-:Y:S01]  /*e3390*/  LOP3.LUT R11, R11, 0xffff, RZ, 0xc0, !PT ;  /* 0x0000ffff0b0b7812 */ /* 0x000fe200078ec0ff */
[----:B------:R-:W-:Y:S03]  /*e33a0*/  STL [R1+0xe0], R12 ;  /* 0x0000e00c01007387 */ /* 0x000fe60000100800 */
[----:B------:R-:W-:Y:S01]  /*e33b0*/  PRMT R11, R28, 0x3340, R11 ;  /* 0x000033401c0b7816 */ /* 0x000fe2000000000b */
[----:B------:R2:W-:Y:S04]  /*e33c0*/  STL [R1+0xe4], R10 ;  /* 0x0000e40a01007387 */ /* 0x0005e80000100800 */
[----:B------:R0:W-:Y:S01]  /*e33d0*/  STL [R1+0xe8], R11 ;  /* 0x0000e80b01007387 */ /* 0x0001e20000100800 */
[----:B--2---:R-:W-:-:S02]  /*e33e0*/  LOP3.LUT R10, R18, 0xffff, RZ, 0xc0, !PT ;  /* 0x0000ffff120a7812 */ /* 0x004fc400078ec0ff */
[----:B---3--:R-:W-:Y:S02]  /*e33f0*/  LOP3.LUT R12, R23, 0xffff, RZ, 0xc0, !PT ;  /* 0x0000ffff170c7812 */ /* 0x008fe400078ec0ff */
[----:B----4-:R-:W-:Y:S02]  /*e3400*/  LOP3.LUT R22, R27, 0xffff, RZ, 0xc0, !PT ;  /* 0x0000ffff1b167812 */ /* 0x010fe400078ec0ff */
[----:B------:R-:W-:Y:S02]  /*e3410*/  LOP3.LUT R28, R0, 0xffff, RZ, 0xc0, !PT ;  /* 0x0000ffff001c7812 */ /* 0x000fe400078ec0ff */
[----:B------:R-:W2:Y:S04]  /*e3420*/  LDL.LU R0, [R1+0x2cf8] ;  /* 0x002cf80001007983 */ /* 0x000ea80000300800 */
[----:B------:R-:W3:Y:S04]  /*e3430*/  LDL.LU R18, [R1+0x2cf4] ;  /* 0x002cf40001127983 */ /* 0x000ee80000300800 */
[----:B------:R-:W4:Y:S04]  /*e3440*/  LDL.LU R23, [R1+0x2cac] ;  /* 0x002cac0001177983 */ /* 0x000f280000300800 */
[----:B------:R-:W4:Y:S01]  /*e3450*/  LDL.LU R27, [R1+0x2ca8] ;  /* 0x002ca800011b7983 */ /* 0x000f220000300800 */
[----:B------:R-:W-:-:S02]  /*e3460*/  LOP3.LUT R6, R6, 0xffff, RZ, 0xc0, !PT ;  /* 0x0000ffff06067812 */ /* 0x000fc400078ec0ff */
[----:B0-----:R-:W-:Y:S02]  /*e3470*/  LOP3.LUT R11, R13, 0xffff, RZ, 0xc0, !PT ;  /* 0x0000ffff0d0b7812 */ /* 0x001fe400078ec0ff */
[----:B------:R-:W-:Y:S02]  /*e3480*/  SHF.R.U32.HI R13, RZ, 0x8, R28 ;  /* 0x00000008ff0d7819 */ /* 0x000fe4000001161c */
[----:B------:R-:W-:Y:S02]  /*e3490*/  LOP3.LUT R26, R25, 0xffff, RZ, 0xc0, !PT ;  /* 0x0000ffff191a7812 */ /* 0x000fe400078ec0ff */
[----:B------:R-:W-:Y:S02]  /*e34a0*/  LOP3.LUT R25, R14, 0xffff, RZ, 0xc0, !PT ;  /* 0x0000ffff0e197812 */ /* 0x000fe400078ec0ff */
[----:B------:R-:W-:Y:S02]  /*e34b0*/  SHF.R.U32.HI R14, RZ, 0x8, R6 ;  /* 0x00000008ff0e7819 */ /* 0x000fe40000011606 */
[----:B------:R-:W-:-:S02]  /*e34c0*/  PRMT R6, R6, 0x3340, R28 ;  /* 0x0000334006067816 */ /* 0x000fc4000000001c */
[----:B------:R-:W-:-:S03]  /*e34d0*/  PRMT R28, R10, 0x3340, R26 ;  /* 0x000033400a1c7816 */ /* 0x000fc6000000001a */
[----:B------:R-:W-:Y:S04]  /*e34e0*/  STL [R1+0x234], R6 ;  /* 0x0002340601007387 */ /* 0x000fe80000100800 */
[----:B------:R0:W-:Y:S02]  /*e34f0*/  STL [R1+0x230], R28 ;  /* 0x0002301c01007387 */ /* 0x0001e40000100800 */
[----:B0-----:R-:W-:Y:S02]  /*e3500*/  PRMT R28, R12, 0x3340, R25 ;  /* 0x000033400c1c7816 */ /* 0x001fe40000000019 */
[----:B------:R-:W-:Y:S02]  /*e3510*/  SHF.R.U32.HI R6, RZ, 0x8, R10 ;  /* 0x00000008ff067819 */ /* 0x000fe4000001160a */
[----:B------:R-:W-:-:S02]  /*e3520*/  SHF.R.U32.HI R10, RZ, 0x8, R12 ;  /* 0x00000008ff0a7819 */ /* 0x000fc4000001160c */
[----:B------:R-:W4:Y:S04]  /*e3530*/  LDL.LU R12, [R1+0x391c] ;  /* 0x00391c00010c7983 */ /* 0x000f280000300800 */
[----:B------:R0:W-:Y:S01]  /*e3540*/  STL [R1+0x22c], R28 ;  /* 0x00022c1c01007387 */ /* 0x0001e20000100800 */
[----:B------:R-:W-:Y:S02]  /*e3550*/  SHF.R.U32.HI R26, RZ, 0x8, R26 ;  /* 0x00000008ff1a7819 */ /* 0x000fe4000001161a */
[----:B------:R-:W-:Y:S02]  /*e3560*/  SHF.R.U32.HI R25, RZ, 0x8, R25 ;  /* 0x00000008ff197819 */ /* 0x000fe40000011619 */
[----:B0-----:R-:W-:Y:S02]  /*e3570*/  SHF.R.U32.HI R28, RZ, 0x8, R22 ;  /* 0x00000008ff1c7819 */ /* 0x001fe40000011616 */
[----:B------:R-:W-:-:S02]  /*e3580*/  PRMT R22, R22, 0x3340, R11 ;  /* 0x0000334016167816 */ /* 0x000fc4000000000b */
[----:B------:R-:W-:-:S03]  /*e3590*/  SHF.R.U32.HI R11, RZ, 0x8, R11 ;  /* 0x00000008ff0b7819 */ /* 0x000fc6000001160b */
[----:B------:R0:W-:Y:S01]  /*e35a0*/  STL [R1+0x228], R22 ;  /* 0x0002281601007387 */ /* 0x0001e20000100800 */
[----:B------:R-:W-:Y:S02]  /*e35b0*/  LOP3.LUT R6, R6, 0xffff, RZ, 0xc0, !PT ;  /* 0x0000ffff06067812 */ /* 0x000fe400078ec0ff */
[----:B------:R-:W-:Y:S02]  /*e35c0*/  LOP3.LUT R25, R25, 0xffff, RZ, 0xc0, !PT ;  /* 0x0000ffff19197812 */ /* 0x000fe400078ec0ff */
[----:B------:R-:W-:Y:S02]  /*e35d0*/  LOP3.LUT R28, R28, 0xffff, RZ, 0xc0, !PT ;  /* 0x0000ffff1c1c7812 */ /* 0x000fe400078ec0ff */
[----:B------:R-:W-:Y:S02]  /*e35e0*/  LOP3.LUT R11, R11, 0xffff, RZ, 0xc0, !PT ;  /* 0x0000ffff0b0b7812 */ /* 0x000fe400078ec0ff */
[----:B0-----:R-:W-:Y:S02]  /*e35f0*/  LOP3.LUT R22, R14, 0xffff, RZ, 0xc0, !PT ;  /* 0x0000ffff0e167812 */ /* 0x001fe400078ec0ff */
[----:B------:R-:W-:-:S02]  /*e3600*/  LOP3.LUT R14, R13, 0xffff, RZ, 0xc0, !PT ;  /* 0x0000ffff0d0e7812 */ /* 0x000fc400078ec0ff */
[----:B------:R-:W-:Y:S02]  /*e3610*/  LOP3.LUT R13, R26, 0xffff, RZ, 0xc0, !PT ;  /* 0x0000ffff1a0d7812 */ /* 0x000fe400078ec0ff */
[----:B------:R-:W-:Y:S02]  /*e3620*/  LOP3.LUT R26, R10, 0xffff, RZ, 0xc0, !PT ;  /* 0x0000ffff0a1a7812 */ /* 0x000fe400078ec0ff */
[----:B------:R-:W-:Y:S02]  /*e3630*/  PRMT R22, R22, 0x3340, R14 ;  /* 0x0000334016167816 */ /* 0x000fe4000000000e */
[----:B------:R-:W-:Y:S01]  /*e3640*/  PRMT R13, R6, 0x3340, R13 ;  /* 0x00003340060d7816 */ /* 0x000fe2000000000d */
[----:B------:R-:W4:Y:S01]  /*e3650*/  LDL.LU R10, [R1+0x3918] ;  /* 0x00391800010a7983 */ /* 0x000f220000300800 */
[----:B------:R-:W-:-:S03]  /*e3660*/  PRMT R6, R26, 0x3340, R25 ;  /* 0x000033401a067816 */ /* 0x000fc60000000019 */
        /* <DEDUP_REMOVED lines=8> */
[----:B------:R0:W-:Y:S04]  /*e36f0*/  STL [R1+0x120], R11 ;  /* 0x0001200b01007387 */ /* 0x0001e80000100800 */
[----:B------:R-:W4:Y:S04]  /*e3700*/  LDL.LU R19, [R1+0x2dd4] ;  /* 0x002dd40001137983 */ /* 0x000f280000300800 */
[----:B------:R-:W4:Y:S01]  /*e3710*/  LDL.LU R21, [R1+0x2dd0] ;  /* 0x002dd00001157983 */ /* 0x000f220000300800 */
[----:B------:R-:W-:-:S02]  /*e3720*/  LOP3.LUT R25, R8, 0xffff, RZ, 0xc0, !PT ;  /* 0x0000ffff08197812 */ /* 0x000fc400078ec0ff */
[----:B0-----:R-:W-:Y:S02]  /*e3730*/  LOP3.LUT R11, R2, 0xffff, RZ, 0xc0, !PT ;  /* 0x0000ffff020b7812 */ /* 0x001fe400078ec0ff */
[----:B--2---:R-:W-:Y:S02]  /*e3740*/  LOP3.LUT R0, R0, 0xffff, RZ, 0xc0, !PT ;  /* 0x0000ffff00007812 */ /* 0x004fe400078ec0ff */
[----:B---3--:R-:W-:Y:S02]  /*e3750*/  LOP3.LUT R6, R18, 0xffff, RZ, 0xc0, !PT ;  /* 0x0000ffff12067812 */ /* 0x008fe400078ec0ff */
[----:B----4-:R-:W-:Y:S02]  /*e3760*/  LOP3.LUT R13, R23, 0xffff, RZ, 0xc0, !PT ;  /* 0x0000ffff170d7812 */ /* 0x010fe400078ec0ff */
[----:B------:R-:W-:Y:S02]  /*e3770*/  PRMT R2, R0, 0x3340, R28 ;  /* 0x0000334000027816 */ /* 0x000fe4000000001c */
[----:B------:R-:W-:Y:S01]  /*e3780*/  LOP3.LUT R18, R27, 0xffff, RZ, 0xc0, !PT ;  /* 0x0000ffff1b127812 */ /* 0x000fe200078ec0ff */
[----:B------:R-:W2:Y:S04]  /*e3790*/  LDL.LU R23, [R1+0x2d90] ;  /* 0x002d900001177983 */ /* 0x000ea80000300800 */
[----:B------:R-:W3:Y:S04]  /*e37a0*/  LDL.LU R27, [R1+0x2d08] ;  /* 0x002d0800011b7983 */ /* 0x000ee80000300800 */
[----:B------:R0:W-:Y:S01]  /*e37b0*/  STL [R1+0x224], R2 ;  /* 0x0002240201007387 */ /* 0x0001e20000100800 */
[----:B------:R-:W-:-:S02]  /*e37c0*/  SHF.R.U32.HI R8, RZ, 0x8, R0 ;  /* 0x00000008ff087819 */ /* 0x000fc40000011600 */
[----:B------:R-:W-:Y:S02]  /*e37d0*/  SHF.R.U32.HI R0, RZ, 0x8, R28 ;  /* 0x00000008ff007819 */ /* 0x000fe4000001161c */
[----:B------:R-:W-:Y:S02]  /*e37e0*/  SHF.R.U32.HI R28, RZ, 0x8, R26 ;  /* 0x00000008ff1c7819 */ /* 0x000fe4000001161a */
        /* <DEDUP_REMOVED lines=22> */
[----:B------:R0:W-:Y:S04]  /*e3950*/  STL [R1+0x11c], R18 ;  /* 0x00011c1201007387 */ /* 0x0001e80000100800 */
[----:B------:R-:W4:Y:S01]  /*e3960*/  LDL.LU R26, [R1+0x384] ;  /* 0x00038400011a7983 */ /* 0x000f220000300800 */
[----:B------:R-:W-:Y:S02]  /*e3970*/  SHF.R.U32.HI R11, RZ, 0x8, R11 ;  /* 0x00000008ff0b7819 */ /* 0x000fe4000001160b */
[----:B------:R-:W-:-:S02]  /*e3980*/  LOP3.LUT R25, R25, 0xffff, RZ, 0xc0, !PT ;  /* 0x0000ffff19197812 */ /* 0x000fc400078ec0ff */
[----:B------:R-:W-:Y:S01]  /*e3990*/  LOP3.LUT R11, R11, 0xffff, RZ, 0xc0, !PT ;  /* 0x0000ffff0b0b7812 */ /* 0x000fe200078ec0ff */
[----:B------:R1:W-:Y:S04]  /*e39a0*/  STL [R1+0x118], R8 ;  /* 0x0001180801007387 */ /* 0x0003e80000100800 */
[----:B------:R1:W-:Y:S01]  /*e39b0*/  STL [R1+0x114], R2 ;  /* 0x0001140201007387 */ /* 0x0003e20000100800 */
[----:B0-----:R-:W-:Y:S02]  /*e39c0*/  LOP3.LUT R18, R21, 0xffff, RZ, 0xc0, !PT ;  /* 0x0000ffff15127812 */ /* 0x001fe400078ec0ff */
[----:B-1----:R-:W-:Y:S02]  /*e39d0*/  PRMT R8, R25, 0x3340, R11 ;  /* 0x0000334019087816 */ /* 0x002fe4000000000b */
[----:B------:R-:W-:-:S02]  /*e39e0*/  LOP3.LUT R2, R19, 0xffff, RZ, 0xc0, !PT ;  /* 0x0000ffff13027812 */ /* 0x000fc400078ec0ff */
[----:B------:R-:W-:Y:S01]  /*e39f0*/  LOP3.LUT R11, R9, 0xffff, RZ, 0xc0, !PT ;  /* 0x0000ffff090b7812 */ /* 0x000fe200078ec0ff */
[----:B------:R2:W-:Y:S01]  /*e3a00*/  STL [R1+0x110], R8 ;  /* 0x0001100801007387 */ /* 0x0005e20000100800 */
[----:B------:R-:W-:Y:S02]  /*e3a10*/  LOP3.LUT R25, R10, 0xffff, RZ, 0xc0, !PT ;  /* 0x0000ffff0a197812 */ /* 0x000fe400078ec0ff */
[----:B------:R-:W-:Y:S02]  /*e3a20*/  SHF.R.U32.HI R10, RZ, 0x8, R2 ;  /* 0x00000008ff0a7819 */ /* 0x000fe40000011602 */
[----:B--2---:R-:W-:Y:S02]  /*e3a30*/  LOP3.LUT R8, R23, 0xffff, RZ, 0xc0, !PT ;  /* 0x0000ffff17087812 */ /* 0x004fe400078ec0ff */
[----:B---3--:R-:W-:Y:S02]  /*e3a40*/  LOP3.LUT R19, R27, 0xffff, RZ, 0xc0, !PT ;  /* 0x0000ffff1b137812 */ /* 0x008fe400078ec0ff */
[----:B----4-:R-:W-:-:S02]  /*e3a50*/  LOP3.LUT R28, R0, 0xffff, RZ, 0xc0, !PT ;  /* 0x0000ffff001c7812 */ /* 0x010fc400078ec0ff */
[----:B------:R-:W2:Y:S04]  /*e3a60*/  LDL.LU R0, [R1+0x2de4] ;  /* 0x002de40001007983 */ /* 0x000ea80000300800 */
[----:B------:R-:W3:Y:S01]  /*e3a70*/  LDL.LU R21, [R1+0x2de0] ;  /* 0x002de00001157983 */ /* 0x000ee20000300800 */
[----:B------:R-:W-:-:S03]  /*e3a80*/  PRMT R9, R2, 0x3340, R28 ;  /* 0x0000334002097816 */ /* 0x000fc6000000001c */
[----:B------:R-:W4:Y:S01]  /*e3a90*/  LDL.LU R23, [R1+0x2d14] ;  /* 0x002d140001177983 */ /* 0x000f220000300800 */
[----:B------:R-:W-:-:S03]  /*e3aa0*/  LOP3.LUT R26, R26, 0xffff, RZ, 0xc0, !PT ;  /* 0x0000ffff1a1a7812 */ /* 0x000fc600078ec0ff */
[----:B------:R-:W4:Y:S04]  /*e3ab0*/  LDL.LU R27, [R1+0x2cd4] ;  /* 0x002cd400011b7983 */ /* 0x000f280000300800 */
[----:B------:R0:W-:Y:S01]  /*e3ac0*/  STL [R1+0x210], R9 ;  /* 0x0002100901007387 */ /* 0x0001e20000100800 */
[----:B------:R-:W-:Y:S02]  /*e3ad0*/  SHF.R.U32.HI R2, RZ, 0x8, R28 ;  /* 0x00000008ff027819 */ /* 0x000fe4000001161c */
[----:B------:R-:W-:Y:S02]  /*e3ae0*/  SHF.R.U32.HI R28, RZ, 0x8, R26 ;  /* 0x00000008ff1c7819 */ /* 0x000fe4000001161a */
[----:B0-----:R-:W-:Y:S02]  /*e3af0*/  SHF.R.U32.HI R9, RZ, 0x8, R18 ;  /* 0x00000008ff097819 */ /* 0x001fe40000011612 */
[----:B------:R-:W-:-:S02]  /*e3b00*/  PRMT R18, R18, 0x3340, R26 ;  /* 0x0000334012127816 */ /* 0x000fc4000000001a */
        /* <DEDUP_REMOVED lines=20> */
[----:B------:R-:W-:Y:S02]  /*e3c50*/  LOP3.LUT R11, R11, 0xffff, RZ, 0xc0, !PT ;  /* 0x0000ffff0b0b7812 */ /* 0x000fe400078ec0ff */
[----:B------:R-:W-:-:S02]  /*e3c60*/  PRMT R10, R9, 0x3340, R10 ;  /* 0x00003340090a7816 */ /* 0x000fc4000000000a */
[----:B------:R-:W-:Y:S02]  /*e3c70*/  PRMT R9, R28, 0x3340, R26 ;  /* 0x000033401c097816 */ /* 0x000fe4000000001a */
[----:B------:R-:W-:Y:S01]  /*e3c80*/  PRMT R11, R25, 0x3340, R11 ;  /* 0x00003340190b7816 */ /* 0x000fe2000000000b */
[----:B------:R-:W-:Y:S04]  /*e3c90*/  STL [R1+0xd0], R19 ;  /* 0x0000d01301007387 */ /* 0x000fe80000100800 */
[----:B------:R2:W-:Y:S04]  /*e3ca0*/  STL [R1+0xd4], R10 ;  /* 0x0000d40a01007387 */ /* 0x0005e80000100800 */
[----:B------:R3:W-:Y:S04]  /*e3cb0*/  STL [R1+0xd8], R9 ;  /* 0x0000d80901007387 */ /* 0x0007e80000100800 */
[----:B------:R0:W-:Y:S01]  /*e3cc0*/  STL [R1+0x10c], R11 ;  /* 0x00010c0b01007387 */ /* 0x0001e20000100800 */
[----:B--2---:R-:W-:-:S02]  /*e3cd0*/  LOP3.LUT R10, R0, 0xffff, RZ, 0xc0, !PT ;  /* 0x0000ffff000a7812 */ /* 0x004fc400078ec0ff */
[----:B---3--:R-:W-:Y:S02]  /*e3ce0*/  LOP3.LUT R9, R21, 0xffff, RZ, 0xc0, !PT ;  /* 0x0000ffff15097812 */ /* 0x008fe400078ec0ff */
[----:B----4-:R-:W-:Y:S02]  /*e3cf0*/  LOP3.LUT R19, R23, 0xffff, RZ, 0xc0, !PT ;  /* 0x0000ffff17137812 */ /* 0x010fe400078ec0ff */
[----:B------:R-:W-:Y:S02]  /*e3d00*/  LOP3.LUT R0, R27, 0xffff, RZ, 0xc0, !PT ;  /* 0x0000ffff1b007812 */ /* 0x000fe400078ec0ff */
[----:B------:R-:W-:Y:S02]  /*e3d10*/  LOP3.LUT R28, R2, 0xffff, RZ, 0xc0, !PT ;  /* 0x0000ffff021c7812 */ /* 0x000fe400078ec0ff */
[----:B------:R-:W2:Y:S04]  /*e3d20*/  LDL.LU R2, [R1+0x2dac] ;  /* 0x002dac0001027983 */ /* 0x000ea80000300800 */
[----:B------:R-:W3:Y:S04]  /*e3d30*/  LDL.LU R21, [R1+0x2da8] ;  /* 0x002da80001157983 */ /* 0x000ee80000300800 */
[----:B------:R-:W4:Y:S04]  /*e3d40*/  LDL.LU R23, [R1+0x2d28] ;  /* 0x002d280001177983 */ /* 0x000f280000300800 */
[----:B------:R-:W2:Y:S01]  /*e3d50*/  LDL.LU R27, [R1+0x2d24] ;  /* 0x002d2400011b7983 */ /* 0x000ea20000300800 */
[----:B------:R-:W-:-:S02]  /*e3d60*/  LOP3.LUT R25, R29, 0xffff, RZ, 0xc0, !PT ;  /* 0x0000ffff1d197812 */ /* 0x000fc400078ec0ff */
[----:B------:R-:W-:Y:S02]  /*e3d70*/  SHF.R.U32.HI R29, RZ, 0x8, R10 ;  /* 0x00000008ff1d7819 */ /* 0x000fe4000001160a */
[--C-:B------:R-:W-:Y:S02]  /*e3d80*/  PRMT R10, R10, 0x3340, R28.reuse ;  /* 0x000033400a0a7816 */ /* 0x100fe4000000001c */
[----:B------:R-:W-:Y:S02]  /*e3d90*/  LOP3.LUT R26, R18, 0xffff, RZ, 0xc0, !PT ;  /* 0x0000ffff121a7812 */ /* 0x000fe400078ec0ff */
[----:B0-----:R-:W-:Y:S01]  /*e3da0*/  LOP3.LUT R11, R24, 0xffff, RZ, 0xc0, !PT ;  /* 0x0000ffff180b7812 */ /* 0x001fe200078ec0ff */
[----:B------:R-:W3:Y:S01]  /*e3db0*/  LDL.LU R18, [R1+0x38f4] ;  /* 0x0038f40001127983 */ /* 0x000ee20000300800 */
        /* <DEDUP_REMOVED lines=8> */
[----:B------:R-:W3:Y:S04]  /*e3e40*/  LDL.LU R19, [R1+0x38f0] ;  /* 0x0038f00001137983 */ /* 0x000ee80000300800 */
[----:B------:R0:W-:Y:S01]  /*e3e50*/  STL [R1+0x1e8], R26 ;  /* 0x0001e81a01007387 */ /* 0x0001e20000100800 */
[----:B------:R-:W-:-:S02]  /*e3e60*/  SHF.R.U32.HI R25, RZ, 0x8, R25 ;  /* 0x00000008ff197819 */ /* 0x000fc40000011619 */
[----:B0-----:R-:W-:Y:S02]  /*e3e70*/  SHF.R.U32.HI R26, RZ, 0x8, R0 ;  /* 0x00000008ff1a7819 */ /* 0x001fe40000011600 */
[----:B------:R-:W-:-:S05]  /*e3e80*/  PRMT R0, R0, 0x3340, R11 ;  /* 0x0000334000007816 */ /* 0x000fca000000000b */
[----:B------:R0:W-:Y:S01]  /*e3e90*/  STL [R1+0x1e4], R0 ;  /* 0x0001e40001007387 */ /* 0x0001e20000100800 */
[----:B------:R-:W-:Y:S02]  /*e3ea0*/  SHF.R.U32.HI R11, RZ, 0x8, R11 ;  /* 0x00000008ff0b7819 */ /* 0x000fe4000001160b */
[----:B0-----:R-:W-:Y:S01]  /*e3eb0*/  LOP3.LUT R0, R26, 0xffff, RZ, 0xc0, !PT ;  /* 0x0000ffff1a007812 */ /* 0x001fe200078ec0ff */
[----:B------:R-:W-:Y:S01]  /*e3ec0*/  IMAD.MOV.U32 R26, RZ, RZ, R29 ;  /* 0x000000ffff1a7224 */ /* 0x000fe200078e001d */
[----:B------:R-:W-:Y:S01]  /*e3ed0*/  LOP3.LUT R29, R28, 0xffff, RZ, 0xc0, !PT ;  /* 0x0000ffff1c1d7812 */ /* 0x000fe200078ec0ff */
[----:B------:R-:W-:Y:S01]  /*e3ee0*/  IMAD.MOV.U32 R28, RZ, RZ, R10 ;  /* 0x000000ffff1c7224 */ /* 0x000fe200078e000a */
[----:B------:R-:W-:Y:S01]  /*e3ef0*/  LOP3.LUT R10, R25, 0xffff, RZ, 0xc0, !PT ;  /* 0x0000ffff190a7812 */ /* 0x000fe200078ec0ff */
[----:B------:R-:W-:Y:S01]  /*e3f00*/  IMAD.MOV.U32 R25, RZ, RZ, R24 ;  /* 0x000000ffff197224 */ /* 0x000fe200078e0018 */
[----:B------:R-:W-:Y:S02]  /*e3f10*/  LOP3.LUT R24, R11, 0xffff, RZ, 0xc0, !PT ;  /* 0x0000ffff0b187812 */ /* 0x000fe400078ec0ff */
[----:B------:R-:W-:-:S02]  /*e3f20*/  PRMT R29, R29, 0x3340, R10 ;  /* 0x000033401d1d7816 */ /* 0x000fc4000000000a */
[----:B------:R-:W-:Y:S02]  /*e3f30*/  LOP3.LUT R11, R9, 0xffff, RZ, 0xc0, !PT ;  /* 0x0000ffff090b7812 */ /* 0x000fe400078ec0ff */
[----:B------:R-:W-:Y:S02]  /*e3f40*/  LOP3.LUT R26, R26, 0xffff, RZ, 0xc0, !PT ;  /* 0x0000ffff1a1a7812 */ /* 0x000fe400078ec0ff */
[----:B------:R-:W-:Y:S01]  /*e3f50*/  LOP3.LUT R25, R25, 0xffff, RZ, 0xc0, !PT ;  /* 0x0000ffff19197812 */ /* 0x000fe200078ec0ff */
[----:B------:R-:W3:Y:S01]  /*e3f60*/  LDL.LU R9, [R1+0x38ec] ;  /* 0x0038ec0001097983 */ /* 0x000ee20000300800 */
[----:B------:R-:W-:-:S03]  /*e3f70*/  LOP3.LUT R28, R28, 0xffff, RZ, 0xc0, !PT ;  /* 0x0000ffff1c1c7812 */ /* 0x000fc600078ec0ff */
[----:B------:R-:W3:Y:S04]  /*e3f80*/  LDL.LU R10, [R1+0x38e8] ;  /* 0x0038e800010a7983 */ /* 0x000ee80000300800 */
[----:B------:R0:W-:Y:S02]  /*e3f90*/  STL [R1+0x108], R29 ;  /* 0x0001081d01007387 */ /* 0x0001e40000100800 */
[----:B0-----:R-:W-:Y:S02]  /*e3fa0*/  PRMT R29, R0, 0x3340, R24 ;  /* 0x00003340001d7816 */ /* 0x001fe40000000018 */
[----:B------:R-:W-:Y:S02]  /*e3fb0*/  PRMT R24, R26, 0x3340, R25 ;  /* 0x000033401a187816 */ /* 0x000fe40000000019 */
[----:B------:R-:W-:-:S02]  /*e3fc0*/  PRMT R0, R28, 0x3340, R11 ;  /* 0x000033401c007816 */ /* 0x000fc4000000000b */
[----:B------:R-:W-:Y:S01]  /*e3fd0*/  LOP3.LUT R26, R14, 0xffff, RZ, 0xc0, !PT ;  /* 0x0000ffff0e1a7812 */ /* 0x000fe200078ec0ff */
[----:B------:R-:W-:Y:S04]  /*e3fe0*/  STL [R1+0xc8], R29 ;  /* 0x0000c81d01007387 */ /* 0x000fe80000100800 */
[----:B------:R4:W-:Y:S04]  /*e3ff0*/  STL [R1+0x104], R24 ;  /* 0x0001041801007387 */ /* 0x0009e80000100800 */
[----:B------:R2:W-:Y:S01]  /*e4000*/  STL [R1+0x100], R0 ;  /* 0x0001000001007387 */ /* 0x0005e20000100800 */
[----:B------:R-:W-:-:S03]  /*e4010*/  LOP3.LUT R28, R22, 0xffff, RZ, 0xc0, !PT ;  /* 0x0000ffff161c7812 */ /* 0x000fc600078ec0ff */
[----:B------:R-:W3:Y:S04]  /*e4020*/  LDL.LU R14, [R1+0x2e08] ;  /* 0x002e0800010e7983 */ /* 0x000ee80000300800 */
[----:B------:R-:W3:Y:S01]  /*e4030*/  LDL.LU R22, [R1+0x2e00] ;  /* 0x002e000001167983 */ /* 0x000ee20000300800 */
[----:B----4-:R-:W-:Y:S02]  /*e4040*/  LOP3.LUT R24, R23, 0xffff, RZ, 0xc0, !PT ;  /* 0x0000ffff17187812 */ /* 0x010fe400078ec0ff */
[----:B--2---:R-:W-:Y:S01]  /*e4050*/  LOP3.LUT R0, R27, 0xffff, RZ, 0xc0, !PT ;  /* 0x0000ffff1b007812 */ /* 0x004fe200078ec0ff */
[----:B------:R-:W2:Y:S04]  /*e4060*/  LDL.LU R23, [R1+0x2cf0] ;  /* 0x002cf00001177983 */ /* 0x000ea80000300800 */
[----:B------:R-:W4:Y:S01]  /*e4070*/  LDL.LU R27, [R1+0x2cec] ;  /* 0x002cec00011b7983 */ /* 0x000f220000300800 */
[----:B------:R-:W-:-:S02]  /*e4080*/  LOP3.LUT R2, R2, 0xffff, RZ, 0xc0, !PT ;  /* 0x0000ffff02027812 */ /* 0x000fc400078ec0ff */
[----:B---3--:R-:W-:Y:S02]  /*e4090*/  LOP3.LUT R21, R21, 0xffff, RZ, 0xc0, !PT ;  /* 0x0000ffff15157812 */ /* 0x008fe400078ec0ff */
[----:B------:R-:W-:Y:S02]  /*e40a0*/  LOP3.LUT R11, R15, 0xffff, RZ, 0xc0, !PT ;  /* 0x0000ffff0f0b7812 */ /* 0x000fe400078ec0ff */
[----:B------:R-:W-:Y:S02]  /*e40b0*/  LOP3.LUT R25, R20, 0xffff, RZ, 0xc0, !PT ;  /* 0x0000ffff14197812 */ /* 0x000fe400078ec0ff */
[----:B------:R-:W-:Y:S02]  /*e40c0*/  SHF.R.U32.HI R15, RZ, 0x8, R2 ;  /* 0x00000008ff0f7819 */ /* 0x000fe40000011602 */
[--C-:B------:R-:W-:Y:S02]  /*e40d0*/  PRMT R2, R2, 0x3340, R28.reuse ;  /* 0x0000334002027816 */ /* 0x100fe4000000001c */
[----:B------:R-:W-:-:S02]  /*e40e0*/  SHF.R.U32.HI R20, RZ, 0x8, R28 ;  /* 0x00000008ff147819 */ /* 0x000fc4000001161c */
[----:B------:R-:W-:Y:S02]  /*e40f0*/  SHF.R.U32.HI R28, RZ, 0x8, R21 ;  /* 0x00000008ff1c7819 */ /* 0x000fe40000011615 */
[----:B------:R-:W-:Y:S02]  /*e4100*/  PRMT R29, R21, 0x3340, R26 ;  /* 0x00003340151d7816 */ /* 0x000fe4000000001a */
[----:B------:R-:W-:Y:S02]  /*e4110*/  SHF.R.U32.HI R21, RZ, 0x8, R24 ;  /* 0x00000008ff157819 */ /* 0x000fe40000011618 */
[----:B------:R-:W-:Y:S01]  /*e4120*/  PRMT R24, R24, 0x3340, R25 ;  /* 0x0000334018187816 */ /* 0x000fe20000000019 */
[----:B------:R0:W-:Y:S04]  /*e4130*/  STL [R1+0x3840], R2 ;  /* 0x0038400201007387 */ /* 0x0001e80000100800 */
[----:B------:R-:W-:Y:S04]  /*e4140*/  STL [R1+0x1dc], R29 ;  /* 0x0001dc1d01007387 */ /* 0x000fe80000100800 */
[----:B------:R1:W-:Y:S01]  /*e4150*/  STL [R1+0x1d8], R24 ;  /* 0x0001d81801007387 */ /* 0x0003e20000100800 */
[----:B------:R-:W-:-:S02]  /*e4160*/  LOP3.LUT R15, R15, 0xffff, RZ, 0xc0, !PT ;  /* 0x0000ffff0f0f7812 */ /* 0x000fc400078ec0ff */
[----:B------:R-:W-:Y:S02]  /*e4170*/  LOP3.LUT R20, R20, 0xffff, RZ, 0xc0, !PT ;  /* 0x0000ffff14147812 */ /* 0x000fe400078ec0ff */
[----:B0-----:R-:W-:Y:S02]  /*e4180*/  SHF.R.U32.HI R2, RZ, 0x8, R26 ;  /* 0x00000008ff027819 */ /* 0x001fe4000001161a */
[----:B------:R-:W-:Y:S02]  /*e4190*/  SHF.R.U32.HI R26, RZ, 0x8, R25 ;  /* 0x00000008ff1a7819 */ /* 0x000fe40000011619 */
[----:B------:R-:W-:Y:S02]  /*e41a0*/  SHF.R.U32.HI R25, RZ, 0x8, R0 ;  /* 0x00000008ff197819 */ /* 0x000fe40000011600 */
[--C-:B-1----:R-:W-:Y:S02]  /*e41b0*/  PRMT R24, R0, 0x3340, R11.reuse ;  /* 0x0000334000187816 */ /* 0x102fe4000000000b */
[----:B------:R-:W-:-:S02]  /*e41c0*/  SHF.R.U32.HI R11, RZ, 0x8, R11 ;  /* 0x00000008ff0b7819 */ /* 0x000fc4000001160b */
[----:B------:R-:W-:Y:S02]  /*e41d0*/  LOP3.LUT R0, R28, 0xffff, RZ, 0xc0, !PT ;  /* 0x0000ffff1c007812 */ /* 0x000fe400078ec0ff */
[----:B------:R-:W-:Y:S02]  /*e41e0*/  LOP3.LUT R2, R2, 0xffff, RZ, 0xc0, !PT ;  /* 0x0000ffff02027812 */ /* 0x000fe400078ec0ff */
[----:B------:R-:W-:Y:S02]  /*e41f0*/  LOP3.LUT R28, R21, 0xffff, RZ, 0xc0, !PT ;  /* 0x0000ffff151c7812 */ /* 0x000fe400078ec0ff */
[----:B------:R-:W-:Y:S02]  /*e4200*/  LOP3.LUT R26, R26, 0xffff, RZ, 0xc0, !PT ;  /* 0x0000ffff1a1a7812 */ /* 0x000fe400078ec0ff */
[----:B------:R-:W-:Y:S02]  /*e4210*/  LOP3.LUT R25, R25, 0xffff, RZ, 0xc0, !PT ;  /* 0x0000ffff19197812 */ /* 0x000fe400078ec0ff */
[----:B------:R-:W-:-:S02]  /*e4220*/  LOP3.LUT R11, R11, 0xffff, RZ, 0xc0, !PT ;  /* 0x0000ffff0b0b7812 */ /* 0x000fc400078ec0ff */
[----:B------:R-:W-:Y:S02]  /*e4230*/  PRMT R20, R15, 0x3340, R20 ;  /* 0x000033400f147816 */ /* 0x000fe40000000014 */
[----:B------:R-:W-:Y:S02]  /*e4240*/  PRMT R15, R0, 0x3340, R2 ;  /* 0x00003340000f7816 */ /* 0x000fe40000000002 */
[----:B------:R-:W-:Y:S02]  /*e4250*/  PRMT R2, R28, 0x3340, R26 ;  /* 0x000033401c027816 */ /* 0x000fe4000000001a */
[----:B------:R-:W-:Y:S01]  /*e4260*/  PRMT R0, R25, 0x3340, R11 ;  /* 0x0000334019007816 */ /* 0x000fe2000000000b */
[----:B------:R-:W-:Y:S04]  /*e4270*/  STL [R1+0x1d4], R24 ;  /* 0x0001d41801007387 */ /* 0x000fe80000100800 */
[----:B------:R-:W-:Y:S04]  /*e4280*/  STL [R1+0xfc], R20 ;  /* 0x0000fc1401007387 */ /* 0x000fe80000100800 */
[----:B------:R0:W-:Y:S04]  /*e4290*/  STL [R1+0xf8], R15 ;  /* 0x0000f80f01007387 */ /* 0x0001e80000100800 */
[----:B------:R2:W-:Y:S01]  /*e42a0*/  STL [R1+0x30], R2 ;  /* 0x0000300201007387 */ /* 0x0005e20000100800 */
[----:B------:R-:W-:-:S03]  /*e42b0*/  LOP3.LUT R28, R19, 0xffff, RZ, 0xc0, !PT ;  /* 0x0000ffff131c7812 */ /* 0x000fc600078ec0ff */
[----:B------:R4:W-:Y:S01]  /*e42c0*/  STL [R1+0x34], R0 ;  /* 0x0000340001007387 */ /* 0x0009e20000100800 */
[----:B------:R-:W-:Y:S02]  /*e42d0*/  LOP3.LUT R26, R18, 0xffff, RZ, 0xc0, !PT ;  /* 0x0000ffff121a7812 */ /* 0x000fe400078ec0ff */
[----:B------:R-:W-:Y:S02]  /*e42e0*/  LOP3.LUT R25, R17, 0xffff, RZ, 0xc0, !PT ;  /* 0x0000ffff11197812 */ /* 0x000fe400078ec0ff */
[----:B------:R-:W-:Y:S02]  /*e42f0*/  LOP3.LUT R11, R16, 0xffff, RZ, 0xc0, !PT ;  /* 0x0000ffff100b7812 */ /* 0x000fe400078ec0ff */
[----:B------:R-:W-:Y:S01]  /*e4300*/  SHF.R.U32.HI R21, RZ, 0x8, R28 ;  /* 0x00000008ff157819 */ /* 0x000fe2000001161c */
[----:B------:R-:W3:Y:S01]  /*e4310*/  LDL.LU R16, [R1+0x2dd8] ;  /* 0x002dd80001107983 */ /* 0x000ee20000300800 */
[----:B------:R-:W-:Y:S02]  /*e4320*/  SHF.R.U32.HI R18, RZ, 0x8, R26 ;  /* 0x00000008ff127819 */ /* 0x000fe4000001161a */
[----:B0-----:R-:W-:-:S02]  /*e4330*/  LOP3.LUT R15, R14, 0xffff, RZ, 0xc0, !PT ;  /* 0x0000ffff0e0f7812 */ /* 0x001fc400078ec0ff */
[----:B------:R-:W-:Y:S02]  /*e4340*/  LOP3.LUT R14, R22, 0xffff, RZ, 0xc0, !PT ;  /* 0x0000ffff160e7812 */ /* 0x000fe400078ec0ff */
[----:B------:R-:W3:Y:S01]  /*e4350*/  LDL.LU R22, [R1+0x2d98] ;  /* 0x002d980001167983 */ /* 0x000ee20000300800 */
[----:B------:R-:W-:Y:S02]  /*e4360*/  PRMT R24, R15, 0x3340, R28 ;  /* 0x000033400f187816 */ /* 0x000fe4000000001c */
[----:B------:R-:W-:Y:S02]  /*e4370*/  PRMT R20, R14, 0x3340, R26 ;  /* 0x000033400e147816 */ /* 0x000fe4000000001a */
[----:B------:R-:W-:Y:S02]  /*e4380*/  SHF.R.U32.HI R29, RZ, 0x8, R15 ;  /* 0x00000008ff1d7819 */ /* 0x000fe4000001160f */
[----:B------:R-:W-:Y:S02]  /*e4390*/  SHF.R.U32.HI R19, RZ, 0x8, R14 ;  /* 0x00000008ff137819 */ /* 0x000fe4000001160e */
[----:B--2---:R-:W-:-:S02]  /*e43a0*/  LOP3.LUT R2, R23, 0xffff, RZ, 0xc0, !PT ;  /* 0x0000ffff17027812 */ /* 0x004fc400078ec0ff */
[----:B----4-:R-:W-:Y:S01]  /*e43b0*/  LOP3.LUT R0, R27, 0xffff, RZ, 0xc0, !PT ;  /* 0x0000ffff1b007812 */ /* 0x010fe200078ec0ff */
[----:B------:R-:W2:Y:S04]  /*e43c0*/  LDL.LU R23, [R1+0x2d94] ;  /* 0x002d940001177983 */ /* 0x000ea80000300800 */
[----:B------:R-:W4:Y:S01]  /*e43d0*/  LDL.LU R27, [R1+0x2d04] ;  /* 0x002d0400011b7983 */ /* 0x000f220000300800 */
[----:B------:R-:W-:Y:S02]  /*e43e0*/  SHF.R.U32.HI R28, RZ, 0x8, R2 ;  /* 0x00000008ff1c7819 */ /* 0x000fe40000011602 */
[----:B------:R-:W-:Y:S02]  /*e43f0*/  PRMT R2, R2, 0x3340, R25 ;  /* 0x0000334002027816 */ /* 0x000fe40000000019 */
[----:B------:R-:W-:-:S02]  /*e4400*/  SHF.R.U32.HI R26, RZ, 0x8, R0 ;  /* 0x00000008ff1a7819 */ /* 0x000fc40000011600 */
[----:B------:R-:W-:Y:S02]  /*e4410*/  SHF.R.U32.HI R25, RZ, 0x8, R25 ;  /* 0x00000008ff197819 */ /* 0x000fe40000011619 */
[--C-:B------:R-:W-:Y:S02]  /*e4420*/  PRMT R0, R0, 0x3340, R11.reuse ;  /* 0x0000334000007816 */ /* 0x100fe4000000000b */
[----:B------:R-:W-:Y:S01]  /*e4430*/  SHF.R.U32.HI R11, RZ, 0x8, R11 ;  /* 0x00000008ff0b7819 */ /* 0x000fe2000001160b */
[----:B------:R-:W-:Y:S04]  /*e4440*/  STL [R1+0x382c], R24 ;  /* 0x00382c1801007387 */ /* 0x000fe80000100800 */
[----:B------:R-:W-:Y:S04]  /*e4450*/  STL [R1+0x3830], R20 ;  /* 0x0038301401007387 */ /* 0x000fe80000100800 */
[----:B------:R0:W-:Y:S01]  /*e4460*/  STL [R1+0x1c4], R2 ;  /* 0x0001c40201007387 */ /* 0x0001e20000100800 */
[----:B------:R-:W-:-:S02]  /*e4470*/  LOP3.LUT R15, R28, 0xffff, RZ, 0xc0, !PT ;  /* 0x0000ffff1c0f7812 */ /* 0x000fc400078ec0ff */
[----:B------:R-:W-:Y:S02]  /*e4480*/  LOP3.LUT R17, R25, 0xffff, RZ, 0xc0, !PT ;  /* 0x0000ffff19117812 */ /* 0x000fe400078ec0ff */
[----:B------:R-:W-:Y:S01]  /*e4490*/  LOP3.LUT R14, R11, 0xffff, RZ, 0xc0, !PT ;  /* 0x0000ffff0b0e7812 */ /* 0x000fe200078ec0ff */
[----:B------:R1:W-:Y:S01]  /*e44a0*/  STL [R1+0x3834], R0 ;  /* 0x0038340001007387 */ /* 0x0003e20000100800 */
[----:B------:R-:W-:Y:S02]  /*e44b0*/  LOP3.LUT R28, R29, 0xffff, RZ, 0xc0, !PT ;  /* 0x0000ffff1d1c7812 */ /* 0x000fe400078ec0ff */
[----:B------:R-:W-:Y:S02]  /*e44c0*/  LOP3.LUT R25, R19, 0xffff, RZ, 0xc0, !PT ;  /* 0x0000ffff13197812 */ /* 0x000fe400078ec0ff */
[----:B------:R-:W-:Y:S02]  /*e44d0*/  LOP3.LUT R11, R18, 0xffff, RZ, 0xc0, !PT ;  /* 0x0000ffff120b7812 */ /* 0x000fe400078ec0ff */
[----:B0-----:R-:W-:-:S02]  /*e44e0*/  LOP3.LUT R2, R26, 0xffff, RZ, 0xc0, !PT ;  /* 0x0000ffff1a027812 */ /* 0x001fc400078ec0ff */
[----:B------:R-:W-:Y:S02]  /*e44f0*/  LOP3.LUT R26, R21, 0xffff, RZ, 0xc0, !PT ;  /* 0x0000ffff151a7812 */ /* 0x000fe400078ec0ff */
[----:B-1----:R-:W-:Y:S02]  /*e4500*/  PRMT R0, R15, 0x3340, R17 ;  /* 0x000033400f007816 */ /* 0x002fe40000000011 */
[----:B------:R-:W-:Y:S02]  /*e4510*/  PRMT R15, R2, 0x3340, R14 ;  /* 0x00003340020f7816 */ /* 0x000fe4000000000e */
[----:B------:R-:W-:Y:S02]  /*e4520*/  PRMT R29, R28, 0x3340, R26 ;  /* 0x000033401c1d7816 */ /* 0x000fe4000000001a */
[----:B------:R-:W-:Y:S01]  /*e4530*/  PRMT R21, R25, 0x3340, R11 ;  /* 0x0000334019157816 */ /* 0x000fe2000000000b */
[----:B------:R-:W-:Y:S04]  /*e4540*/  STL [R1+0x3838], R15 ;  /* 0x0038380f01007387 */ /* 0x000fe80000100800 */
[----:B------:R3:W-:Y:S04]  /*e4550*/  STL [R1+0x38], R0 ;  /* 0x0000380001007387 */ /* 0x0007e80000100800 */
[----:B------:R-:W-:Y:S04]  /*e4560*/  STL [R1+0x383c], R29 ;  /* 0x00383c1d01007387 */ /* 0x000fe80000100800 */
[----:B------:R-:W-:Y:S01]  /*e4570*/  STL [R1+0x3844], R21 ;  /* 0x0038441501007387 */ /* 0x000fe20000100800 */
[----:B------:R-:W-:-:S03]  /*e4580*/  LOP3.LUT R26, R12, 0xffff, RZ, 0xc0, !PT ;  /* 0x0000ffff0c1a7812 */ /* 0x000fc600078ec0ff */
[----:B------:R-:W4:Y:S01]  /*e4590*/  LDL.LU R12, [R1+0x2e2c] ;  /* 0x002e2c00010c7983 */ /* 0x000f220000300800 */
[----:B------:R-:W-:-:S03]  /*e45a0*/  LOP3.LUT R25, R7, 0xffff, RZ, 0xc0, !PT ;  /* 0x0000ffff07197812 */ /* 0x000fc600078ec0ff */
[----:B------:R-:W4:Y:S01]  /*e45b0*/  LDL.LU R7, [R1+0x2e28] ;  /* 0x002e280001077983 */ /* 0x000f220000300800 */
[----:B------:R-:W-:-:S03]  /*e45c0*/  LOP3.LUT R28, R13, 0xffff, RZ, 0xc0, !PT ;  /* 0x0000ffff0d1c7812 */ /* 0x000fc600078ec0ff */
[----:B------:R-:W4:Y:S01]  /*e45d0*/  LDL.LU R13, [R1+0x2df8] ;  /* 0x002df800010d7983 */ /* 0x000f220000300800 */
[----:B------:R-:W-:Y:S02]  /*e45e0*/  LOP3.LUT R11, R5, 0xffff, RZ, 0xc0, !PT ;  /* 0x0000ffff050b7812 */ /* 0x000fe400078ec0ff */
[----:B---3--:R-:W-:Y:S02]  /*e45f0*/  LOP3.LUT R0, R16, 0xffff, RZ, 0xc0, !PT ;  /* 0x0000ffff10007812 */ /* 0x008fe400078ec0ff */
[--C-:B------:R-:W-:Y:S01]  /*e4600*/  SHF.R.U32.HI R2, RZ, 0x8, R28.reuse ;  /* 0x00000008ff027819 */ /* 0x100fe2000001161c */
[----:B------:R-:W3:Y:S01]  /*e4610*/  LDL.LU R5, [R1+0x2df0] ;  /* 0x002df00001057983 */ /* 0x000ee20000300800 */
[----:B------:R-:W-:Y:S02]  /*e4620*/  PRMT R18, R0, 0x3340, R28 ;  /* 0x0000334000127816 */ /* 0x000fe4000000001c */
[----:B------:R-:W-:-:S03]  /*e4630*/  SHF.R.U32.HI R15, RZ, 0x8, R0 ;  /* 0x00000008ff0f7819 */ /* 0x000fc60000011600 */
[----:B------:R-:W-:Y:S01]  /*e4640*/  STL [R1+0x3848], R18 ;  /* 0x0038481201007387 */ /* 0x000fe20000100800 */
[----:B------:R-:W-:Y:S02]  /*e4650*/  LOP3.LUT R15, R15, 0xffff, RZ, 0xc0, !PT ;  /* 0x0000ffff0f0f7812 */ /* 0x000fe400078ec0ff */
[----:B------:R-:W-:-:S04]  /*e4660*/  LOP3.LUT R16, R22, 0xffff, RZ, 0xc0, !PT ;  /* 0x0000ffff16107812 */ /* 0x000fc800078ec0ff */
[----:B------:R-:W-:-:S04]  /*e4670*/  SHF.R.U32.HI R0, RZ, 0x8, R16 ;  /* 0x00000008ff007819 */ /* 0x000fc80000011610 */
[----:B------:R-:W-:Y:S02]  /*e4680*/  LOP3.LUT R0, R0, 0xffff, RZ, 0xc0, !PT ;  /* 0x0000ffff00007812 */ /* 0x000fe400078ec0ff */
[----:B--2---:R-:W-:Y:S02]  /*e4690*/  LOP3.LUT R17, R23, 0xffff, RZ, 0xc0, !PT ;  /* 0x0000ffff17117812 */ /* 0x004fe400078ec0ff */
[----:B----4-:R-:W-:Y:S02]  /*e46a0*/  LOP3.LUT R14, R27, 0xffff, RZ, 0xc0, !PT ;  /* 0x0000ffff1b0e7812 */ /* 0x010fe400078ec0ff */
[----:B------:R-:W-:Y:S02]  /*e46b0*/  PRMT R27, R16, 0x3340, R26 ;  /* 0x00003340101b7816 */ /* 0x000fe4000000001a */
[----:B------:R-:W-:Y:S02]  /*e46c0*/  PRMT R22, R17, 0x3340, R25 ;  /* 0x0000334011167816 */ /* 0x000fe40000000019 */
[----:B------:R-:W-:-:S02]  /*e46d0*/  SHF.R.U32.HI R28, RZ, 0x8, R14 ;  /* 0x00000008ff1c7819 */ /* 0x000fc4000001160e */
[--C-:B------:R-:W-:Y:S01]  /*e46e0*/  PRMT R14, R14, 0x3340, R11.reuse ;  /* 0x000033400e0e7816 */ /* 0x100fe2000000000b */
[----:B------:R-:W-:Y:S01]  /*e46f0*/  STL [R1+0x384c], R27 ;  /* 0x00384c1b01007387 */ /* 0x000fe20000100800 */
[----:B------:R-:W-:Y:S02]  /*e4700*/  SHF.R.U32.HI R26, RZ, 0x8, R26 ;  /* 0x00000008ff1a7819 */ /* 0x000fe4000001161a */
[----:B------:R-:W-:Y:S01]  /*e4710*/  SHF.R.U32.HI R11, RZ, 0x8, R11 ;  /* 0x00000008ff0b7819 */ /* 0x000fe2000001160b */
[----:B------:R-:W-:Y:S04]  /*e4720*/  STL [R1+0x3850], R22 ;  /* 0x0038501601007387 */ /* 0x000fe80000100800 */
[----:B------:R0:W-:Y:S01]  /*e4730*/  STL [R1+0x3854], R14 ;  /* 0x0038540e01007387 */ /* 0x0001e20000100800 */
[----:B------:R-:W-:-:S02]  /*e4740*/  SHF.R.U32.HI R16, RZ, 0x8, R17 ;  /* 0x00000008ff107819 */ /* 0x000fc40000011611 */
[----:B------:R-:W-:Y:S02]  /*e4750*/  SHF.R.U32.HI R25, RZ, 0x8, R25 ;  /* 0x00000008ff197819 */ /* 0x000fe40000011619 */
[----:B------:R-:W-:Y:S02]  /*e4760*/  LOP3.LUT R28, R28, 0xffff, RZ, 0xc0, !PT ;  /* 0x0000ffff1c1c7812 */ /* 0x000fe400078ec0ff */
[----:B------:R-:W-:Y:S02]  /*e4770*/  LOP3.LUT R11, R11, 0xffff, RZ, 0xc0, !PT ;  /* 0x0000ffff0b0b7812 */ /* 0x000fe400078ec0ff */
[----:B------:R-:W-:Y:S02]  /*e4780*/  LOP3.LUT R25, R25, 0xffff, RZ, 0xc0, !PT ;  /* 0x0000ffff19197812 */ /* 0x000fe400078ec0ff */
[----:B0-----:R-:W-:Y:S02]  /*e4790*/  LOP3.LUT R14, R2, 0xffff, RZ, 0xc0, !PT ;  /* 0x0000ffff020e7812 */ /* 0x001fe400078ec0ff */
[----:B------:R-:W-:-:S02]  /*e47a0*/  LOP3.LUT R2, R26, 0xffff, RZ, 0xc0, !PT ;  /* 0x0000ffff1a027812 */ /* 0x000fc400078ec0ff */
[----:B------:R-:W-:Y:S02]  /*e47b0*/  LOP3.LUT R26, R16, 0xffff, RZ, 0xc0, !PT ;  /* 0x0000ffff101a7812 */ /* 0x000fe400078ec0ff */
[----:B------:R-:W-:Y:S02]  /*e47c0*/  PRMT R17, R28, 0x3340, R11 ;  /* 0x000033401c117816 */ /* 0x000fe4000000000b */
[----:B------:R-:W-:Y:S02]  /*e47d0*/  PRMT R19, R15, 0x3340, R14 ;  /* 0x000033400f137816 */ /* 0x000fe4000000000e */
[----:B------:R-:W-:Y:S02]  /*e47e0*/  PRMT R16, R0, 0x3340, R2 ;  /* 0x0000334000107816 */ /* 0x000fe40000000002 */
[----:B------:R-:W-:Y:S02]  /*e47f0*/  LOP3.LUT R28, R10, 0xffff, RZ, 0xc0, !PT ;  /* 0x0000ffff0a1c7812 */ /* 0x000fe400078ec0ff */
[----:B------:R-:W-:-:S02]  /*e4800*/  PRMT R23, R26, 0x3340, R25 ;  /* 0x000033401a177816 */ /* 0x000fc40000000019 */
[----:B------:R-:W-:Y:S01]  /*e4810*/  LOP3.LUT R26, R9, 0xffff, RZ, 0xc0, !PT ;  /* 0x0000ffff091a7812 */ /* 0x000fe200078ec0ff */
[----:B------:R-:W-:Y:S01]  /*e4820*/  STL [R1+0x3858], R19 ;  /* 0x0038581301007387 */ /* 0x000fe20000100800 */
[----:B------:R-:W-:Y:S02]  /*e4830*/  LOP3.LUT R2, R12, 0xffff, RZ, 0xc0, !PT ;  /* 0x0000ffff0c027812 */ /* 0x000fe400078ec0ff */
[----:B------:R-:W-:Y:S02]  /*e4840*/  LOP3.LUT R0, R7, 0xffff, RZ, 0xc0, !PT ;  /* 0x0000ffff07007812 */ /* 0x000fe400078ec0ff */
[----:B------:R-:W-:Y:S01]  /*e4850*/  PRMT R12, R2, 0x3340, R28 ;  /* 0x00003340020c7816 */ /* 0x000fe2000000001c */
[----:B------:R-:W-:Y:S04]  /*e4860*/  STL [R1+0x385c], R16 ;  /* 0x00385c1001007387 */ /* 0x000fe80000100800 */
[----:B------:R-:W-:Y:S04]  /*e4870*/  STL [R1+0x3860], R23 ;  /* 0x0038601701007387 */ /* 0x000fe80000100800 */
[----:B------:R-:W-:Y:S01]  /*e4880*/  STL [R1+0x3864], R17 ;  /* 0x0038641101007387 */ /* 0x000fe20000100800 */
[----:B------:R-:W-:-:S03]  /*e4890*/  LOP3.LUT R11, R6, 0xffff, RZ, 0xc0, !PT ;  /* 0x0000ffff060b7812 */ /* 0x000fc600078ec0ff */
[----:B------:R-:W-:Y:S01]  /*e48a0*/  STL [R1+0x3868], R12 ;  /* 0x0038680c01007387 */ /* 0x000fe20000100800 */
[----:B------:R-:W-:Y:S02]  /*e48b0*/  SHF.R.U32.HI R6, RZ, 0x8, R0 ;  /* 0x00000008ff067819 */ /* 0x000fe40000011600 */
[----:B------:R-:W-:Y:S02]  /*e48c0*/  PRMT R9, R0, 0x3340, R26 ;  /* 0x0000334000097816 */ /* 0x000fe4000000001a */
[----:B------:R-:W2:Y:S04]  /*e48d0*/  LDL.LU R0, [R1+0x2dc4] ;  /* 0x002dc40001007983 */ /* 0x000ea80000300800 */
[----:B------:R-:W4:Y:S04]  /*e48e0*/  LDL.LU R29, [R1+0x2dc0] ;  /* 0x002dc000011d7983 */ /* 0x000f280000300800 */
[----:B------:R-:W4:Y:S04]  /*e48f0*/  LDL.LU R15, [R1+0x2d34] ;  /* 0x002d3400010f7983 */ /* 0x000f280000300800 */
[----:B------:R-:W4:Y:S04]  /*e4900*/  LDL.LU R20, [R1+0x2d2c] ;  /* 0x002d2c0001147983 */ /* 0x000f280000300800 */
[----:B------:R-:W4:Y:S01]  /*e4910*/  LDL.LU R24, [R1+0x15c] ;  /* 0x00015c0001187983 */ /* 0x000f220000300800 */
[----:B------:R-:W-:-:S02]  /*e4920*/  LOP3.LUT R7, R13, 0xffff, RZ, 0xc0, !PT ;  /* 0x0000ffff0d077812 */ /* 0x000fc400078ec0ff */
[----:B------:R-:W-:Y:S02]  /*e4930*/  SHF.R.U32.HI R13, RZ, 0x8, R2 ;  /* 0x00000008ff0d7819 */ /* 0x000fe40000011602 */
[----:B------:R-:W4:Y:S01]  /*e4940*/  LDL.LU R2, [R1+0x158] ;  /* 0x0001580001027983 */ /* 0x000f220000300800 */
[----:B---3--:R-:W-:Y:S02]  /*e4950*/  LOP3.LUT R5, R5, 0xffff, RZ, 0xc0, !PT ;  /* 0x0000ffff05057812 */ /* 0x008fe400078ec0ff */
[----:B------:R-:W-:Y:S02]  /*e4960*/  LOP3.LUT R25, R8, 0xffff, RZ, 0xc0, !PT ;  /* 0x0000ffff08197812 */ /* 0x000fe400078ec0ff */
[----:B------:R-:W-:Y:S02]  /*e4970*/  SHF.R.U32.HI R8, RZ, 0x8, R28 ;  /* 0x00000008ff087819 */ /* 0x000fe4000001161c */
[----:B------:R-:W-:Y:S02]  /*e4980*/  SHF.R.U32.HI R10, RZ, 0x8, R7 ;  /* 0x00000008ff0a7819 */ /* 0x000fe40000011607 */
[----:B------:R-:W-:-:S02]  /*e4990*/  SHF.R.U32.HI R28, RZ, 0x8, R5 ;  /* 0x00000008ff1c7819 */ /* 0x000fc40000011605 */
[----:B------:R-:W-:Y:S02]  /*e49a0*/  PRMT R7, R7, 0x3340, R25 ;  /* 0x0000334007077816 */ /* 0x000fe40000000019 */
[----:B------:R-:W-:Y:S02]  /*e49b0*/  PRMT R5, R5, 0x3340, R11 ;  /* 0x0000334005057816 */ /* 0x000fe4000000000b */
[----:B------:R-:W-:Y:S01]  /*e49c0*/  SHF.R.U32.HI R26, RZ, 0x8, R26 ;  /* 0x00000008ff1a7819 */ /* 0x000fe2000001161a */
[----:B------:R-:W-:Y:S01]  /*e49d0*/  STL [R1+0x386c], R9 ;  /* 0x00386c0901007387 */ /* 0x000fe20000100800 */
[----:B------:R-:W-:-:S03]  /*e49e0*/  SHF.R.U32.HI R25, RZ, 0x8, R25 ;  /* 0x00000008ff197819 */ /* 0x000fc60000011619 */
[----:B------:R0:W-:Y:S01]  /*e49f0*/  STL [R1+0x3870], R7 ;  /* 0x0038700701007387 */ /* 0x0001e20000100800 */
[----:B------:R-:W-:-:S03]  /*e4a00*/  SHF.R.U32.HI R11, RZ, 0x8, R11 ;  /* 0x00000008ff0b7819 */ /* 0x000fc6000001160b */
[----:B------:R1:W-:Y:S01]  /*e4a10*/  STL [R1+0x3874], R5 ;  /* 0x0038740501007387 */ /* 0x0003e20000100800 */
[----:B------:R-:W-:Y:S02]  /*e4a20*/  LOP3.LUT R8, R8, 0xffff, RZ, 0xc0, !PT ;  /* 0x0000ffff08087812 */ /* 0x000fe400078ec0ff */
[----:B------:R-:W-:Y:S02]  /*e4a30*/  LOP3.LUT R6, R6, 0xffff, RZ, 0xc0, !PT ;  /* 0x0000ffff06067812 */ /* 0x000fe400078ec0ff */
[----:B------:R-:W-:Y:S02]  /*e4a40*/  LOP3.LUT R25, R25, 0xffff, RZ, 0xc0, !PT ;  /* 0x0000ffff19197812 */ /* 0x000fe400078ec0ff */
[----:B------:R-:W-:Y:S02]  /*e4a50*/  LOP3.LUT R28, R28, 0xffff, RZ, 0xc0, !PT ;  /* 0x0000ffff1c1c7812 */ /* 0x000fe400078ec0ff */
[----:B------:R-:W-:Y:S02]  /*e4a60*/  LOP3.LUT R11, R11, 0xffff, RZ, 0xc0, !PT ;  /* 0x0000ffff0b0b7812 */ /* 0x000fe400078ec0ff */
[----:B0-----:R-:W-:-:S02]  /*e4a70*/  LOP3.LUT R7, R13, 0xffff, RZ, 0xc0, !PT ;  /* 0x0000ffff0d077812 */ /* 0x001fc400078ec0ff */
[----:B-1----:R-:W-:Y:S02]  /*e4a80*/  LOP3.LUT R5, R26, 0xffff, RZ, 0xc0, !PT ;  /* 0x0000ffff1a057812 */ /* 0x002fe400078ec0ff */
[----:B------:R-:W-:Y:S02]  /*e4a90*/  LOP3.LUT R26, R10, 0xffff, RZ, 0xc0, !PT ;  /* 0x0000ffff0a1a7812 */ /* 0x000fe400078ec0ff */
[----:B------:R-:W-:Y:S02]  /*e4aa0*/  PRMT R13, R7, 0x3340, R8 ;  /* 0x00003340070d7816 */ /* 0x000fe40000000008 */
[----:B------:R-:W-:Y:S02]  /*e4ab0*/  PRMT R10, R6, 0x3340, R5 ;  /* 0x00003340060a7816 */ /* 0x000fe40000000005 */
[----:B------:R-:W-:Y:S02]  /*e4ac0*/  PRMT R8, R26, 0x3340, R25 ;  /* 0x000033401a087816 */ /* 0x000fe40000000019 */
[----:B------:R-:W-:Y:S01]  /*e4ad0*/  PRMT R6, R28, 0x3340, R11 ;  /* 0x000033401c067816 */ /* 0x000fe2000000000b */
[----:B------:R-:W-:Y:S04]  /*e4ae0*/  STL [R1+0x3878], R13 ;  /* 0x0038780d01007387 */ /* 0x000fe80000100800 */
[----:B------:R-:W-:Y:S04]  /*e4af0*/  STL [R1+0x387c], R10 ;  /* 0x00387c0a01007387 */ /* 0x000fe80000100800 */
[----:B------:R0:W-:Y:S04]  /*e4b00*/  STL [R1+0x3880], R8 ;  /* 0x0038800801007387 */ /* 0x0001e80000100800 */
[----:B------:R-:W-:Y:S04]  /*e4b10*/  STL [R1+0x3884], R6 ;  /* 0x0038840601007387 */ /* 0x000fe80000100800 */
[----:B------:R-:W3:Y:S04]  /*e4b20*/  LDL.LU R18, [R1+0x2e48] ;  /* 0x002e480001127983 */ /* 0x000ee80000300800 */
[----:B------:R-:W3:Y:S01]  /*e4b30*/  LDL.LU R21, [R1+0x2e44] ;  /* 0x002e440001157983 */ /* 0x000ee20000300800 */
[----:B------:R-:W-:-:S02]  /*e4b40*/  LOP3.LUT R25, R4, 0xffff, RZ, 0xc0, !PT ;  /* 0x0000ffff04197812 */ /* 0x000fc400078ec0ff */
[----:B------:R-:W-:Y:S02]  /*e4b50*/  LOP3.LUT R11, R3, 0xffff, RZ, 0xc0, !PT ;  /* 0x0000ffff030b7812 */ /* 0x000fe400078ec0ff */
[----:B--2---:R-:W-:Y:S02]  /*e4b60*/  LOP3.LUT R0, R0, 0xffff, RZ, 0xc0, !PT ;  /* 0x0000ffff00007812 */ /* 0x004fe400078ec0ff */
[----:B----4-:R-:W-:Y:S02]  /*e4b70*/  LOP3.LUT R7, R29, 0xffff, RZ, 0xc0, !PT ;  /* 0x0000ffff1d077812 */ /* 0x010fe400078ec0ff */
[----:B------:R-:W-:Y:S01]  /*e4b80*/  LOP3.LUT R9, R15, 0xffff, RZ, 0xc0, !PT ;  /* 0x0000ffff0f097812 */ /* 0x000fe200078ec0ff */
[----:B------:R-:W2:Y:S01]  /*e4b90*/  LDL.LU R29, [R1+0x2e14] ;  /* 0x002e1400011d7983 */ /* 0x000ea20000300800 */
[----:B------:R-:W-:Y:S02]  /*e4ba0*/  LOP3.LUT R28, R24, 0xffff, RZ, 0xc0, !PT ;  /* 0x0000ffff181c7812 */ /* 0x000fe400078ec0ff */
[----:B------:R-:W-:Y:S01]  /*e4bb0*/  SHF.R.U32.HI R4, RZ, 0x8, R0 ;  /* 0x00000008ff047819 */ /* 0x000fe20000011600 */
[----:B------:R-:W4:Y:S01]  /*e4bc0*/  LDL.LU R15, [R1+0x2dcc] ;  /* 0x002dcc00010f7983 */ /* 0x000f220000300800 */
[----:B0-----:R-:W-:-:S02]  /*e4bd0*/  LOP3.LUT R8, R20, 0xffff, RZ, 0xc0, !PT ;  /* 0x0000ffff14087812 */ /* 0x001fc400078ec0ff */
[----:B------:R-:W-:Y:S02]  /*e4be0*/  PRMT R3, R0, 0x3340, R28 ;  /* 0x0000334000037816 */ /* 0x000fe4000000001c */
[----:B------:R-:W4:Y:S04]  /*e4bf0*/  LDL.LU R0, [R1+0x3c8] ;  /* 0x0003c80001007983 */ /* 0x000f280000300800 */
[----:B------:R-:W4:Y:S01]  /*e4c00*/  LDL.LU R20, [R1+0x3c4] ;  /* 0x0003c40001147983 */ /* 0x000f220000300800 */
[----:B------:R-:W-:-:S03]  /*e4c10*/  LOP3.LUT R26, R2, 0xffff, RZ, 0xc0, !PT ;  /* 0x0000ffff021a7812 */ /* 0x000fc600078ec0ff */
[----:B------:R-:W4:Y:S04]  /*e4c20*/  LDL.LU R24, [R1+0x270] ;  /* 0x0002700001187983 */ /* 0x000f280000300800 */
[----:B------:R-:W4:Y:S04]  /*e4c30*/  LDL.LU R2, [R1+0x164] ;  /* 0x0001640001027983 */ /* 0x000f280000300800 */
[----:B------:R0:W-:Y:S02]  /*e4c40*/  STL [R1+0x3888], R3 ;  /* 0x0038880301007387 */ /* 0x0001e40000100800 */
[----:B0-----:R-:W-:-:S05]  /*e4c50*/  PRMT R3, R7, 0x3340, R26 ;  /* 0x0000334007037816 */ /* 0x001fca000000001a */
[----:B------:R0:W-:Y:S01]  /*e4c60*/  STL [R1+0x7ec], R3 ;  /* 0x0007ec0301007387 */ /* 0x0001e20000100800 */
[----:B------:R-:W-:Y:S02]  /*e4c70*/  SHF.R.U32.HI R6, RZ, 0x8, R28 ;  /* 0x00000008ff067819 */ /* 0x000fe4000001161c */
[----:B------:R-:W-:Y:S02]  /*e4c80*/  SHF.R.U32.HI R5, RZ, 0x8, R7 ;  /* 0x00000008ff057819 */ /* 0x000fe40000011607 */
[----:B0-----:R-:W-:Y:S02]  /*e4c90*/  PRMT R3, R9, 0x3340, R25 ;  /* 0x0000334009037816 */ /* 0x001fe40000000019 */
[----:B------:R-:W-:-:S03]  /*e4ca0*/  SHF.R.U32.HI R28, RZ, 0x8, R26 ;  /* 0x00000008ff1c7819 */ /* 0x000fc6000001161a */
[----:B------:R0:W-:Y:S01]  /*e4cb0*/  STL [R1+0x7e8], R3 ;  /* 0x0007e80301007387 */ /* 0x0001e20000100800 */
[----:B------:R-:W-:Y:S02]  /*e4cc0*/  LOP3.LUT R4, R4, 0xffff, RZ, 0xc0, !PT ;  /* 0x0000ffff04047812 */ /* 0x000fe400078ec0ff */
[----:B------:R-:W-:Y:S02]  /*e4cd0*/  LOP3.LUT R6, R6, 0xffff, RZ, 0xc0, !PT ;  /* 0x0000ffff06067812 */ /* 0x000fe400078ec0ff */
[----:B------:R-:W-:Y:S02]  /*e4ce0*/  SHF.R.U32.HI R7, RZ, 0x8, R9 ;  /* 0x00000008ff077819 */ /* 0x000fe40000011609 */
[----:B------:R-:W-:Y:S02]  /*e4cf0*/  SHF.R.U32.HI R26, RZ, 0x8, R25 ;  /* 0x00000008ff1a7819 */ /* 0x000fe40000011619 */
[----:B------:R-:W-:Y:S02]  /*e4d00*/  SHF.R.U32.HI R25, RZ, 0x8, R8 ;  /* 0x00000008ff197819 */ /* 0x000fe40000011608 */
[----:B0-----:R-:W-:-:S02]  /*e4d10*/  PRMT R3, R8, 0x3340, R11 ;  /* 0x0000334008037816 */ /* 0x001fc4000000000b */
[----:B------:R-:W-:Y:S02]  /*e4d20*/  SHF.R.U32.HI R11, RZ, 0x8, R11 ;  /* 0x00000008ff0b7819 */ /* 0x000fe4000001160b */
[----:B------:R-:W-:Y:S01]  /*e4d30*/  PRMT R4, R4, 0x3340, R6 ;  /* 0x0000334004047816 */ /* 0x000fe20000000006 */
[----:B------:R0:W-:Y:S01]  /*e4d40*/  STL [R1+0x7e0], R3 ;  /* 0x0007e00301007387 */ /* 0x0001e20000100800 */
[----:B------:R-:W-:Y:S02]  /*e4d50*/  LOP3.LUT R26, R26, 0xffff, RZ, 0xc0, !PT ;  /* 0x0000ffff1a1a7812 */ /* 0x000fe400078ec0ff */
[----:B------:R-:W-:Y:S02]  /*e4d60*/  LOP3.LUT R25, R25, 0xffff, RZ, 0xc0, !PT ;  /* 0x0000ffff19197812 */ /* 0x000fe400078ec0ff */
[----:B------:R-:W-:Y:S01]  /*e4d70*/  LOP3.LUT R11, R11, 0xffff, RZ, 0xc0, !PT ;  /* 0x0000ffff0b0b7812 */ /* 0x000fe200078ec0ff */
[----:B------:R1:W-:Y:S01]  /*e4d80*/  STL [R1+0x388c], R4 ;  /* 0x00388c0401007387 */ /* 0x0003e20000100800 */
[----:B0-----:R-:W-:-:S02]  /*e4d90*/  LOP3.LUT R3, R5, 0xffff, RZ, 0xc0, !PT ;  /* 0x0000ffff05037812 */ /* 0x001fc400078ec0ff */
[----:B------:R-:W-:Y:S02]  /*e4da0*/  LOP3.LUT R5, R28, 0xffff, RZ, 0xc0, !PT ;  /* 0x0000ffff1c057812 */ /* 0x000fe400078ec0ff */
[----:B------:R-:W-:Y:S02]  /*e4db0*/  LOP3.LUT R28, R7, 0xffff, RZ, 0xc0, !PT ;  /* 0x0000ffff071c7812 */ /* 0x000fe400078ec0ff */
[----:B------:R-:W-:Y:S02]  /*e4dc0*/  PRMT R3, R3, 0x3340, R5 ;  /* 0x0000334003037816 */ /* 0x000fe40000000005 */
[----:B------:R-:W-:Y:S02]  /*e4dd0*/  PRMT R5, R28, 0x3340, R26 ;  /* 0x000033401c057816 */ /* 0x000fe4000000001a */
[----:B-1----:R-:W-:Y:S01]  /*e4de0*/  PRMT R4, R25, 0x3340, R11 ;  /* 0x0000334019047816 */ /* 0x002fe2000000000b */
[----:B------:R0:W-:Y:S04]  /*e4df0*/  STL [R1+0x5a4], R3 ;  /* 0x0005a40301007387 */ /* 0x0001e80000100800 */
[----:B------:R1:W-:Y:S04]  /*e4e00*/  STL [R1+0x5a0], R5 ;  /* 0x0005a00501007387 */ /* 0x0003e80000100800 */
[----:B------:R1:W-:Y:S01]  /*e4e10*/  STL [R1+0x59c], R4 ;  /* 0x00059c0401007387 */ /* 0x0003e20000100800 */
[----:B---3--:R-:W-:-:S02]  /*e4e20*/  LOP3.LUT R7, R21, 0xffff, RZ, 0xc0, !PT ;  /* 0x0000ffff15077812 */ /* 0x008fc400078ec0ff */
[----:B0-----:R-:W-:Y:S02]  /*e4e30*/  LOP3.LUT R3, R18, 0xffff, RZ, 0xc0, !PT ;  /* 0x0000ffff12037812 */ /* 0x001fe400078ec0ff */
[----:B------:R-:W3:Y:S04]  /*e4e40*/  LDL.LU R18, [R1+0x2e5c] ;  /* 0x002e5c0001127983 */ /* 0x000ee80000300800 */
[----:B------:R-:W3:Y:S01]  /*e4e50*/  LDL.LU R21, [R1+0x2e58] ;  /* 0x002e580001157983 */ /* 0x000ee20000300800 */
[----:B--2---:R-:W-:-:S03]  /*e4e60*/  LOP3.LUT R8, R29, 0xffff, RZ, 0xc0, !PT ;  /* 0x0000ffff1d087812 */ /* 0x004fc600078ec0ff */
[----:B------:R-:W2:Y:S01]  /*e4e70*/  LDL.LU R29, [R1+0x2ddc] ;  /* 0x002ddc00011d7983 */ /* 0x000ea20000300800 */
[----:B----4-:R-:W-:-:S03]  /*e4e80*/  LOP3.LUT R6, R15, 0xffff, RZ, 0xc0, !PT ;  /* 0x0000ffff0f067812 */ /* 0x010fc600078ec0ff */
[----:B------:R-:W4:Y:S01]  /*e4e90*/  LDL.LU R15, [R1+0x2d9c] ;  /* 0x002d9c00010f7983 */ /* 0x000f220000300800 */
[----:B------:R-:W-:Y:S02]  /*e4ea0*/  LOP3.LUT R28, R0, 0xffff, RZ, 0xc0, !PT ;  /* 0x0000ffff001c7812 */ /* 0x000fe400078ec0ff */
[----:B------:R-:W-:Y:S01]  /*e4eb0*/  LOP3.LUT R26, R20, 0xffff, RZ, 0xc0, !PT ;  /* 0x0000ffff141a7812 */ /* 0x000fe200078ec0ff */
[----:B------:R-:W4:Y:S01]  /*e4ec0*/  LDL.LU R0, [R1+0x3d0] ;  /* 0x0003d00001007983 */ /* 0x000f220000300800 */
[----:B------:R-:W-:-:S03]  /*e4ed0*/  LOP3.LUT R25, R24, 0xffff, RZ, 0xc0, !PT ;  /* 0x0000ffff18197812 */ /* 0x000fc600078ec0ff */
[----:B------:R-:W4:Y:S01]  /*e4ee0*/  LDL.LU R20, [R1+0x3cc] ;  /* 0x0003cc0001147983 */ /* 0x000f220000300800 */
[----:B------:R-:W-:-:S03]  /*e4ef0*/  LOP3.LUT R11, R2, 0xffff, RZ, 0xc0, !PT ;  /* 0x0000ffff020b7812 */ /* 0x000fc600078ec0ff */
[----:B------:R-:W4:Y:S04]  /*e4f00*/  LDL.LU R24, [R1+0x160] ;  /* 0x0001600001187983 */ /* 0x000f280000300800 */
[----:B------:R-:W4:Y:S01]  /*e4f10*/  LDL.LU R2, [R1+0x64] ;  /* 0x0000640001027983 */ /* 0x000f220000300800 */
[--C-:B------:R-:W-:Y:S02]  /*e4f20*/  PRMT R9, R3, 0x3340, R28.reuse ;  /* 0x0000334003097816 */ /* 0x100fe4000000001c */
[----:B-1----:R-:W-:Y:S02]  /*e4f30*/  SHF.R.U32.HI R5, RZ, 0x8, R3 ;  /* 0x00000008ff057819 */ /* 0x002fe40000011603 */
[----:B------:R-:W-:Y:S02]  /*e4f40*/  SHF.R.U32.HI R4, RZ, 0x8, R28 ;  /* 0x00000008ff047819 */ /* 0x000fe4000001161c */
[----:B------:R-:W-:Y:S01]  /*e4f50*/  SHF.R.U32.HI R3, RZ, 0x8, R7 ;  /* 0x00000008ff037819 */ /* 0x000fe20000011607 */
[----:B------:R0:W-:Y:S01]  /*e4f60*/  STL [R1+0x7e4], R9 ;  /* 0x0007e40901007387 */ /* 0x0001e20000100800 */
[----:B------:R-:W-:-:S02]  /*e4f70*/  SHF.R.U32.HI R28, RZ, 0x8, R26 ;  /* 0x00000008ff1c7819 */ /* 0x000fc4000001161a */
[----:B0-----:R-:W-:Y:S02]  /*e4f80*/  PRMT R9, R7, 0x3340, R26 ;  /* 0x0000334007097816 */ /* 0x001fe4000000001a */
[----:B------:R-:W-:Y:S02]  /*e4f90*/  SHF.R.U32.HI R7, RZ, 0x8, R8 ;  /* 0x00000008ff077819 */ /* 0x000fe40000011608 */
[--C-:B------:R-:W-:Y:S02]  /*e4fa0*/  PRMT R8, R8, 0x3340, R25.reuse ;  /* 0x0000334008087816 */ /* 0x100fe40000000019 */
[----:B------:R-:W-:Y:S02]  /*e4fb0*/  SHF.R.U32.HI R26, RZ, 0x8, R25 ;  /* 0x00000008ff1a7819 */ /* 0x000fe40000011619 */
[----:B------:R-:W-:Y:S02]  /*e4fc0*/  SHF.R.U32.HI R25, RZ, 0x8, R6 ;  /* 0x00000008ff197819 */ /* 0x000fe40000011606 */
[--C-:B------:R-:W-:Y:S01]  /*e4fd0*/  PRMT R6, R6, 0x3340, R11.reuse ;  /* 0x0000334006067816 */ /* 0x100fe2000000000b */
[----:B------:R-:W-:Y:S04]  /*e4fe0*/  STL [R1+0x8b8], R9 ;  /* 0x0008b80901007387 */ /* 0x000fe80000100800 */
[----:B------:R-:W-:Y:S01]  /*e4ff0*/  STL [R1+0x8ac], R8 ;  /* 0x0008ac0801007387 */ /* 0x000fe20000100800 */
[----:B------:R-:W-:-:S02]  /*e5000*/  SHF.R.U32.HI R11, RZ, 0x8, R11 ;  /* 0x00000008ff0b7819 */ /* 0x000fc4000001160b */
[----:B------:R-:W-:Y:S01]  /*e5010*/  LOP3.LUT R5, R5, 0xffff, RZ, 0xc0, !PT ;  /* 0x0000ffff05057812 */ /* 0x000fe200078ec0ff */
[----:B------:R0:W-:Y:S01]  /*e5020*/  STL [R1+0x8a8], R6 ;  /* 0x0008a80601007387 */ /* 0x0001e20000100800 */
[----:B------:R-:W-:Y:S02]  /*e5030*/  LOP3.LUT R3, R3, 0xffff, RZ, 0xc0, !PT ;  /* 0x0000ffff03037812 */ /* 0x000fe400078ec0ff */
[----:B------:R-:W-:Y:S02]  /*e5040*/  LOP3.LUT R26, R26, 0xffff, RZ, 0xc0, !PT ;  /* 0x0000ffff1a1a7812 */ /* 0x000fe400078ec0ff */
[----:B------:R-:W-:Y:S02]  /*e5050*/  LOP3.LUT R25, R25, 0xffff, RZ, 0xc0, !PT ;  /* 0x0000ffff19197812 */ /* 0x000fe400078ec0ff */
[----:B------:R-:W-:Y:S02]  /*e5060*/  LOP3.LUT R11, R11, 0xffff, RZ, 0xc0, !PT ;  /* 0x0000ffff0b0b7812 */ /* 0x000fe400078ec0ff */
[----:B0-----:R-:W-:-:S02]  /*e5070*/  LOP3.LUT R6, R4, 0xffff, RZ, 0xc0, !PT ;  /* 0x0000ffff04067812 */ /* 0x001fc400078ec0ff */
[----:B------:R-:W-:Y:S02]  /*e5080*/  LOP3.LUT R4, R28, 0xffff, RZ, 0xc0, !PT ;  /* 0x0000ffff1c047812 */ /* 0x000fe400078ec0ff */
        /* <DEDUP_REMOVED lines=9> */
[----:B---3--:R-:W-:-:S02]  /*e5120*/  LOP3.LUT R6, R18, 0xffff, RZ, 0xc0, !PT ;  /* 0x0000ffff12067812 */ /* 0x008fc400078ec0ff */
[----:B0-----:R-:W-:Y:S01]  /*e5130*/  LOP3.LUT R5, R21, 0xffff, RZ, 0xc0, !PT ;  /* 0x0000ffff15057812 */ /* 0x001fe200078ec0ff */
[----:B------:R-:W3:Y:S04]  /*e5140*/  LDL.LU R18, [R1+0x2e24] ;  /* 0x002e240001127983 */ /* 0x000ee80000300800 */
[----:B------:R-:W3:Y:S01]  /*e5150*/  LDL.LU R21, [R1+0x2e20] ;  /* 0x002e200001157983 */ /* 0x000ee20000300800 */
[----:B--2---:R-:W-:Y:S02]  /*e5160*/  LOP3.LUT R4, R29, 0xffff, RZ, 0xc0, !PT ;  /* 0x0000ffff1d047812 */ /* 0x004fe400078ec0ff */
[----:B----4-:R-:W-:Y:S01]  /*e5170*/  LOP3.LUT R3, R15, 0xffff, RZ, 0xc0, !PT ;  /* 0x0000ffff0f037812 */ /* 0x010fe200078ec0ff */
[----:B------:R-:W2:Y:S04]  /*e5180*/  LDL.LU R29, [R1+0x2dfc] ;  /* 0x002dfc00011d7983 */ /* 0x000ea80000300800 */
[----:B------:R-:W4:Y:S01]  /*e5190*/  LDL.LU R15, [R1+0x2df4] ;  /* 0x002df400010f7983 */ /* 0x000f220000300800 */
[----:B------:R-:W-:-:S02]  /*e51a0*/  LOP3.LUT R28, R0, 0xffff, RZ, 0xc0, !PT ;  /* 0x0000ffff001c7812 */ /* 0x000fc400078ec0ff */
[----:B------:R-:W-:Y:S01]  /*e51b0*/  LOP3.LUT R26, R20, 0xffff, RZ, 0xc0, !PT ;  /* 0x0000ffff141a7812 */ /* 0x000fe200078ec0ff */
[----:B------:R-:W4:Y:S01]  /*e51c0*/  LDL.LU R0, [R1+0x278] ;  /* 0x0002780001007983 */ /* 0x000f220000300800 */
[----:B------:R-:W-:-:S03]  /*e51d0*/  LOP3.LUT R25, R24, 0xffff, RZ, 0xc0, !PT ;  /* 0x0000ffff18197812 */ /* 0x000fc600078ec0ff */
[----:B------:R-:W4:Y:S01]  /*e51e0*/  LDL.LU R20, [R1+0x274] ;  /* 0x0002740001147983 */ /* 0x000f220000300800 */
[----:B------:R-:W-:-:S03]  /*e51f0*/  LOP3.LUT R11, R2, 0xffff, RZ, 0xc0, !PT ;  /* 0x0000ffff020b7812 */ /* 0x000fc600078ec0ff */
[----:B------:R-:W4:Y:S04]  /*e5200*/  LDL.LU R24, [R1+0x16c] ;  /* 0x00016c0001187983 */ /* 0x000f280000300800 */
[----:B------:R-:W4:Y:S01]  /*e5210*/  LDL.LU R2, [R1+0x168] ;  /* 0x0001680001027983 */ /* 0x000f220000300800 */
[----:B------:R-:W-:Y:S02]  /*e5220*/  SHF.R.U32.HI R9, RZ, 0x8, R6 ;  /* 0x00000008ff097819 */ /* 0x000fe40000011606 */
[--C-:B------:R-:W-:Y:S02]  /*e5230*/  PRMT R6, R6, 0x3340, R28.reuse ;  /* 0x0000334006067816 */ /* 0x100fe4000000001c */
[----:B------:R-:W-:Y:S02]  /*e5240*/  SHF.R.U32.HI R8, RZ, 0x8, R28 ;  /* 0x00000008ff087819 */ /* 0x000fe4000001161c */
[----:B------:R-:W-:-:S02]  /*e5250*/  SHF.R.U32.HI R10, RZ, 0x8, R5 ;  /* 0x00000008ff0a7819 */ /* 0x000fc40000011605 */
[----:B------:R-:W-:Y:S02]  /*e5260*/  PRMT R5, R5, 0x3340, R26 ;  /* 0x0000334005057816 */ /* 0x000fe4000000001a */
[----:B------:R-:W-:Y:S02]  /*e5270*/  SHF.R.U32.HI R28, RZ, 0x8, R4 ;  /* 0x00000008ff1c7819 */ /* 0x000fe40000011604 */
[----:B------:R-:W-:Y:S01]  /*e5280*/  PRMT R4, R4, 0x3340, R25 ;  /* 0x0000334004047816 */ /* 0x000fe20000000019 */
[----:B------:R-:W-:Y:S04]  /*e5290*/  STL [R1+0x888], R6 ;  /* 0x0008880601007387 */ /* 0x000fe80000100800 */
[----:B------:R-:W-:Y:S01]  /*e52a0*/  STL [R1+0x884], R5 ;  /* 0x0008840501007387 */ /* 0x000fe20000100800 */
[----:B------:R-:W-:-:S03]  /*e52b0*/  SHF.R.U32.HI R7, RZ, 0x8, R26 ;  /* 0x00000008ff077819 */ /* 0x000fc6000001161a */
[----:B------:R0:W-:Y:S01]  /*e52c0*/  STL [R1+0x880], R4 ;  /* 0x0008800401007387 */ /* 0x0001e20000100800 */
[----:B------:R-:W-:Y:S02]  /*e52d0*/  SHF.R.U32.HI R25, RZ, 0x8, R25 ;  /* 0x00000008ff197819 */ /* 0x000fe40000011619 */
[----:B------:R-:W-:Y:S02]  /*e52e0*/  SHF.R.U32.HI R26, RZ, 0x8, R3 ;  /* 0x00000008ff1a7819 */ /* 0x000fe40000011603 */
[--C-:B0-----:R-:W-:Y:S02]  /*e52f0*/  PRMT R4, R3, 0x3340, R11.reuse ;  /* 0x0000334003047816 */ /* 0x101fe4000000000b */
[----:B------:R-:W-:Y:S02]  /*e5300*/  SHF.R.U32.HI R11, RZ, 0x8, R11 ;  /* 0x00000008ff0b7819 */ /* 0x000fe4000001160b */
[----:B------:R-:W-:Y:S02]  /*e5310*/  LOP3.LUT R5, R28, 0xffff, RZ, 0xc0, !PT ;  /* 0x0000ffff1c057812 */ /* 0x000fe400078ec0ff */
[----:B------:R-:W-:-:S02]  /*e5320*/  LOP3.LUT R6, R25, 0xffff, RZ, 0xc0, !PT ;  /* 0x0000ffff19067812 */ /* 0x000fc400078ec0ff */
[----:B------:R-:W-:Y:S01]  /*e5330*/  LOP3.LUT R3, R26, 0xffff, RZ, 0xc0, !PT ;  /* 0x0000ffff1a037812 */ /* 0x000fe200078ec0ff */
[----:B------:R0:W-:Y:S01]  /*e5340*/  STL [R1+0x87c], R4 ;  /* 0x00087c0401007387 */ /* 0x0001e20000100800 */
[----:B------:R-:W-:Y:S02]  /*e5350*/  LOP3.LUT R26, R9, 0xffff, RZ, 0xc0, !PT ;  /* 0x0000ffff091a7812 */ /* 0x000fe400078ec0ff */
[----:B------:R-:W-:Y:S02]  /*e5360*/  LOP3.LUT R25, R8, 0xffff, RZ, 0xc0, !PT ;  /* 0x0000ffff08197812 */ /* 0x000fe400078ec0ff */
[----:B------:R-:W-:Y:S02]  /*e5370*/  LOP3.LUT R28, R10, 0xffff, RZ, 0xc0, !PT ;  /* 0x0000ffff0a1c7812 */ /* 0x000fe400078ec0ff */
[----:B------:R-:W-:Y:S02]  /*e5380*/  PRMT R6, R5, 0x3340, R6 ;  /* 0x0000334005067816 */ /* 0x000fe40000000006 */
[----:B0-----:R-:W-:-:S02]  /*e5390*/  LOP3.LUT R4, R11, 0xffff, RZ, 0xc0, !PT ;  /* 0x0000ffff0b047812 */ /* 0x001fc400078ec0ff */
[----:B------:R-:W-:Y:S02]  /*e53a0*/  LOP3.LUT R11, R7, 0xffff, RZ, 0xc0, !PT ;  /* 0x0000ffff070b7812 */ /* 0x000fe400078ec0ff */
[----:B------:R-:W-:Y:S02]  /*e53b0*/  PRMT R5, R3, 0x3340, R4 ;  /* 0x0000334003057816 */ /* 0x000fe40000000004 */
[----:B------:R-:W-:Y:S02]  /*e53c0*/  PRMT R4, R26, 0x3340, R25 ;  /* 0x000033401a047816 */ /* 0x000fe40000000019 */
[----:B------:R-:W-:Y:S01]  /*e53d0*/  PRMT R3, R28, 0x3340, R11 ;  /* 0x000033401c037816 */ /* 0x000fe2000000000b */
[----:B------:R3:W-:Y:S04]  /*e53e0*/  STL [R1+0x67c], R6 ;  /* 0x00067c0601007387 */ /* 0x0007e80000100800 */
[----:B------:R-:W-:Y:S04]  /*e53f0*/  STL [R1+0x678], R5 ;  /* 0x0006780501007387 */ /* 0x000fe80000100800 */
        /* <DEDUP_REMOVED lines=18> */
[----:B------:R-:W-:Y:S02]  /*e5520*/  PRMT R7, R6, 0x3340, R28 ;  /* 0x0000334006077816 */ /* 0x000fe4000000001c */
[----:B------:R-:W-:-:S03]  /*e5530*/  PRMT R9, R4, 0x3340, R26 ;  /* 0x0000334004097816 */ /* 0x000fc6000000001a */
[----:B------:R0:W-:Y:S01]  /*e5540*/  STL [R1+0x86c], R7 ;  /* 0x00086c0701007387 */ /* 0x0001e20000100800 */
[----:B------:R-:W-:Y:S02]  /*e5550*/  SHF.R.U32.HI R5, RZ, 0x8, R6 ;  /* 0x00000008ff057819 */ /* 0x000fe40000011606 */
[----:B------:R-:W-:Y:S02]  /*e5560*/  SHF.R.U32.HI R6, RZ, 0x8, R28 ;  /* 0x00000008ff067819 */ /* 0x000fe4000001161c */
[----:B------:R-:W-:Y:S01]  /*e5570*/  SHF.R.U32.HI R28, RZ, 0x8, R4 ;  /* 0x00000008ff1c7819 */ /* 0x000fe20000011604 */
[----:B------:R-:W-:Y:S01]  /*e5580*/  STL [R1+0x868], R9 ;  /* 0x0008680901007387 */ /* 0x000fe20000100800 */
[----:B0-----:R-:W-:Y:S02]  /*e5590*/  SHF.R.U32.HI R7, RZ, 0x8, R8 ;  /* 0x00000008ff077819 */ /* 0x001fe40000011608 */
[----:B------:R-:W-:Y:S02]  /*e55a0*/  PRMT R8, R8, 0x3340, R25 ;  /* 0x0000334008087816 */ /* 0x000fe40000000019 */
[----:B------:R-:W-:-:S02]  /*e55b0*/  SHF.R.U32.HI R4, RZ, 0x8, R26 ;  /* 0x00000008ff047819 */ /* 0x000fc4000001161a */
[----:B------:R-:W-:Y:S02]  /*e55c0*/  SHF.R.U32.HI R26, RZ, 0x8, R25 ;  /* 0x00000008ff1a7819 */ /* 0x000fe40000011619 */
[----:B------:R-:W-:Y:S01]  /*e55d0*/  SHF.R.U32.HI R25, RZ, 0x8, R3 ;  /* 0x00000008ff197819 */ /* 0x000fe20000011603 */
[----:B------:R0:W-:Y:S01]  /*e55e0*/  STL [R1+0x854], R8 ;  /* 0x0008540801007387 */ /* 0x0001e20000100800 */
[----:B------:R-:W-:Y:S02]  /*e55f0*/  LOP3.LUT R5, R5, 0xffff, RZ, 0xc0, !PT ;  /* 0x0000ffff05057812 */ /* 0x000fe400078ec0ff */
[----:B------:R-:W-:Y:S02]  /*e5600*/  LOP3.LUT R6, R6, 0xffff, RZ, 0xc0, !PT ;  /* 0x0000ffff06067812 */ /* 0x000fe400078ec0ff */
[----:B------:R-:W-:Y:S02]  /*e5610*/  LOP3.LUT R4, R4, 0xffff, RZ, 0xc0, !PT ;  /* 0x0000ffff04047812 */ /* 0x000fe400078ec0ff */
[----:B------:R-:W-:-:S02]  /*e5620*/  LOP3.LUT R26, R26, 0xffff, RZ, 0xc0, !PT ;  /* 0x0000ffff1a1a7812 */ /* 0x000fc400078ec0ff */
[----:B------:R-:W-:Y:S02]  /*e5630*/  LOP3.LUT R25, R25, 0xffff, RZ, 0xc0, !PT ;  /* 0x0000ffff19197812 */ /* 0x000fe400078ec0ff */
[--C-:B0-----:R-:W-:Y:S02]  /*e5640*/  PRMT R8, R3, 0x3340, R11.reuse ;  /* 0x0000334003087816 */ /* 0x101fe4000000000b */
[----:B------:R-:W-:Y:S02]  /*e5650*/  SHF.R.U32.HI R11, RZ, 0x8, R11 ;  /* 0x00000008ff0b7819 */ /* 0x000fe4000001160b */
[----:B------:R-:W-:Y:S02]  /*e5660*/  LOP3.LUT R3, R28, 0xffff, RZ, 0xc0, !PT ;  /* 0x0000ffff1c037812 */ /* 0x000fe400078ec0ff */
[----:B------:R-:W-:Y:S02]  /*e5670*/  LOP3.LUT R28, R7, 0xffff, RZ, 0xc0, !PT ;  /* 0x0000ffff071c7812 */ /* 0x000fe400078ec0ff */
[----:B------:R-:W-:-:S02]  /*e5680*/  PRMT R6, R5, 0x3340, R6 ;  /* 0x0000334005067816 */ /* 0x000fc40000000006 */
[----:B------:R-:W-:Y:S02]  /*e5690*/  LOP3.LUT R11, R11, 0xffff, RZ, 0xc0, !PT ;  /* 0x0000ffff0b0b7812 */ /* 0x000fe400078ec0ff */
[----:B------:R-:W-:Y:S02]  /*e56a0*/  PRMT R5, R3, 0x3340, R4 ;  /* 0x0000334003057816 */ /* 0x000fe40000000004 */
[----:B------:R-:W-:Y:S01]  /*e56b0*/  PRMT R4, R28, 0x3340, R26 ;  /* 0x000033401c047816 */ /* 0x000fe2000000001a */
[----:B------:R-:W-:Y:S01]  /*e56c0*/  STL [R1+0x84c], R8 ;  /* 0x00084c0801007387 */ /* 0x000fe20000100800 */
[----:B------:R-:W-:-:S03]  /*e56d0*/  PRMT R3, R25, 0x3340, R11 ;  /* 0x0000334019037816 */ /* 0x000fc6000000000b */
        /* <DEDUP_REMOVED lines=24> */
[--C-:B------:R-:W-:Y:S02]  /*e5860*/  PRMT R5, R5, 0x3340, R26.reuse ;  /* 0x0000334005057816 */ /* 0x100fe4000000001a */
[----:B------:R-:W-:Y:S02]  /*e5870*/  SHF.R.U32.HI R7, RZ, 0x8, R26 ;  /* 0x00000008ff077819 */ /* 0x000fe4000001161a */
[----:B------:R-:W-:Y:S02]  /*e5880*/  SHF.R.U32.HI R28, RZ, 0x8, R4 ;  /* 0x00000008ff1c7819 */ /* 0x000fe40000011604 */
[----:B------:R-:W-:Y:S02]  /*e5890*/  PRMT R4, R4, 0x3340, R25 ;  /* 0x0000334004047816 */ /* 0x000fe40000000019 */
[----:B------:R-:W-:Y:S02]  /*e58a0*/  SHF.R.U32.HI R26, RZ, 0x8, R3 ;  /* 0x00000008ff1a7819 */ /* 0x000fe40000011603 */
[----:B------:R-:W-:-:S02]  /*e58b0*/  PRMT R3, R3, 0x3340, R11 ;  /* 0x0000334003037816 */ /* 0x000fc4000000000b */
[----:B------:R-:W-:Y:S01]  /*e58c0*/  SHF.R.U32.HI R25, RZ, 0x8, R25 ;  /* 0x00000008ff197819 */ /* 0x000fe20000011619 */
[----:B------:R0:W-:Y:S01]  /*e58d0*/  STL [R1+0x844], R6 ;  /* 0x0008440601007387 */ /* 0x0001e20000100800 */
[----:B------:R-:W-:-:S03]  /*e58e0*/  SHF.R.U32.HI R11, RZ, 0x8, R11 ;  /* 0x00000008ff0b7819 */ /* 0x000fc6000001160b */
[----:B------:R1:W-:Y:S04]  /*e58f0*/  STL [R1+0x840], R5 ;  /* 0x0008400501007387 */ /* 0x0003e80000100800 */
[----:B------:R1:W-:Y:S04]  /*e5900*/  STL [R1+0x82c], R4 ;  /* 0x00082c0401007387 */ /* 0x0003e80000100800 */
[----:B------:R1:W-:Y:S01]  /*e5910*/  STL [R1+0x828], R3 ;  /* 0x0008280301007387 */ /* 0x0003e20000100800 */
[----:B0-----:R-:W-:Y:S02]  /*e5920*/  LOP3.LUT R6, R25, 0xffff, RZ, 0xc0, !PT ;  /* 0x0000ffff19067812 */ /* 0x001fe400078ec0ff */
[----:B-1----:R-:W-:-:S02]  /*e5930*/  LOP3.LUT R5, R28, 0xffff, RZ, 0xc0, !PT ;  /* 0x0000ffff1c057812 */ /* 0x002fc400078ec0ff */
        /* <DEDUP_REMOVED lines=11> */
[----:B------:R3:W-:Y:S04]  /*e59f0*/  STL [R1+0x61c], R3 ;  /* 0x00061c0301007387 */ /* 0x0007e80000100800 */
[----:B------:R0:W-:Y:S04]  /*e5a00*/  STL [R1+0x618], R5 ;  /* 0x0006180501007387 */ /* 0x0001e80000100800 */
[----:B------:R1:W-:Y:S01]  /*e5a10*/  STL [R1+0x614], R4 ;  /* 0x0006140401007387 */ /* 0x0003e20000100800 */
[----:B---3--:R-:W-:-:S02]  /*e5a20*/  LOP3.LUT R3, R18, 0xffff, RZ, 0xc0, !PT ;  /* 0x0000ffff12037812 */ /* 0x008fc400078ec0ff */
[----:B------:R-:W-:Y:S01]  /*e5a30*/  LOP3.LUT R7, R21, 0xffff, RZ, 0xc0, !PT ;  /* 0x0000ffff15077812 */ /* 0x000fe200078ec0ff */
        /* <DEDUP_REMOVED lines=15> */
[----:B0-----:R-:W-:Y:S02]  /*e5b30*/  SHF.R.U32.HI R5, RZ, 0x8, R3 ;  /* 0x00000008ff057819 */ /* 0x001fe40000011603 */
[----:B------:R-:W-:Y:S02]  /*e5b40*/  SHF.R.U32.HI R3, RZ, 0x8, R7 ;  /* 0x00000008ff037819 */ /* 0x000fe40000011607 */
[----:B-1----:R-:W-:Y:S01]  /*e5b50*/  SHF.R.U32.HI R4, RZ, 0x8, R28 ;  /* 0x00000008ff047819 */ /* 0x002fe2000001161c */
[----:B------:R0:W-:Y:S01]  /*e5b60*/  STL [R1+0x814], R9 ;  /* 0x0008140901007387 */ /* 0x0001e20000100800 */
[----:B------:R-:W-:-:S02]  /*e5b70*/  SHF.R.U32.HI R28, RZ, 0x8, R6 ;  /* 0x00000008ff1c7819 */ /* 0x000fc40000011606 */
[----:B------:R-:W-:Y:S02]  /*e5b80*/  PRMT R6, R6, 0x3340, R11 ;  /* 0x0000334006067816 */ /* 0x000fe4000000000b */
[----:B0-----:R-:W-:Y:S02]  /*e5b90*/  PRMT R9, R7, 0x3340, R26 ;  /* 0x0000334007097816 */ /* 0x001fe4000000001a */
[----:B------:R-:W-:Y:S02]  /*e5ba0*/  SHF.R.U32.HI R7, RZ, 0x8, R8 ;  /* 0x00000008ff077819 */ /* 0x000fe40000011608 */
[--C-:B------:R-:W-:Y:S02]  /*e5bb0*/  PRMT R8, R8, 0x3340, R25.reuse ;  /* 0x0000334008087816 */ /* 0x100fe40000000019 */
[----:B------:R-:W-:Y:S02]  /*e5bc0*/  SHF.R.U32.HI R26, RZ, 0x8, R26 ;  /* 0x00000008ff1a7819 */ /* 0x000fe4000001161a */
[----:B------:R-:W-:Y:S01]  /*e5bd0*/  SHF.R.U32.HI R25, RZ, 0x8, R25 ;  /* 0x00000008ff197819 */ /* 0x000fe20000011619 */
[----:B------:R-:W-:Y:S04]  /*e5be0*/  STL [R1+0x80c], R9 ;  /* 0x00080c0901007387 */ /* 0x000fe80000100800 */
[----:B------:R-:W-:Y:S01]  /*e5bf0*/  STL [R1+0x808], R8 ;  /* 0x0008080801007387 */ /* 0x000fe20000100800 */
        /* <DEDUP_REMOVED lines=84> */
[----:B-1----:R-:W-:Y:S02]  /*e6140*/  SHF.R.U32.HI R4, RZ, 0x8, R28 ;  /* 0x00000008ff047819 */ /* 0x002fe4000001161c */
        /* <DEDUP_REMOVED lines=238> */
[----:B0-----:R-:W-:Y:S02]  /*e7030*/  SHF.R.U32.HI R3, RZ, 0x8, R4 ;  /* 0x00000008ff037819 */ /* 0x001fe40000011604 */
        /* <DEDUP_REMOVED lines=30> */
[----:B---3--:R-:W-:-:S03]  /*e7220*/  LOP3.LUT R3, R18, 0xffff, RZ, 0xc0, !PT ;  /* 0x0000ffff12037812 */ /* 0x008fc600078ec0ff */
[----:B------:R-:W3:Y:S01]  /*e7230*/  LDL.LU R18, [R1+0x2e9c] ;  /* 0x002e9c0001127983 */ /* 0x000ee20000300800 */
[----:B0-----:R-:W-:-:S03]  /*e7240*/  LOP3.LUT R7, R21, 0xffff, RZ, 0xc0, !PT ;  /* 0x0000ffff15077812 */ /* 0x001fc600078ec0ff */
[----:B------:R-:W3:Y:S01]  /*e7250*/  LDL.LU R21, [R1+0x2e98] ;  /* 0x002e980001157983 */ /* 0x000ee20000300800 */
[----:B--2---:R-:W-:Y:S02]  /*e7260*/  LOP3.LUT R8, R29, 0xffff, RZ, 0xc0, !PT ;  /* 0x0000ffff1d087812 */ /* 0x004fe400078ec0ff */
[----:B----4-:R-:W-:Y:S01]  /*e7270*/  LOP3.LUT R6, R15, 0xffff, RZ, 0xc0, !PT ;  /* 0x0000ffff0f067812 */ /* 0x010fe200078ec0ff */
[----:B------:R-:W2:Y:S04]  /*e7280*/  LDL.LU R29, [R1+0x2e6c] ;  /* 0x002e6c00011d7983 */ /* 0x000ea80000300800 */
        /* <DEDUP_REMOVED lines=277> */
[----:B------:R3:W-:Y:S04]  /*e83e0*/  STL [R1+0x3f0], R6 ;  /* 0x0003f00601007387 */ /* 0x0007e80000100800 */
[----:B------:R0:W-:Y:S04]  /*e83f0*/  STL [R1+0x3e8], R5 ;  /* 0x0003e80501007387 */ /* 0x0001e80000100800 */
[----:B------:R-:W-:Y:S04]  /*e8400*/  STL [R1+0x3e0], R4 ;  /* 0x0003e00401007387 */ /* 0x000fe80000100800 */
        /* <DEDUP_REMOVED lines=18> */
[----:B------:R-:W-:Y:S02]  /*e8530*/  PRMT R6, R6, 0x3340, R28 ;  /* 0x0000334006067816 */ /* 0x000fe4000000001c */
[----:B------:R-:W-:-:S03]  /*e8540*/  PRMT R12, R3, 0x3340, R25 ;  /* 0x00003340030c7816 */ /* 0x000fc60000000019 */
[----:B------:R0:W-:Y:S01]  /*e8550*/  STL [R1+0x680], R6 ;  /* 0x0006800601007387 */ /* 0x0001e20000100800 */
[----:B------:R-:W-:Y:S02]  /*e8560*/  SHF.R.U32.HI R9, RZ, 0x8, R28 ;  /* 0x00000008ff097819 */ /* 0x000fe4000001161c */
[----:B------:R-:W-:Y:S02]  /*e8570*/  SHF.R.U32.HI R8, RZ, 0x8, R5 ;  /* 0x00000008ff087819 */ /* 0x000fe40000011605 */
[--C-:B------:R-:W-:Y:S02]  /*e8580*/  SHF.R.U32.HI R7, RZ, 0x8, R26.reuse ;  /* 0x00000008ff077819 */ /* 0x100fe4000001161a */
[----:B0-----:R-:W-:Y:S02]  /*e8590*/  PRMT R6, R5, 0x3340, R26 ;  /* 0x0000334005067816 */ /* 0x001fe4000000001a */
[----:B------:R-:W-:Y:S02]  /*e85a0*/  SHF.R.U32.HI R5, RZ, 0x8, R3 ;  /* 0x00000008ff057819 */ /* 0x000fe40000011603 */
[----:B------:R-:W-:Y:S01]  /*e85b0*/  SHF.R.U32.HI R3, RZ, 0x8, R4 ;  /* 0x00000008ff037819 */ /* 0x000fe20000011604 */
[----:B------:R0:W-:Y:S04]  /*e85c0*/  STL [R1+0x664], R6 ;  /* 0x0006640601007387 */ /* 0x0001e80000100800 */
[----:B------:R1:W-:Y:S01]  /*e85d0*/  STL [R1+0x660], R12 ;  /* 0x0006600c01007387 */ /* 0x0003e20000100800 */
[----:B------:R-:W-:-:S02]  /*e85e0*/  LOP3.LUT R28, R10, 0xffff, RZ, 0xc0, !PT ;  /* 0x0000ffff0a1c7812 */ /* 0x000fc400078ec0ff */
[----:B------:R-:W-:Y:S02]  /*e85f0*/  LOP3.LUT R26, R9, 0xffff, RZ, 0xc0, !PT ;  /* 0x0000ffff091a7812 */ /* 0x000fe400078ec0ff */
[----:B------:R-:W-:Y:S02]  /*e8600*/  LOP3.LUT R5, R5, 0xffff, RZ, 0xc0, !PT ;  /* 0x0000ffff05057812 */ /* 0x000fe400078ec0ff */
[----:B------:R-:W-:Y:S02]  /*e8610*/  LOP3.LUT R3, R3, 0xffff, RZ, 0xc0, !PT ;  /* 0x0000ffff03037812 */ /* 0x000fe400078ec0ff */
[----:B0-----:R-:W-:Y:S02]  /*e8620*/  SHF.R.U32.HI R6, RZ, 0x8, R25 ;  /* 0x00000008ff067819 */ /* 0x001fe40000011619 */
[--C-:B-1----:R-:W-:Y:S02]  /*e8630*/  PRMT R12, R4, 0x3340, R11.reuse ;  /* 0x00003340040c7816 */ /* 0x102fe4000000000b */
[----:B------:R-:W-:-:S02]  /*e8640*/  SHF.R.U32.HI R4, RZ, 0x8, R11 ;  /* 0x00000008ff047819 */ /* 0x000fc4000001160b */
        /* <DEDUP_REMOVED lines=35> */
[--C-:B0-----:R-:W-:Y:S02]  /*e8880*/  PRMT R6, R5, 0x3340, R26.reuse ;  /* 0x0000334005067816 */ /* 0x101fe4000000001a */
[----:B------:R-:W-:Y:S02]  /*e8890*/  SHF.R.U32.HI R26, RZ, 0x8, R26 ;  /* 0x00000008ff1a7819 */ /* 0x000fe4000001161a */
[----:B------:R-:W-:Y:S02]  /*e88a0*/  SHF.R.U32.HI R5, RZ, 0x8, R3 ;  /* 0x00000008ff057819 */ /* 0x000fe40000011603 */
[----:B------:R-:W-:Y:S01]  /*e88b0*/  SHF.R.U32.HI R3, RZ, 0x8, R4 ;  /* 0x00000008ff037819 */ /* 0x000fe20000011604 */
[----:B------:R0:W-:Y:S04]  /*e88c0*/  STL [R1+0x638], R6 ;  /* 0x0006380601007387 */ /* 0x0001e80000100800 */
[----:B------:R1:W-:Y:S01]  /*e88d0*/  STL [R1+0x634], R9 ;  /* 0x0006340901007387 */ /* 0x0003e20000100800 */
[----:B------:R-:W-:-:S02]  /*e88e0*/  LOP3.LUT R26, R26, 0xffff, RZ, 0xc0, !PT ;  /* 0x0000ffff1a1a7812 */ /* 0x000fc400078ec0ff */
[----:B------:R-:W-:Y:S02]  /*e88f0*/  LOP3.LUT R5, R5, 0xffff, RZ, 0xc0, !PT ;  /* 0x0000ffff05057812 */ /* 0x000fe400078ec0ff */
[----:B------:R-:W-:Y:S02]  /*e8900*/  LOP3.LUT R3, R3, 0xffff, RZ, 0xc0, !PT ;  /* 0x0000ffff03037812 */ /* 0x000fe400078ec0ff */
[----:B0-----:R-:W-:Y:S02]  /*e8910*/  SHF.R.U32.HI R6, RZ, 0x8, R25 ;  /* 0x00000008ff067819 */ /* 0x001fe40000011619 */
[--C-:B-1----:R-:W-:Y:S02]  /*e8920*/  PRMT R9, R4, 0x3340, R11.reuse ;  /* 0x0000334004097816 */ /* 0x102fe4000000000b */
        /* <DEDUP_REMOVED lines=61> */
[----:B------:R-:W-:Y:S04]  /*e8d00*/  STL [R1+0x378], R5 ;  /* 0x0003780501007387 */ /* 0x000fe80000100800 */
        /* <DEDUP_REMOVED lines=19> */
[----:B------:R-:W-:Y:S02]  /*e8e40*/  SHF.R.U32.HI R8, RZ, 0x8, R6 ;  /* 0x00000008ff087819 */ /* 0x000fe40000011606 */
[----:B------:R-:W-:-:S02]  /*e8e50*/  PRMT R6, R6, 0x3340, R26 ;  /* 0x0000334006067816 */ /* 0x000fc4000000001a */
[----:B------:R-:W-:Y:S01]  /*e8e60*/  PRMT R9, R3, 0x3340, R25 ;  /* 0x0000334003097816 */ /* 0x000fe20000000019 */
[----:B------:R0:W-:Y:S01]  /*e8e70*/  STL [R1+0x5c4], R7 ;  /* 0x0005c40701007387 */ /* 0x0001e20000100800 */
[----:B------:R-:W-:-:S03]  /*e8e80*/  SHF.R.U32.HI R28, RZ, 0x8, R28 ;  /* 0x00000008ff1c7819 */ /* 0x000fc6000001161c */
[----:B------:R1:W-:Y:S04]  /*e8e90*/  STL [R1+0x5c0], R6 ;  /* 0x0005c00601007387 */ /* 0x0003e80000100800 */
[----:B------:R1:W-:Y:S01]  /*e8ea0*/  STL [R1+0x5b0], R9 ;  /* 0x0005b00901007387 */ /* 0x0003e20000100800 */
[----:B0-----:R-:W-:Y:S02]  /*e8eb0*/  SHF.R.U32.HI R7, RZ, 0x8, R26 ;  /* 0x00000008ff077819 */ /* 0x001fe4000001161a */
[----:B------:R-:W-:Y:S02]  /*e8ec0*/  SHF.R.U32.HI R26, RZ, 0x8, R3 ;  /* 0x00000008ff1a7819 */ /* 0x000fe40000011603 */
[----:B-1----:R-:W-:Y:S02]  /*e8ed0*/  SHF.R.U32.HI R6, RZ, 0x8, R25 ;  /* 0x00000008ff067819 */ /* 0x002fe40000011619 */
[----:B------:R-:W-:-:S02]  /*e8ee0*/  SHF.R.U32.HI R3, RZ, 0x8, R4 ;  /* 0x00000008ff037819 */ /* 0x000fc40000011604 */
[--C-:B------:R-:W-:Y:S02]  /*e8ef0*/  PRMT R9, R4, 0x3340, R11.reuse ;  /* 0x0000334004097816 */ /* 0x100fe4000000000b */
[----:B------:R-:W-:Y:S02]  /*e8f00*/  SHF.R.U32.HI R4, RZ, 0x8, R11 ;  /* 0x00000008ff047819 */ /* 0x000fe4000001160b */
[----:B------:R-:W-:Y:S02]  /*e8f10*/  LOP3.LUT R25, R5, 0xffff, RZ, 0xc0, !PT ;  /* 0x0000ffff05197812 */ /* 0x000fe400078ec0ff */
[----:B------:R-:W-:Y:S02]  /*e8f20*/  LOP3.LUT R11, R28, 0xffff, RZ, 0xc0, !PT ;  /* 0x0000ffff1c0b7812 */ /* 0x000fe400078ec0ff */
[----:B------:R-:W-:Y:S02]  /*e8f30*/  LOP3.LUT R5, R26, 0xffff, RZ, 0xc0, !PT ;  /* 0x0000ffff1a057812 */ /* 0x000fe400078ec0ff */
        /* <DEDUP_REMOVED lines=30> */
[----:B------:R-:W-:-:S05]  /*e9120*/  PRMT R9, R4, 0x3340, R28 ;  /* 0x0000334004097816 */ /* 0x000fca000000001c */
[----:B------:R0:W-:Y:S01]  /*e9130*/  STL [R1+0x56c], R9 ;  /* 0x00056c0901007387 */ /* 0x0001e20000100800 */
[----:B-1----:R-:W-:Y:S02]  /*e9140*/  SHF.R.U32.HI R3, RZ, 0x8, R4 ;  /* 0x00000008ff037819 */ /* 0x002fe40000011604 */
[----:B0-----:R-:W-:-:S05]  /*e9150*/  PRMT R9, R7, 0x3340, R26 ;  /* 0x0000334007097816 */ /* 0x001fca000000001a */
[----:B------:R0:W-:Y:S01]  /*e9160*/  STL [R1+0x558], R9 ;  /* 0x0005580901007387 */ /* 0x0001e20000100800 */
[----:B------:R-:W-:Y:S02]  /*e9170*/  SHF.R.U32.HI R4, RZ, 0x8, R28 ;  /* 0x00000008ff047819 */ /* 0x000fe4000001161c */
[----:B------:R-:W-:Y:S02]  /*e9180*/  SHF.R.U32.HI R8, RZ, 0x8, R7 ;  /* 0x00000008ff087819 */ /* 0x000fe40000011607 */
[----:B------:R-:W-:Y:S02]  /*e9190*/  SHF.R.U32.HI R7, RZ, 0x8, R26 ;  /* 0x00000008ff077819 */ /* 0x000fe4000001161a */
[----:B------:R-:W-:Y:S02]  /*e91a0*/  SHF.R.U32.HI R28, RZ, 0x8, R5 ;  /* 0x00000008ff1c7819 */ /* 0x000fe40000011605 */
[--C-:B0-----:R-:W-:Y:S02]  /*e91b0*/  PRMT R9, R5, 0x3340, R25.reuse ;  /* 0x0000334005097816 */ /* 0x101fe40000000019 */
[----:B------:R-:W-:-:S02]  /*e91c0*/  SHF.R.U32.HI R26, RZ, 0x8, R25 ;  /* 0x00000008ff1a7819 */ /* 0x000fc40000011619 */
[----:B------:R-:W-:Y:S01]  /*e91d0*/  SHF.R.U32.HI R5, RZ, 0x8, R6 ;  /* 0x00000008ff057819 */ /* 0x000fe20000011606 */
[----:B------:R0:W-:Y:S01]  /*e91e0*/  STL [R1+0x554], R9 ;  /* 0x0005540901007387 */ /* 0x0001e20000100800 */
[----:B------:R-:W-:Y:S02]  /*e91f0*/  LOP3.LUT R25, R8, 0xffff, RZ, 0xc0, !PT ;  /* 0x0000ffff08197812 */ /* 0x000fe400078ec0ff */
[----:B------:R-:W-:Y:S02]  /*e9200*/  LOP3.LUT R28, R28, 0xffff, RZ, 0xc0, !PT ;  /* 0x0000ffff1c1c7812 */ /* 0x000fe400078ec0ff */
[----:B------:R-:W-:Y:S02]  /*e9210*/  LOP3.LUT R26, R26, 0xffff, RZ, 0xc0, !PT ;  /* 0x0000ffff1a1a7812 */ /* 0x000fe400078ec0ff */
[----:B------:R-:W-:Y:S02]  /*e9220*/  LOP3.LUT R5, R5, 0xffff, RZ, 0xc0, !PT ;  /* 0x0000ffff05057812 */ /* 0x000fe400078ec0ff */
[----:B0-----:R-:W-:-:S02]  /*e9230*/  PRMT R9, R6, 0x3340, R11 ;  /* 0x0000334006097816 */ /* 0x001fc4000000000b */
[----:B------:R-:W-:Y:S02]  /*e9240*/  SHF.R.U32.HI R6, RZ, 0x8, R11 ;  /* 0x00000008ff067819 */ /* 0x000fe4000001160b */
[----:B------:R-:W-:Y:S02]  /*e9250*/  LOP3.LUT R11, R7, 0xffff, RZ, 0xc0, !PT ;  /* 0x0000ffff070b7812 */ /* 0x000fe400078ec0ff */
[----:B------:R-:W-:Y:S02]  /*e9260*/  LOP3.LUT R3, R3, 0xffff, RZ, 0xc0, !PT ;  /* 0x0000ffff03037812 */ /* 0x000fe400078ec0ff */
[----:B------:R-:W-:Y:S02]  /*e9270*/  LOP3.LUT R4, R4, 0xffff, RZ, 0xc0, !PT ;  /* 0x0000ffff04047812 */ /* 0x000fe400078ec0ff */
[----:B------:R-:W-:Y:S02]  /*e9280*/  LOP3.LUT R6, R6, 0xffff, RZ, 0xc0, !PT ;  /* 0x0000ffff06067812 */ /* 0x000fe400078ec0ff */
[----:B------:R-:W-:-:S02]  /*e9290*/  PRMT R8, R25, 0x3340, R11 ;  /* 0x0000334019087816 */ /* 0x000fc4000000000b */
[----:B------:R-:W-:Y:S02]  /*e92a0*/  PRMT R7, R28, 0x3340, R26 ;  /* 0x000033401c077816 */ /* 0x000fe4000000001a */
        /* <DEDUP_REMOVED lines=8> */
[----:B0-----:R-:W-:Y:S02]  /*e9330*/  LOP3.LUT R7, R18, 0xffff, RZ, 0xc0, !PT ;  /* 0x0000ffff12077812 */ /* 0x001fe400078ec0ff */
        /* <DEDUP_REMOVED lines=64> */
[----:B------:R-:W-:Y:S02]  /*e9740*/  SHF.R.U32.HI R8, RZ, 0x8, R3 ;  /* 0x00000008ff087819 */ /* 0x000fe40000011603 */
[----:B0-----:R-:W-:Y:S02]  /*e9750*/  PRMT R9, R4, 0x3340, R26 ;  /* 0x0000334004097816 */ /* 0x001fe4000000001a */
[----:B------:R-:W-:-:S03]  /*e9760*/  SHF.R.U32.HI R3, RZ, 0x8, R4 ;  /* 0x00000008ff037819 */ /* 0x000fc60000011604 */
[----:B------:R0:W-:Y:S01]  /*e9770*/  STL [R1+0x594], R9 ;  /* 0x0005940901007387 */ /* 0x0001e20000100800 */
[----:B------:R-:W-:Y:S02]  /*e9780*/  SHF.R.U32.HI R7, RZ, 0x8, R28 ;  /* 0x00000008ff077819 */ /* 0x000fe4000001161c */
[----:B------:R-:W-:Y:S02]  /*e9790*/  SHF.R.U32.HI R4, RZ, 0x8, R26 ;  /* 0x00000008ff047819 */ /* 0x000fe4000001161a */
[----:B------:R-:W-:Y:S02]  /*e97a0*/  SHF.R.U32.HI R28, RZ, 0x8, R5 ;  /* 0x00000008ff1c7819 */ /* 0x000fe40000011605 */
[--C-:B------:R-:W-:Y:S02]  /*e97b0*/  SHF.R.U32.HI R26, RZ, 0x8, R25.reuse ;  /* 0x00000008ff1a7819 */ /* 0x100fe40000011619 */
[----:B0-----:R-:W-:Y:S02]  /*e97c0*/  PRMT R9, R5, 0x3340, R25 ;  /* 0x0000334005097816 */ /* 0x001fe40000000019 */
[----:B------:R-:W-:-:S03]  /*e97d0*/  SHF.R.U32.HI R5, RZ, 0x8, R6 ;  /* 0x00000008ff057819 */ /* 0x000fc60000011606 */
[----:B------:R0:W-:Y:S01]  /*e97e0*/  STL [R1+0x550], R9 ;  /* 0x0005500901007387 */ /* 0x0001e20000100800 */
[----:B------:R-:W-:Y:S02]  /*e97f0*/  LOP3.LUT R25, R28, 0xffff, RZ, 0xc0, !PT ;  /* 0x0000ffff1c197812 */ /* 0x000fe400078ec0ff */
[----:B------:R-:W-:Y:S02]  /*e9800*/  LOP3.LUT R28, R8, 0xffff, RZ, 0xc0, !PT ;  /* 0x0000ffff081c7812 */ /* 0x000fe400078ec0ff */
[----:B------:R-:W-:Y:S02]  /*e9810*/  LOP3.LUT R5, R5, 0xffff, RZ, 0xc0, !PT ;  /* 0x0000ffff05057812 */ /* 0x000fe400078ec0ff */
[----:B------:R-:W-:Y:S02]  /*e9820*/  LOP3.LUT R3, R3, 0xffff, RZ, 0xc0, !PT ;  /* 0x0000ffff03037812 */ /* 0x000fe400078ec0ff */
[--C-:B0-----:R-:W-:Y:S02]  /*e9830*/  PRMT R9, R6, 0x3340, R11.reuse ;  /* 0x0000334006097816 */ /* 0x101fe4000000000b */
        /* <DEDUP_REMOVED lines=61> */
[----:B------:R-:W-:Y:S01]  /*e9c10*/  STL [R1+0x3c8], R3 ;  /* 0x0003c80301007387 */ /* 0x000fe20000100800 */
        /* <DEDUP_REMOVED lines=17> */
[----:B------:R-:W-:-:S03]  /*e9d30*/  SHF.R.U32.HI R8, RZ, 0x8, R7 ;  /* 0x00000008ff087819 */ /* 0x000fc60000011607 */
[----:B------:R0:W-:Y:S02]  /*e9d40*/  STL [R1+0x5ec], R9 ;  /* 0x0005ec0901007387 */ /* 0x0001e40000100800 */
[--C-:B0-----:R-:W-:Y:S02]  /*e9d50*/  PRMT R9, R7, 0x3340, R26.reuse ;  /* 0x0000334007097816 */ /* 0x101fe4000000001a */
[----:B------:R-:W-:Y:S02]  /*e9d60*/  SHF.R.U32.HI R7, RZ, 0x8, R26 ;  /* 0x00000008ff077819 */ /* 0x000fe4000001161a */
[----:B------:R-:W-:Y:S02]  /*e9d70*/  SHF.R.U32.HI R26, RZ, 0x8, R6 ;  /* 0x00000008ff1a7819 */ /* 0x000fe40000011606 */
[----:B------:R-:W-:Y:S01]  /*e9d80*/  PRMT R6, R6, 0x3340, R25 ;  /* 0x0000334006067816 */ /* 0x000fe20000000019 */
[----:B------:R-:W-:Y:S04]  /*e9d90*/  STL [R1+0x610], R9 ;  /* 0x0006100901007387 */ /* 0x000fe80000100800 */
[----:B------:R0:W-:Y:S01]  /*e9da0*/  STL [R1+0x5cc], R6 ;  /* 0x0005cc0601007387 */ /* 0x0001e20000100800 */
[----:B------:R-:W-:-:S02]  /*e9db0*/  SHF.R.U32.HI R3, RZ, 0x8, R4 ;  /* 0x00000008ff037819 */ /* 0x000fc40000011604 */
[----:B------:R-:W-:Y:S02]  /*e9dc0*/  SHF.R.U32.HI R25, RZ, 0x8, R25 ;  /* 0x00000008ff197819 */ /* 0x000fe40000011619 */
[----:B------:R-:W-:Y:S02]  /*e9dd0*/  SHF.R.U32.HI R4, RZ, 0x8, R28 ;  /* 0x00000008ff047819 */ /* 0x000fe4000001161c */
[----:B------:R-:W-:Y:S02]  /*e9de0*/  SHF.R.U32.HI R28, RZ, 0x8, R5 ;  /* 0x00000008ff1c7819 */ /* 0x000fe40000011605 */
        /* <DEDUP_REMOVED lines=8> */
[----:B------:R-:W-:Y:S02]  /*e9e70*/  LOP3.LUT R11, R7, 0xffff, RZ, 0xc0, !PT ;  /* 0x0000ffff070b7812 */ /* 0x000fe400078ec0ff */
[----:B------:R-:W-:-:S02]  /*e9e80*/  PRMT R4, R3, 0x3340, R4 ;  /* 0x0000334003047816 */ /* 0x000fc40000000004 */
[----:B0-----:R-:W-:Y:S02]  /*e9e90*/  LOP3.LUT R6, R25, 0xffff, RZ, 0xc0, !PT ;  /* 0x0000ffff19067812 */ /* 0x001fe400078ec0ff */
[----:B------:R-:W-:Y:S02]  /*e9ea0*/  LOP3.LUT R25, R8, 0xffff, RZ, 0xc0, !PT ;  /* 0x0000ffff08197812 */ /* 0x000fe400078ec0ff */
[----:B------:R-:W-:Y:S02]  /*e9eb0*/  PRMT R6, R5, 0x3340, R6 ;  /* 0x0000334005067816 */ /* 0x000fe40000000006 */
[----:B------:R-:W-:Y:S02]  /*e9ec0*/  PRMT R5, R28, 0x3340, R26 ;  /* 0x000033401c057816 */ /* 0x000fe4000000001a */
[----:B------:R-:W-:Y:S01]  /*e9ed0*/  PRMT R3, R25, 0x3340, R11 ;  /* 0x0000334019037816 */ /* 0x000fe2000000000b */
[----:B------:R-:W-:Y:S04]  /*e9ee0*/  STL [R1+0x3cc], R6 ;  /* 0x0003cc0601007387 */ /* 0x000fe80000100800 */
[----:B------:R0:W-:Y:S04]  /*e9ef0*/  STL [R1+0x3d0], R4 ;  /* 0x0003d00401007387 */ /* 0x0001e80000100800 */
[----:B------:R4:W-:Y:S04]  /*e9f00*/  STL [R1+0x3d8], R5 ;  /* 0x0003d80501007387 */ /* 0x0009e80000100800 */
[----:B------:R-:W-:Y:S01]  /*e9f10*/  STL [R1+0x3ec], R3 ;  /* 0x0003ec0301007387 */ /* 0x000fe20000100800 */
        /* <DEDUP_REMOVED lines=101> */
[----:B----4-:R-:W-:Y:S02]  /*ea570*/  LOP3.LUT R5, R15, 0xffff, RZ, 0xc0, !PT ;  /* 0x0000ffff0f057812 */ /* 0x010fe400078ec0ff */
[----:B------:R-:W-:-:S02]  /*ea580*/  LOP3.LUT R28, R0, 0xffff, RZ, 0xc0, !PT ;  /* 0x0000ffff001c7812 */ /* 0x000fc400078ec0ff */
[----:B------:R-:W-:Y:S02]  /*ea590*/  LOP3.LUT R11, R2, 0xffff, RZ, 0xc0, !PT ;  /* 0x0000ffff020b7812 */ /* 0x000fe400078ec0ff */
[----:B------:R-:W2:Y:S04]  /*ea5a0*/  LDL.LU R2, [R1+0x1218] ;  /* 0x0012180001027983 */ /* 0x000ea80000300800 */
[----:B------:R-:W4:Y:S04]  /*ea5b0*/  LDL.LU R0, [R1+0x11fc] ;  /* 0x0011fc0001007983 */ /* 0x000f280000300800 */
[----:B------:R-:W2:Y:S04]  /*ea5c0*/  LDL.LU R29, [R1+0x750] ;  /* 0x00075000011d7983 */ /* 0x000ea80000300800 */
[----:B------:R-:W4:Y:S01]  /*ea5d0*/  LDL.LU R15, [R1+0x740] ;  /* 0x00074000010f7983 */ /* 0x000f220000300800 */
[----:B------:R-:W-:-:S02]  /*ea5e0*/  LOP3.LUT R26, R20, 0xffff, RZ, 0xc0, !PT ;  /* 0x0000ffff141a7812 */ /* 0x000fc400078ec0ff */
[----:B------:R-:W-:Y:S01]  /*ea5f0*/  LOP3.LUT R25, R24, 0xffff, RZ, 0xc0, !PT ;  /* 0x0000ffff18197812 */ /* 0x000fe200078ec0ff */
        /* <DEDUP_REMOVED lines=15> */
[----:B0-----:R-:W-:Y:S02]  /*ea6f0*/  PRMT R6, R5, 0x3340, R11 ;  /* 0x0000334005067816 */ /* 0x001fe4000000000b */
[----:B------:R-:W-:Y:S02]  /*ea700*/  LOP3.LUT R5, R26, 0xffff, RZ, 0xc0, !PT ;  /* 0x0000ffff1a057812 */ /* 0x000fe400078ec0ff */
[----:B------:R-:W-:-:S02]  /*ea710*/  LOP3.LUT R3, R3, 0xffff, RZ, 0xc0, !PT ;  /* 0x0000ffff03037812 */ /* 0x000fc400078ec0ff */
[----:B------:R-:W-:Y:S01]  /*ea720*/  LOP3.LUT R4, R4, 0xffff, RZ, 0xc0, !PT ;  /* 0x0000ffff04047812 */ /* 0x000fe200078ec0ff */
[----:B------:R0:W-:Y:S01]  /*ea730*/  STL [R1+0x668], R6 ;  /* 0x0006680601007387 */ /* 0x0001e20000100800 */
[----:B------:R-:W-:Y:S02]  /*ea740*/  SHF.R.U32.HI R11, RZ, 0x8, R11 ;  /* 0x00000008ff0b7819 */ /* 0x000fe4000001160b */
[----:B------:R-:W-:Y:S02]  /*ea750*/  PRMT R4, R3, 0x3340, R4 ;  /* 0x0000334003047816 */ /* 0x000fe40000000004 */
[----:B------:R-:W-:Y:S02]  /*ea760*/  LOP3.LUT R28, R28, 0xffff, RZ, 0xc0, !PT ;  /* 0x0000ffff1c1c7812 */ /* 0x000fe400078ec0ff */
[----:B0-----:R-:W-:Y:S02]  /*ea770*/  LOP3.LUT R6, R25, 0xffff, RZ, 0xc0, !PT ;  /* 0x0000ffff19067812 */ /* 0x001fe400078ec0ff */
[----:B------:R-:W-:-:S02]  /*ea780*/  LOP3.LUT R26, R11, 0xffff, RZ, 0xc0, !PT ;  /* 0x0000ffff0b1a7812 */ /* 0x000fc400078ec0ff */
[----:B------:R-:W-:Y:S02]  /*ea790*/  PRMT R5, R5, 0x3340, R6 ;  /* 0x0000334005057816 */ /* 0x000fe40000000006 */
[----:B------:R-:W-:Y:S02]  /*ea7a0*/  LOP3.LUT R25, R8, 0xffff, RZ, 0xc0, !PT ;  /* 0x0000ffff08197812 */ /* 0x000fe400078ec0ff */
[----:B------:R-:W-:Y:S02]  /*ea7b0*/  LOP3.LUT R11, R7, 0xffff, RZ, 0xc0, !PT ;  /* 0x0000ffff070b7812 */ /* 0x000fe400078ec0ff */
[----:B------:R-:W-:Y:S01]  /*ea7c0*/  PRMT R3, R28, 0x3340, R26 ;  /* 0x000033401c037816 */ /* 0x000fe2000000001a */
[----:B------:R-:W-:Y:S04]  /*ea7d0*/  STL [R1+0x410], R5 ;  /* 0x0004100501007387 */ /* 0x000fe80000100800 */
[----:B------:R3:W-:Y:S04]  /*ea7e0*/  STL [R1+0x414], R4 ;  /* 0x0004140401007387 */ /* 0x0007e80000100800 */
[----:B------:R0:W-:Y:S01]  /*ea7f0*/  STL [R1+0x418], R3 ;  /* 0x0004180301007387 */ /* 0x0001e20000100800 */
[----:B---3--:R-:W-:-:S02]  /*ea800*/  LOP3.LUT R4, R18, 0xffff, RZ, 0xc0, !PT ;  /* 0x0000ffff12047812 */ /* 0x008fc400078ec0ff */
[----:B------:R-:W-:Y:S02]  /*ea810*/  PRMT R5, R25, 0x3340, R11 ;  /* 0x0000334019057816 */ /* 0x000fe4000000000b */
[----:B0-----:R-:W-:Y:S02]  /*ea820*/  LOP3.LUT R3, R21, 0xffff, RZ, 0xc0, !PT ;  /* 0x0000ffff15037812 */ /* 0x001fe400078ec0ff */
[----:B------:R-:W-:Y:S01]  /*ea830*/  SHF.R.U32.HI R6, RZ, 0x8, R4 ;  /* 0x00000008ff067819 */ /* 0x000fe20000011604 */
[----:B------:R0:W-:Y:S03]  /*ea840*/  STL [R1+0x41c], R5 ;  /* 0x00041c0501007387 */ /* 0x0001e60000100800 */
[----:B------:R-:W-:Y:S02]  /*ea850*/  LOP3.LUT R6, R6, 0xffff, RZ, 0xc0, !PT ;  /* 0x0000ffff06067812 */ /* 0x000fe400078ec0ff */
[----:B--2---:R-:W-:-:S02]  /*ea860*/  LOP3.LUT R28, R29, 0xffff, RZ, 0xc0, !PT ;  /* 0x0000ffff1d1c7812 */ /* 0x004fc400078ec0ff */
[----:B----4-:R-:W-:Y:S02]  /*ea870*/  LOP3.LUT R26, R15, 0xffff, RZ, 0xc0, !PT ;  /* 0x0000ffff0f1a7812 */ /* 0x010fe400078ec0ff */
[----:B------:R-:W-:Y:S02]  /*ea880*/  PRMT R7, R4, 0x3340, R28 ;  /* 0x0000334004077816 */ /* 0x000fe4000000001c */
[----:B------:R-:W-:Y:S02]  /*ea890*/  LOP3.LUT R2, R2, 0xffff, RZ, 0xc0, !PT ;  /* 0x0000ffff02027812 */ /* 0x000fe400078ec0ff */
[----:B------:R-:W-:Y:S02]  /*ea8a0*/  LOP3.LUT R0, R0, 0xffff, RZ, 0xc0, !PT ;  /* 0x0000ffff00007812 */ /* 0x000fe400078ec0ff */
[----:B------:R-:W-:Y:S02]  /*ea8b0*/  LOP3.LUT R25, R20, 0xffff, RZ, 0xc0, !PT ;  /* 0x0000ffff14197812 */ /* 0x000fe400078ec0ff */
[----:B------:R-:W-:Y:S01]  /*ea8c0*/  LOP3.LUT R11, R24, 0xffff, RZ, 0xc0, !PT ;  /* 0x0000ffff180b7812 */ /* 0x000fe200078ec0ff */
[----:B------:R1:W-:Y:S01]  /*ea8d0*/  STL [R1+0x68c], R7 ;  /* 0x00068c0701007387 */ /* 0x0003e20000100800 */
[----:B------:R-:W-:-:S02]  /*ea8e0*/  SHF.R.U32.HI R4, RZ, 0x8, R3 ;  /* 0x00000008ff047819 */ /* 0x000fc40000011603 */
[----:B0-----:R-:W-:Y:S02]  /*ea8f0*/  SHF.R.U32.HI R5, RZ, 0x8, R28 ;  /* 0x00000008ff057819 */ /* 0x001fe4000001161c */
[----:B------:R-:W-:Y:S02]  /*ea900*/  SHF.R.U32.HI R28, RZ, 0x8, R0 ;  /* 0x00000008ff1c7819 */ /* 0x000fe40000011600 */
[----:B------:R-:W-:Y:S02]  /*ea910*/  PRMT R0, R0, 0x3340, R11 ;  /* 0x0000334000007816 */ /* 0x000fe4000000000b */
[--C-:B-1----:R-:W-:Y:S02]  /*ea920*/  PRMT R7, R3, 0x3340, R26.reuse ;  /* 0x0000334003077816 */ /* 0x102fe4000000001a */
[----:B------:R-:W-:Y:S02]  /*ea930*/  SHF.R.U32.HI R3, RZ, 0x8, R26 ;  /* 0x00000008ff037819 */ /* 0x000fe4000001161a */
[----:B------:R-:W-:-:S02]  /*ea940*/  SHF.R.U32.HI R26, RZ, 0x8, R2 ;  /* 0x00000008ff1a7819 */ /* 0x000fc40000011602 */
[--C-:B------:R-:W-:Y:S02]  /*ea950*/  PRMT R2, R2, 0x3340, R25.reuse ;  /* 0x0000334002027816 */ /* 0x100fe40000000019 */
[----:B------:R-:W-:Y:S02]  /*ea960*/  SHF.R.U32.HI R25, RZ, 0x8, R25 ;  /* 0x00000008ff197819 */ /* 0x000fe40000011619 */
[----:B------:R-:W-:Y:S01]  /*ea970*/  SHF.R.U32.HI R11, RZ, 0x8, R11 ;  /* 0x00000008ff0b7819 */ /* 0x000fe2000001160b */
[----:B------:R-:W-:Y:S04]  /*ea980*/  STL [R1+0x6ac], R7 ;  /* 0x0006ac0701007387 */ /* 0x000fe80000100800 */
[----:B------:R0:W-:Y:S01]  /*ea990*/  STL [R1+0x66c], R2 ;  /* 0x00066c0201007387 */ /* 0x0001e20000100800 */
[----:B------:R-:W-:-:S03]  /*ea9a0*/  LOP3.LUT R28, R28, 0xffff, RZ, 0xc0, !PT ;  /* 0x0000ffff1c1c7812 */ /* 0x000fc600078ec0ff */
[----:B------:R1:W-:Y:S01]  /*ea9b0*/  STL [R1+0x694], R0 ;  /* 0x0006940001007387 */ /* 0x0003e20000100800 */
[----:B------:R-:W-:-:S03]  /*ea9c0*/  LOP3.LUT R5, R5, 0xffff, RZ, 0xc0, !PT ;  /* 0x0000ffff05057812 */ /* 0x000fc600078ec0ff */
[----:B------:R-:W-:Y:S04]  /*ea9d0*/  STL [R1+0x4], R6 ;  /* 0x0000040601007387 */ /* 0x000fe80000100800 */
[----:B------:R-:W-:Y:S01]  /*ea9e0*/  STL [R1+0x38d8], R28 ;  /* 0x0038d81c01007387 */ /* 0x000fe20000100800 */
[----:B0-----:R-:W-:Y:S02]  /*ea9f0*/  LOP3.LUT R2, R26, 0xffff, RZ, 0xc0, !PT ;  /* 0x0000ffff1a027812 */ /* 0x001fe400078ec0ff */
[----:B------:R-:W-:Y:S02]  /*eaa00*/  LOP3.LUT R26, R11, 0xffff, RZ, 0xc0, !PT ;  /* 0x0000ffff0b1a7812 */ /* 0x000fe400078ec0ff */
[----:B-1----:R-:W-:Y:S02]  /*eaa10*/  LOP3.LUT R0, R25, 0xffff, RZ, 0xc0, !PT ;  /* 0x0000ffff19007812 */ /* 0x002fe400078ec0ff */
[----:B------:R-:W-:-:S02]  /*eaa20*/  LOP3.LUT R25, R4, 0xffff, RZ, 0xc0, !PT ;  /* 0x0000ffff04197812 */ /* 0x000fc400078ec0ff */
[----:B------:R-:W-:Y:S01]  /*eaa30*/  LOP3.LUT R11, R3, 0xffff, RZ, 0xc0, !PT ;  /* 0x0000ffff030b7812 */ /* 0x000fe200078ec0ff */
[----:B------:R-:W-:Y:S04]  /*eaa40*/  STL [R1], R5 ;  /* 0x0000000501007387 */ /* 0x000fe80000100800 */
[----:B------:R0:W-:Y:S04]  /*eaa50*/  STL [R1+0x38dc], R26 ;  /* 0x0038dc1a01007387 */ /* 0x0001e80000100800 */
[----:B------:R-:W-:Y:S04]  /*eaa60*/  STL [R1+0x38e0], R25 ;  /* 0x0038e01901007387 */ /* 0x000fe80000100800 */
[----:B------:R-:W-:Y:S04]  /*eaa70*/  STL [R1+0x38e4], R11 ;  /* 0x0038e40b01007387 */ /* 0x000fe80000100800 */
[----:B0-----:R-:W2:Y:S04]  /*eaa80*/  LDL.LU R26, [R1] ;  /* 0x00000000011a7983 */ /* 0x001ea80000300800 */
[----:B------:R-:W2:Y:S04]  /*eaa90*/  LDL.LU R28, [R1+0x4] ;  /* 0x00000400011c7983 */ /* 0x000ea80000300800 */
        /* <DEDUP_REMOVED lines=36> */
[----:B------:R-:W-:-:S02]  /*eace0*/  IMAD.MOV.U32 R25, RZ, RZ, R2 ;  /* 0x000000ffff197224 */ /* 0x000fc400078e0002 */
[----:B------:R-:W-:Y:S01]  /*eacf0*/  IMAD.MOV.U32 R11, RZ, RZ, R0 ;  /* 0x000000ffff0b7224 */ /* 0x000fe200078e0000 */
[----:B--2---:R-:W-:-:S04]  /*ead00*/  PRMT R28, R28, 0x3340, R26 ;  /* 0x000033401c1c7816 */ /* 0x004fc8000000001a */
[----:B------:R-:W-:Y:S01]  /*ead10*/  PRMT R25, R25, 0x3340, R11 ;  /* 0x0000334019197816 */ /* 0x000fe2000000000b */
[----:B----4-:R0:W-:Y:S04]  /*ead20*/  STL [R1+0x38d4], R3 ;  /* 0x0038d40301007387 */ /* 0x0101e80000100800 */
[----:B0-----:R-:W3:Y:S04]  /*ead30*/  LDL.LU R3, [R1+0xe0] ;  /* 0x0000e00001037983 */ /* 0x001ee80000300800 */
        /* <DEDUP_REMOVED lines=25> */
[----:B0-----:R-:W2:Y:S04]  /*eaed0*/  LDL.LU R25, [R1+0x38e0] ;  /* 0x0038e00001197983 */ /* 0x001ea80000300800 */
[----:B------:R-:W4:Y:S04]  /*eaee0*/  LDL.LU R26, [R1+0x38dc] ;  /* 0x0038dc00011a7983 */ /* 0x000f280000300800 */
[----:B------:R0:W-:Y:S04]  /*eaef0*/  STL [R1+0x45c], R28 ;  /* 0x00045c1c01007387 */ /* 0x0001e80000100800 */
[----:B0-----:R-:W4:Y:S01]  /*eaf00*/  LDL.LU R28, [R1+0x38d8] ;  /* 0x0038d800011c7983 */ /* 0x001f220000300800 */
[----:B---3--:R-:W-:-:S02]  /*eaf10*/  PRMT R4, R4, 0x5410, R3 ;  /* 0x0000541004047816 */ /* 0x008fc40000000003 */
[----:B--2---:R-:W-:Y:S02]  /*eaf20*/  PRMT R11, R25, 0x3340, R11 ;  /* 0x00003340190b7816 */ /* 0x004fe4000000000b */
[----:B----4-:R-:W-:Y:S02]  /*eaf30*/  PRMT R26, R28, 0x3340, R26 ;  /* 0x000033401c1a7816 */ /* 0x010fe4000000001a */
[----:B------:R-:W2:Y:S04]  /*eaf40*/  LDL.LU R28, [R1+0x38] ;  /* 0x00003800011c7983 */ /* 0x000ea80000300800 */
[----:B------:R0:W-:Y:S04]  /*eaf50*/  STL [R1+0x460], R26 ;  /* 0x0004601a01007387 */ /* 0x0001e80000100800 */
[----:B0-----:R-:W2:Y:S04]  /*eaf60*/  LDL.LU R26, [R1+0x1c4] ;  /* 0x0001c400011a7983 */ /* 0x001ea80000300800 */
[----:B------:R-:W3:Y:S04]  /*eaf70*/  LDL.LU R25, [R1+0x34] ;  /* 0x0000340001197983 */ /* 0x000ee80000300800 */
[----:B------:R0:W-:Y:S04]  /*eaf80*/  STL [R1+0x46c], R11 ;  /* 0x00046c0b01007387 */ /* 0x0001e80000100800 */
[----:B0-----:R-:W3:Y:S04]  /*eaf90*/  LDL.LU R11, [R1+0x1d4] ;  /* 0x0001d400010b7983 */ /* 0x001ee80000300800 */
[----:B------:R-:W4:Y:S04]  /*eafa0*/  LDL.LU R3, [R1+0x38d4] ;  /* 0x0038d40001037983 */ /* 0x000f280000300800 */
[----:B------:R0:W-:Y:S04]  /*eafb0*/  STL [R1+0xe0], R4 ;  /* 0x0000e00401007387 */ /* 0x0001e80000100800 */
[----:B0-----:R-:W4:Y:S02]  /*eafc0*/  LDL.LU R4, [R1+0x38d0] ;  /* 0x0038d00001047983 */ /* 0x001f240000300800 */
[----:B----4-:R-:W-:-:S02]  /*eafd0*/  PRMT R4, R4, 0x5410, R3 ;  /* 0x0000541004047816 */ /* 0x010fc40000000003 */
        /* <DEDUP_REMOVED lines=30> */
[----:B0-----:R-:W4:Y:S01]  /*eb1c0*/  LDL.LU R4, [R1+0x3890] ;  /* 0x0038900001047983 */ /* 0x001f220000300800 */
[----:B------:R-:W-:Y:S02]  /*eb1d0*/  PRMT R8, R8, 0x5410, R6 ;  /* 0x0000541008087816 */ /* 0x000fe40000000006 */
[----:B------:R-:W-:-:S02]  /*eb1e0*/  PRMT R13, R13, 0x5410, R10 ;  /* 0x000054100d0d7816 */ /* 0x000fc4000000000a */
[----:B------:R-:W-:Y:S02]  /*eb1f0*/  PRMT R7, R7, 0x5410, R5 ;  /* 0x0000541007077816 */ /* 0x000fe40000000005 */
[----:B------:R-:W-:Y:S02]  /*eb200*/  PRMT R12, R12, 0x5410, R9 ;  /* 0x000054100c0c7816 */ /* 0x000fe40000000009 */
[----:B------:R-:W-:Y:S02]  /*eb210*/  PRMT R23, R23, 0x5410, R17 ;  /* 0x0000541017177816 */ /* 0x000fe40000000011 */
[----:B------:R-:W-:Y:S02]  /*eb220*/  PRMT R19, R19, 0x5410, R16 ;  /* 0x0000541013137816 */ /* 0x000fe40000000010 */
[----:B------:R-:W-:Y:S02]  /*eb230*/  PRMT R22, R22, 0x5410, R14 ;  /* 0x0000541016167816 */ /* 0x000fe4000000000e */
[----:B------:R-:W-:-:S02]  /*eb240*/  PRMT R18, R18, 0x5410, R27 ;  /* 0x0000541012127816 */ /* 0x000fc4000000001b */
[----:B------:R-:W-:Y:S02]  /*eb250*/  PRMT R2, R2, 0x5410, R21 ;  /* 0x0000541002027816 */ /* 0x000fe40000000015 */
[----:B----4-:R-:W-:Y:S02]  /*eb260*/  PRMT R3, R3, 0x5410, R4 ;  /* 0x0000541003037816 */ /* 0x010fe40000000004 */
[----:B------:R-:W4:Y:S04]  /*eb270*/  LDL.LU R4, [R1+0x388c] ;  /* 0x00388c0001047983 */ /* 0x000f280000300800 */
[----:B------:R0:W-:Y:S04]  /*eb280*/  STL [R1+0x78], R3 ;  /* 0x0000780301007387 */ /* 0x0001e80000100800 */
[----:B0-----:R-:W4:Y:S04]  /*eb290*/  LDL.LU R3, [R1+0x3888] ;  /* 0x0038880001037983 */ /* 0x001f280000300800 */
        /* <DEDUP_REMOVED lines=26> */
[----:B0-----:R-:W2:Y:S01]  /*eb440*/  LDL.LU R2, [R1+0x3840] ;  /* 0x0038400001027983 */ /* 0x001ea20000300800 */
[----:B------:R-:W-:-:S02]  /*eb450*/  PRMT R0, R0, 0x5410, R15 ;  /* 0x0000541000007816 */ /* 0x000fc4000000000f */
[----:B------:R-:W-:Y:S02]  /*eb460*/  PRMT R24, R24, 0x5410, R20 ;  /* 0x0000541018187816 */ /* 0x000fe40000000014 */
[----:B--2---:R-:W-:Y:S02]  /*eb470*/  PRMT R2, R2, 0x5410, R29 ;  /* 0x0000541002027816 */ /* 0x004fe4000000001d */
[----:B------:R-:W2:Y:S04]  /*eb480*/  LDL.LU R29, [R1+0x383c] ;  /* 0x00383c00011d7983 */ /* 0x000ea80000300800 */
[----:B------:R0:W-:Y:S04]  /*eb490*/  STL [R1+0x58], R2 ;  /* 0x0000580201007387 */ /* 0x0001e80000100800 */
[----:B0-----:R-:W4:Y:S04]  /*eb4a0*/  LDL.LU R2, [R1+0x35ec] ;  /* 0x0035ec0001027983 */ /* 0x001f280000300800 */
[----:B------:R-:W2:Y:S04]  /*eb4b0*/  LDL.LU R15, [R1+0x3838] ;  /* 0x00383800010f7983 */ /* 0x000ea80000300800 */
[----:B------:R0:W-:Y:S04]  /*eb4c0*/  STL [R1+0x5c], R0 ;  /* 0x00005c0001007387 */ /* 0x0001e80000100800 */
[----:B0-----:R-:W2:Y:S04]  /*eb4d0*/  LDL.LU R0, [R1+0x3834] ;  /* 0x0038340001007983 */ /* 0x001ea80000300800 */
[----:B------:R-:W4:Y:S04]  /*eb4e0*/  LDL.LU R20, [R1+0x3830] ;  /* 0x0038300001147983 */ /* 0x000f280000300800 */
[----:B------:R0:W-:Y:S04]  /*eb4f0*/  STL [R1+0x30], R24 ;  /* 0x0000301801007387 */ /* 0x0001e80000100800 */
[----:B0-----:R-:W4:Y:S01]  /*eb500*/  LDL.LU R24, [R1+0x382c] ;  /* 0x00382c0001187983 */ /* 0x001f220000300800 */
[----:B---3--:R-:W-:-:S02]  /*eb510*/  PRMT R11, R11, 0x5410, R25 ;  /* 0x000054100b0b7816 */ /* 0x008fc40000000019 */
[----:B------:R-:W-:-:S03]  /*eb520*/  PRMT R25, R26, 0x5410, R28 ;  /* 0x000054101a197816 */ /* 0x000fc6000000001c */
[----:B------:R2:W-:Y:S02]  /*eb530*/  STL [R1+0x34], R11 ;  /* 0x0000340b01007387 */ /* 0x0005e40000100800 */
[----:B--2---:R-:W-:Y:S02]  /*eb540*/  PRMT R11, R0, 0x5410, R15 ;  /* 0x00005410000b7816 */ /* 0x004fe4000000000f */
[----:B------:R-:W2:Y:S04]  /*eb550*/  LDL.LU R15, [R1+0x3828] ;  /* 0x00382800010f7983 */ /* 0x000ea80000300800 */
[----:B------:R4:W-:Y:S04]  /*eb560*/  STL [R1+0x38], R25 ;  /* 0x0000381901007387 */ /* 0x0009e80000100800 */
[----:B------:R-:W3:Y:S01]  /*eb570*/  LDL.LU R0, [R1+0x3824] ;  /* 0x0038240001007983 */ /* 0x000ee20000300800 */
[----:B----4-:R-:W-:-:S03]  /*eb580*/  PRMT R25, R24, 0x5410, R29 ;  /* 0x0000541018197816 */ /* 0x010fc6000000001d */
[----:B------:R-:W4:Y:S04]  /*eb590*/  LDL.LU R29, [R1+0x3820] ;  /* 0x00382000011d7983 */ /* 0x000f280000300800 */
[----:B------:R0:W-:Y:S04]  /*eb5a0*/  STL [R1+0x3c], R11 ;  /* 0x00003c0b01007387 */ /* 0x0001e80000100800 */
[----:B------:R-:W2:Y:S01]  /*eb5b0*/  LDL.LU R24, [R1+0x381c] ;  /* 0x00381c0001187983 */ /* 0x000ea20000300800 */
[----:B0-----:R-:W-:-:S03]  /*eb5c0*/  PRMT R11, R20, 0x5410, R21 ;  /* 0x00005410140b7816 */ /* 0x001fc60000000015 */
[----:B------:R-:W3:Y:S04]  /*eb5d0*/  LDL.LU R21, [R1+0x3818] ;  /* 0x0038180001157983 */ /* 0x000ee80000300800 */
[----:B------:R0:W-:Y:S04]  /*eb5e0*/  STL [R1+0xa0], R25 ;  /* 0x0000a01901007387 */ /* 0x0001e80000100800 */
[----:B------:R-:W3:Y:S01]  /*eb5f0*/  LDL.LU R20, [R1+0x3814] ;  /* 0x0038140001147983 */ /* 0x000ee20000300800 */
[----:B------:R-:W-:Y:S02]  /*eb600*/  PRMT R22, R22, 0x5410, R23 ;  /* 0x0000541016167816 */ /* 0x000fe40000000017 */
[----:B0-----:R-:W-:-:S02]  /*eb610*/  PRMT R25, R18, 0x5410, R19 ;  /* 0x0000541012197816 */ /* 0x001fc40000000013 */
[----:B------:R-:W3:Y:S04]  /*eb620*/  LDL.LU R19, [R1+0x3810] ;  /* 0x0038100001137983 */ /* 0x000ee80000300800 */
[----:B------:R0:W-:Y:S04]  /*eb630*/  STL [R1+0xa4], R11 ;  /* 0x0000a40b01007387 */ /* 0x0001e80000100800 */
[----:B------:R-:W3:Y:S01]  /*eb640*/  LDL.LU R18, [R1+0x380c] ;  /* 0x00380c0001127983 */ /* 0x000ee20000300800 */
[----:B------:R-:W-:Y:S02]  /*eb650*/  PRMT R14, R14, 0x5410, R17 ;  /* 0x000054100e0e7816 */ /* 0x000fe40000000011 */
[----:B------:R-:W-:-:S02]  /*eb660*/  PRMT R9, R9, 0x5410, R10 ;  /* 0x0000541009097816 */ /* 0x000fc4000000000a */
[----:B0-----:R-:W-:Y:S02]  /*eb670*/  PRMT R11, R27, 0x5410, R16 ;  /* 0x000054101b0b7816 */ /* 0x001fe40000000010 */
[----:B------:R-:W3:Y:S04]  /*eb680*/  LDL.LU R16, [R1+0x3808] ;  /* 0x0038080001107983 */ /* 0x000ee80000300800 */
[----:B------:R-:W-:Y:S04]  /*eb690*/  STL [R1+0xa8], R25 ;  /* 0x0000a81901007387 */ /* 0x000fe80000100800 */
[----:B------:R0:W-:Y:S01]  /*eb6a0*/  STL [R1+0x80], R11 ;  /* 0x0000800b01007387 */ /* 0x0001e20000100800 */
[----:B------:R-:W-:-:S03]  /*eb6b0*/  PRMT R7, R7, 0x5410, R8 ;  /* 0x0000541007077816 */ /* 0x000fc60000000008 */
[----:B------:R-:W-:Y:S01]  /*eb6c0*/  STL [R1+0x84], R22 ;  /* 0x0000841601007387 */ /* 0x000fe20000100800 */
[----:B------:R-:W-:-:S03]  /*eb6d0*/  PRMT R5, R5, 0x5410, R6 ;  /* 0x0000541005057816 */ /* 0x000fc60000000006 */
[----:B------:R-:W-:Y:S01]  /*eb6e0*/  STL [R1+0x88], R14 ;  /* 0x0000880e01007387 */ /* 0x000fe20000100800 */
[----:B------:R-:W-:Y:S02]  /*eb6f0*/  PRMT R3, R3, 0x5410, R4 ;  /* 0x0000541003037816 */ /* 0x000fe40000000004 */
[----:B0-----:R-:W-:Y:S02]  /*eb700*/  PRMT R11, R12, 0x5410, R13 ;  /* 0x000054100c0b7816 */ /* 0x001fe4000000000d */
[----:B------:R-:W-:-:S03]  /*eb710*/  LOP3.LUT R2, R2, 0x1f0, RZ, 0xc0, !PT ;  /* 0x000001f002027812 */ /* 0x000fc600078ec0ff */
[----:B------:R-:W-:Y:S04]  /*eb720*/  STL [R1+0x20], R11 ;  /* 0x0000200b01007387 */ /* 0x000fe80000100800 */
[----:B------:R-:W-:Y:S04]  /*eb730*/  STL [R1+0x24], R9 ;  /* 0x0000240901007387 */ /* 0x000fe80000100800 */
[----:B------:R-:W-:Y:S04]  /*eb740*/  STL [R1+0x28], R7 ;  /* 0x0000280701007387 */ /* 0x000fe80000100800 */
[----:B------:R-:W-:Y:S04]  /*eb750*/  STL [R1+0x2c], R5 ;  /* 0x00002c0501007387 */ /* 0x000fe80000100800 */
[----:B------:R0:W-:Y:S04]  /*eb760*/  STL [R1+0x60], R3 ;  /* 0x0000600301007387 */ /* 0x0001e80000100800 */
[----:B------:R1:W-:Y:S01]  /*eb770*/  STL [R1+0x34c], R2 ;  /* 0x00034c0201007387 */ /* 0x0003e20000100800 */
[----:B--2---:R-:W-:-:S02]  /*eb780*/  VIADD R4, R24, 0x7 ;  /* 0x0000000718047836 */ /* 0x004fc40000000000 */
[C---:B0-----:R-:W-:Y:S02]  /*eb790*/  VIADD R3, R24.reuse, 0x8 ;  /* 0x0000000818037836 */ /* 0x041fe40000000000 */
[C---:B-1----:R-:W-:Y:S01]  /*eb7a0*/  VIADD R2, R24.reuse, 0x9 ;  /* 0x0000000918027836 */ /* 0x042fe20000000000 */
[----:B------:R0:W-:Y:S04]  /*eb7b0*/  STL [R1+0x348], R4 ;  /* 0x0003480401007387 */ /* 0x0001e80000100800 */
[----:B------:R1:W-:Y:S04]  /*eb7c0*/  STL [R1+0x344], R3 ;  /* 0x0003440301007387 */ /* 0x0003e80000100800 */
[----:B------:R2:W-:Y:S01]  /*eb7d0*/  STL [R1+0x340], R2 ;  /* 0x0003400201007387 */ /* 0x0005e20000100800 */
[----:B------:R-:W-:-:S02]  /*eb7e0*/  VIADD R7, R24, 0xd ;  /* 0x0000000d18077836 */ /* 0x000fc40000000000 */
[C---:B0-----:R-:W-:Y:S02]  /*eb7f0*/  VIADD R4, R24.reuse, 0xa ;  /* 0x0000000a18047836 */ /* 0x041fe40000000000 */
[C---:B-1----:R-:W-:Y:S02]  /*eb800*/  VIADD R3, R24.reuse, 0xb ;  /* 0x0000000b18037836 */ /* 0x042fe40000000000 */
[C---:B--2---:R-:W-:Y:S01]  /*eb810*/  VIADD R2, R24.reuse, 0xc ;  /* 0x0000000c18027836 */ /* 0x044fe20000000000 */
[----:B------:R-:W-:Y:S04]  /*eb820*/  STL [R1+0x33c], R4 ;  /* 0x00033c0401007387 */ /* 0x000fe80000100800 */
[----:B------:R-:W-:Y:S04]  /*eb830*/  STL [R1+0x338], R3 ;  /* 0x0003380301007387 */ /* 0x000fe80000100800 */
[----:B------:R0:W-:Y:S04]  /*eb840*/  STL [R1+0x3668], R7 ;  /* 0x0036680701007387 */ /* 0x0001e80000100800 */
[----:B------:R1:W-:Y:S01]  /*eb850*/  STL [R1+0x334], R2 ;  /* 0x0003340201007387 */ /* 0x0003e20000100800 */
[----:B0-----:R-:W-:-:S02]  /*eb860*/  VIADD R7, R24, 0xf ;  /* 0x0000000f18077836 */ /* 0x001fc40000000000 */
[----:B-1----:R-:W-:-:S03]  /*eb870*/  VIADD R2, R24, 0xe ;  /* 0x0000000e18027836 */ /* 0x002fc60000000000 */
[----:B------:R0:W-:Y:S04]  /*eb880*/  STL [R1+0x366c], R7 ;  /* 0x00366c0701007387 */ /* 0x0001e80000100800 */
        /* <DEDUP_REMOVED lines=8> */
[----:B------:R1:W-:Y:S01]  /*eb910*/  STL [R1+0x31c], R2 ;  /* 0x00031c0201007387 */ /* 0x0003e20000100800 */
[C---:B------:R-:W-:Y:S02]  /*eb920*/  VIADD R6, R24.reuse, 0x16 ;  /* 0x0000001618067836 */ /* 0x040fe40000000000 */
[C---:B0-----:R-:W-:Y:S02]  /*eb930*/  VIADD R7, R24.reuse, 0x15 ;  /* 0x0000001518077836 */ /* 0x041fe40000000000 */
[----:B-1----:R-:W-:-:S03]  /*eb940*/  VIADD R2, R24, 0x14 ;  /* 0x0000001418027836 */ /* 0x002fc60000000000 */
[----:B------:R0:W-:Y:S04]  /*eb950*/  STL [R1+0x367c], R7 ;  /* 0x00367c0701007387 */ /* 0x0001e80000100800 */
[----:B------:R1:W-:Y:S04]  /*eb960*/  STL [R1+0x314], R2 ;  /* 0x0003140201007387 */ /* 0x0003e80000100800 */
[----:B------:R2:W-:Y:S01]  /*eb970*/  STL [R1+0x3680], R6 ;  /* 0x0036800601007387 */ /* 0x0005e20000100800 */
[C---:B0-----:R-:W-:Y:S02]  /*eb980*/  VIADD R7, R24.reuse, 0x18 ;  /* 0x0000001818077836 */ /* 0x041fe40000000000 */
[----:B-1----:R-:W-:-:S02]  /*eb990*/  VIADD R2, R24, 0x17 ;  /* 0x0000001718027836 */ /* 0x002fc40000000000 */
[C---:B--2---:R-:W-:Y:S01]  /*eb9a0*/  VIADD R6, R24.reuse, 0x19 ;  /* 0x0000001918067836 */ /* 0x044fe20000000000 */
[----:B------:R0:W-:Y:S04]  /*eb9b0*/  STL [R1+0x3684], R7 ;  /* 0x0036840701007387 */ /* 0x0001e80000100800 */
[----:B------:R1:W-:Y:S04]  /*eb9c0*/  STL [R1+0x308], R2 ;  /* 0x0003080201007387 */ /* 0x0003e80000100800 */
[----:B------:R2:W-:Y:S01]  /*eb9d0*/  STL [R1+0x3688], R6 ;  /* 0x0036880601007387 */ /* 0x0005e20000100800 */
[----:B0-----:R-:W-:-:S02]  /*eb9e0*/  VIADD R7, R24, 0x1b ;  /* 0x0000001b18077836 */ /* 0x001fc40000000000 */
[C---:B-1----:R-:W-:Y:S02]  /*eb9f0*/  VIADD R2, R24.reuse, 0x1a ;  /* 0x0000001a18027836 */ /* 0x042fe40000000000 */
[C---:B--2---:R-:W-:Y:S01]  /*eba00*/  VIADD R6, R24.reuse, 0x1c ;  /* 0x0000001c18067836 */ /* 0x044fe20000000000 */
[----:B------:R0:W-:Y:S04]  /*eba10*/  STL [R1+0x368c], R7 ;  /* 0x00368c0701007387 */ /* 0x0001e80000100800 */
[----:B------:R1:W-:Y:S04]  /*eba20*/  STL [R1+0x2fc], R2 ;  /* 0x0002fc0201007387 */ /* 0x0003e80000100800 */
[----:B------:R2:W-:Y:S01]  /*eba30*/  STL [R1+0x3694], R6 ;  /* 0x0036940601007387 */ /* 0x0005e20000100800 */
[----:B------:R-:W-:-:S02]  /*eba40*/  VIADD R5, R24, 0x1f ;  /* 0x0000001f18057836 */ /* 0x000fc40000000000 */
[C---:B0-----:R-:W-:Y:S02]  /*eba50*/  VIADD R7, R24.reuse, 0x1e ;  /* 0x0000001e18077836 */ /* 0x041fe40000000000 */
[C---:B-1----:R-:W-:Y:S02]  /*eba60*/  VIADD R2, R24.reuse, 0x1d ;  /* 0x0000001d18027836 */ /* 0x042fe40000000000 */
[C---:B--2---:R-:W-:Y:S01]  /*eba70*/  VIADD R6, R24.reuse, 0x20 ;  /* 0x0000002018067836 */ /* 0x044fe20000000000 */
[----:B------:R0:W-:Y:S04]  /*eba80*/  STL [R1+0x3698], R7 ;  /* 0x0036980701007387 */ /* 0x0001e80000100800 */
[----:B------:R1:W-:Y:S04]  /*eba90*/  STL [R1+0x2f0], R2 ;  /* 0x0002f00201007387 */ /* 0x0003e80000100800 */
[----:B------:R2:W-:Y:S04]  /*ebaa0*/  STL [R1+0x369c], R5 ;  /* 0x00369c0501007387 */ /* 0x0005e80000100800 */
[----:B------:R4:W-:Y:S01]  /*ebab0*/  STL [R1+0x36a0], R6 ;  /* 0x0036a00601007387 */ /* 0x0009e20000100800 */
[----:B0-----:R-:W-:-:S02]  /*ebac0*/  VIADD R7, R24, 0x22 ;  /* 0x0000002218077836 */ /* 0x001fc40000000000 */
[C---:B-1----:R-:W-:Y:S02]  /*ebad0*/  VIADD R2, R24.reuse, 0x21 ;  /* 0x0000002118027836 */ /* 0x042fe40000000000 */
[C---:B--2---:R-:W-:Y:S02]  /*ebae0*/  VIADD R5, R24.reuse, 0x23 ;  /* 0x0000002318057836 */ /* 0x044fe40000000000 */
[C---:B----4-:R-:W-:Y:S01]  /*ebaf0*/  VIADD R6, R24.reuse, 0x24 ;  /* 0x0000002418067836 */ /* 0x050fe20000000000 */
[----:B------:R0:W-:Y:S04]  /*ebb00*/  STL [R1+0x36a4], R7 ;  /* 0x0036a40701007387 */ /* 0x0001e80000100800 */
[----:B------:R1:W-:Y:S04]  /*ebb10*/  STL [R1+0x2e0], R2 ;  /* 0x0002e00201007387 */ /* 0x0003e80000100800 */
[----:B------:R2:W-:Y:S01]  /*ebb20*/  STL [R1+0x36ac], R5 ;  /* 0x0036ac0501007387 */ /* 0x0005e20000100800 */
[----:B------:R-:W-:-:S03]  /*ebb30*/  VIADD R4, R24, 0x27 ;  /* 0x0000002718047836 */ /* 0x000fc60000000000 */
[----:B------:R4:W-:Y:S01]  /*ebb40*/  STL [R1+0x36b0], R6 ;  /* 0x0036b00601007387 */ /* 0x0009e20000100800 */
[C---:B0-----:R-:W-:Y:S02]  /*ebb50*/  VIADD R7, R24.reuse, 0x26 ;  /* 0x0000002618077836 */ /* 0x041fe40000000000 */
[C---:B-1----:R-:W-:Y:S02]  /*ebb60*/  VIADD R2, R24.reuse, 0x25 ;  /* 0x0000002518027836 */ /* 0x042fe40000000000 */
[C---:B--2---:R-:W-:Y:S02]  /*ebb70*/  VIADD R5, R24.reuse, 0x28 ;  /* 0x0000002818057836 */ /* 0x044fe40000000000 */
[C---:B----4-:R-:W-:Y:S01]  /*ebb80*/  VIADD R6, R24.reuse, 0x29 ;  /* 0x0000002918067836 */ /* 0x050fe20000000000 */
[----:B------:R0:W-:Y:S04]  /*ebb90*/  STL [R1+0x36b4], R7 ;  /* 0x0036b40701007387 */ /* 0x0001e80000100800 */
[----:B------:R1:W-:Y:S04]  /*ebba0*/  STL [R1+0x2d0], R2 ;  /* 0x0002d00201007387 */ /* 0x0003e80000100800 */
[----:B------:R2:W-:Y:S04]  /*ebbb0*/  STL [R1+0x36b8], R4 ;  /* 0x0036b80401007387 */ /* 0x0005e80000100800 */
[----:B------:R4:W-:Y:S04]  /*ebbc0*/  STL [R1+0x36bc], R5 ;  /* 0x0036bc0501007387 */ /* 0x0009e80000100800 */
[----:B------:R3:W-:Y:S01]  /*ebbd0*/  STL [R1+0x36c0], R6 ;  /* 0x0036c00601007387 */ /* 0x0007e20000100800 */
[----:B0-----:R-:W-:-:S02]  /*ebbe0*/  VIADD R7, R24, 0x2b ;  /* 0x0000002b18077836 */ /* 0x001fc40000000000 */
[C---:B-1----:R-:W-:Y:S02]  /*ebbf0*/  VIADD R2, R24.reuse, 0x2a ;  /* 0x0000002a18027836 */ /* 0x042fe40000000000 */
[C---:B--2---:R-:W-:Y:S02]  /*ebc00*/  VIADD R4, R24.reuse, 0x2c ;  /* 0x0000002c18047836 */ /* 0x044fe40000000000 */
[C---:B----4-:R-:W-:Y:S02]  /*ebc10*/  VIADD R5, R24.reuse, 0x2d ;  /* 0x0000002d18057836 */ /* 0x050fe40000000000 */
[C---:B---3--:R-:W-:Y:S01]  /*ebc20*/  VIADD R6, R24.reuse, 0x2e ;  /* 0x0000002e18067836 */ /* 0x048fe20000000000 */
[----:B------:R0:W-:Y:S04]  /*ebc30*/  STL [R1+0x36c8], R7 ;  /* 0x0036c80701007387 */ /* 0x0001e80000100800 */
[----:B------:R1:W-:Y:S01]  /*ebc40*/  STL [R1+0x2bc], R2 ;  /* 0x0002bc0201007387 */ /* 0x0003e20000100800 */
[----:B------:R-:W-:-:S03]  /*ebc50*/  VIADD R3, R24, 0x30 ;  /* 0x0000003018037836 */ /* 0x000fc60000000000 */
[----:B------:R2:W-:Y:S04]  /*ebc60*/  STL [R1+0x36cc], R4 ;  /* 0x0036cc0401007387 */ /* 0x0005e80000100800 */
[----:B------:R3:W-:Y:S04]  /*ebc70*/  STL [R1+0x36d0], R5 ;  /* 0x0036d00501007387 */ /* 0x0007e80000100800 */
[----:B------:R-:W-:Y:S04]  /*ebc80*/  STL [R1+0x36d4], R6 ;  /* 0x0036d40601007387 */ /* 0x000fe80000100800 */
[----:B------:R-:W-:Y:S01]  /*ebc90*/  STL [R1+0x36d8], R3 ;  /* 0x0036d80301007387 */ /* 0x000fe20000100800 */
[----:B0-----:R-:W-:-:S02]  /*ebca0*/  VIADD R7, R24, 0x31 ;  /* 0x0000003118077836 */ /* 0x001fc40000000000 */
[C---:B-1----:R-:W-:Y:S02]  /*ebcb0*/  VIADD R2, R24.reuse, 0x2f ;  /* 0x0000002f18027836 */ /* 0x042fe40000000000 */
[C---:B--2---:R-:W-:Y:S02]  /*ebcc0*/  VIADD R4, R24.reuse, 0x32 ;  /* 0x0000003218047836 */ /* 0x044fe40000000000 */
[----:B---3--:R-:W-:Y:S01]  /*ebcd0*/  VIADD R5, R24, 0x33 ;  /* 0x0000003318057836 */ /* 0x008fe20000000000 */
[----:B------:R-:W-:Y:S04]  /*ebce0*/  STL [R1+0x2a8], R2 ;  /* 0x0002a80201007387 */ /* 0x000fe80000100800 */
[----:B------:R-:W-:Y:S04]  /*ebcf0*/  STL [R1+0x36dc], R7 ;  /* 0x0036dc0701007387 */ /* 0x000fe80000100800 */
[----:B------:R-:W-:Y:S04]  /*ebd00*/  STL [R1+0x36e0], R4 ;  /* 0x0036e00401007387 */ /* 0x000fe80000100800 */
[----:B------:R0:W-:Y:S04]  /*ebd10*/  STL [R1+0x36e4], R5 ;  /* 0x0036e40501007387 */ /* 0x0001e80000100800 */
[----:B0-----:R-:W2:Y:S01]  /*ebd20*/  LDL R5, [R1+0xb8] ;  /* 0x0000b80001057983 */ /* 0x001ea20000100800 */
[----:B------:R-:W-:Y:S01]  /*ebd30*/  LOP3.LUT R15, R15, 0xfffbffff, RZ, 0xc0, !PT ;  /* 0xfffbffff0f0f7812 */ /* 0x000fe200078ec0ff */
[----:B--2---:R-:W-:-:S02]  /*ebd40*/  VIADD R6, R5, 0x34 ;  /* 0x0000003405067836 */ /* 0x004fc40000000000 */
[C---:B------:R-:W-:Y:S02]  /*ebd50*/  VIADD R3, R5.reuse, 0x36 ;  /* 0x0000003605037836 */ /* 0x040fe40000000000 */
[C---:B------:R-:W-:Y:S02]  /*ebd60*/  VIADD R2, R5.reuse, 0x35 ;  /* 0x0000003505027836 */ /* 0x040fe40000000000 */
[C---:B------:R-:W-:Y:S02]  /*ebd70*/  VIADD R7, R5.reuse, 0x37 ;  /* 0x0000003705077836 */ /* 0x040fe40000000000 */
[C---:B------:R-:W-:Y:S01]  /*ebd80*/  VIADD R4, R5.reuse, 0x38 ;  /* 0x0000003805047836 */ /* 0x040fe20000000000 */
[----:B------:R0:W-:Y:S04]  /*ebd90*/  STL [R1+0x36e8], R6 ;  /* 0x0036e80601007387 */ /* 0x0001e80000100800 */
[----:B------:R1:W-:Y:S04]  /*ebda0*/  STL [R1+0x36ec], R3 ;  /* 0x0036ec0301007387 */ /* 0x0003e80000100800 */
[----:B------:R-:W-:Y:S04]  /*ebdb0*/  STL [R1+0x290], R2 ;  /* 0x0002900201007387 */ /* 0x000fe80000100800 */
[----:B------:R2:W-:Y:S01]  /*ebdc0*/  STL [R1+0x36f0], R7 ;  /* 0x0036f00701007387 */ /* 0x0005e20000100800 */
[----:B------:R-:W-:-:S03]  /*ebdd0*/  VIADD R10, R5, 0x3d ;  /* 0x0000003d050a7836 */ /* 0x000fc60000000000 */
[----:B------:R3:W-:Y:S01]  /*ebde0*/  STL [R1+0x36f8], R4 ;  /* 0x0036f80401007387 */ /* 0x0007e20000100800 */
[C---:B------:R-:W-:Y:S02]  /*ebdf0*/  VIADD R13, R5.reuse, 0x3e ;  /* 0x0000003e050d7836 */ /* 0x040fe40000000000 */
[C---:B0-----:R-:W-:Y:S02]  /*ebe00*/  VIADD R6, R5.reuse, 0x39 ;  /* 0x0000003905067836 */ /* 0x041fe40000000000 */
[C---:B-1----:R-:W-:Y:S02]  /*ebe10*/  VIADD R3, R5.reuse, 0x3b ;  /* 0x0000003b05037836 */ /* 0x042fe40000000000 */
[C---:B--2---:R-:W-:Y:S02]  /*ebe20*/  VIADD R7, R5.reuse, 0x3c ;  /* 0x0000003c05077836 */ /* 0x044fe40000000000 */
[C---:B------:R-:W-:Y:S01]  /*ebe30*/  VIADD R14, R5.reuse, 0x3f ;  /* 0x0000003f050e7836 */ /* 0x040fe20000000000 */
[----:B------:R0:W-:Y:S04]  /*ebe40*/  STL [R1+0x36fc], R6 ;  /* 0x0036fc0601007387 */ /* 0x0001e80000100800 */
[----:B------:R1:W-:Y:S01]  /*ebe50*/  STL [R1+0x3700], R3 ;  /* 0x0037000301007387 */ /* 0x0003e20000100800 */
[----:B------:R-:W-:-:S03]  /*ebe60*/  VIADD R17, R5, 0x40 ;  /* 0x0000004005117836 */ /* 0x000fc60000000000 */
        /* <DEDUP_REMOVED lines=9> */
[----:B---3--:R-:W-:-:S03]  /*ebf00*/  VIADD R4, R5, 0x45 ;  /* 0x0000004505047836 */ /* 0x008fc60000000000 */
[----:B------:R3:W-:Y:S01]  /*ebf10*/  STL [R1+0x371c], R8 ;  /* 0x00371c0801007387 */ /* 0x0007e20000100800 */
[----:B0-----:R-:W-:-:S03]  /*ebf20*/  VIADD R6, R5, 0x46 ;  /* 0x0000004605067836 */ /* 0x001fc60000000000 */
[----:B------:R0:W-:Y:S01]  /*ebf30*/  STL [R1+0x3720], R9 ;  /* 0x0037200901007387 */ /* 0x0001e20000100800 */
[----:B-1----:R-:W-:-:S03]  /*ebf40*/  VIADD R3, R5, 0x48 ;  /* 0x0000004805037836 */ /* 0x002fc60000000000 */
[----:B------:R1:W-:Y:S01]  /*ebf50*/  STL [R1+0x3724], R12 ;  /* 0x0037240c01007387 */ /* 0x0003e20000100800 */
[----:B--2---:R-:W-:-:S03]  /*ebf60*/  VIADD R7, R5, 0x49 ;  /* 0x0000004905077836 */ /* 0x004fc60000000000 */
[----:B------:R2:W-:Y:S01]  /*ebf70*/  STL [R1+0x3728], R2 ;  /* 0x0037280201007387 */ /* 0x0005e20000100800 */
[----:B----4-:R-:W-:-:S03]  /*ebf80*/  VIADD R10, R5, 0x4a ;  /* 0x0000004a050a7836 */ /* 0x010fc60000000000 */
        /* <DEDUP_REMOVED lines=64> */
[----:B------:R-:W-:Y:S01]  /*ec390*/  STL [R1+0x37b4], R13 ;  /* 0x0037b40d01007387 */ /* 0x000fe20000100800 */
[----:B------:R-:W-:-:S03]  /*ec3a0*/  VIADD R24, R5, 0x6d ;  /* 0x0000006d05187836 */ /* 0x000fc60000000000 */
[----:B------:R-:W-:Y:S01]  /*ec3b0*/  STL [R1+0x37b8], R14 ;  /* 0x0037b80e01007387 */ /* 0x000fe20000100800 */
[----:B------:R-:W-:-:S03]  /*ec3c0*/  VIADD R23, R5, 0x6e ;  /* 0x0000006e05177836 */ /* 0x000fc60000000000 */
[----:B------:R-:W-:Y:S01]  /*ec3d0*/  STL [R1+0x37bc], R17 ;  /* 0x0037bc1101007387 */ /* 0x000fe20000100800 */
[----:B---3--:R-:W-:-:S03]  /*ec3e0*/  VIADD R9, R5, 0x6f ;  /* 0x0000006f05097836 */ /* 0x008fc60000000000 */
[----:B------:R-:W-:Y:S01]  /*ec3f0*/  STL [R1+0x37c0], R27 ;  /* 0x0037c01b01007387 */ /* 0x000fe20000100800 */
[----:B0-----:R-:W-:-:S03]  /*ec400*/  VIADD R12, R5, 0x70 ;  /* 0x00000070050c7836 */ /* 0x001fc60000000000 */
[----:B------:R-:W-:Y:S01]  /*ec410*/  STL [R1+0x37c4], R8 ;  /* 0x0037c40801007387 */ /* 0x000fe20000100800 */
[----:B-1----:R-:W-:-:S03]  /*ec420*/  VIADD R2, R5, 0x71 ;  /* 0x0000007105027836 */ /* 0x002fc60000000000 */
[----:B------:R-:W-:Y:S01]  /*ec430*/  STL [R1+0x37c8], R24 ;  /* 0x0037c81801007387 */ /* 0x000fe20000100800 */
[----:B--2---:R-:W-:-:S03]  /*ec440*/  VIADD R4, R5, 0x72 ;  /* 0x0000007205047836 */ /* 0x004fc60000000000 */
[----:B------:R-:W-:Y:S01]  /*ec450*/  STL [R1+0x37d0], R23 ;  /* 0x0037d01701007387 */ /* 0x000fe20000100800 */
[----:B----4-:R-:W-:-:S03]  /*ec460*/  VIADD R6, R5, 0x73 ;  /* 0x0000007305067836 */ /* 0x010fc60000000000 */
[----:B------:R-:W-:Y:S01]  /*ec470*/  STL [R1+0x37d4], R9 ;  /* 0x0037d40901007387 */ /* 0x000fe20000100800 */
[----:B------:R-:W-:-:S03]  /*ec480*/  VIADD R3, R5, 0x74 ;  /* 0x0000007405037836 */ /* 0x000fc60000000000 */
[----:B------:R-:W-:Y:S01]  /*ec490*/  STL [R1+0x37d8], R12 ;  /* 0x0037d80c01007387 */ /* 0x000fe20000100800 */
[----:B------:R-:W-:-:S03]  /*ec4a0*/  VIADD R7, R5, 0x75 ;  /* 0x0000007505077836 */ /* 0x000fc60000000000 */
[----:B------:R-:W-:Y:S01]  /*ec4b0*/  STL [R1+0x37dc], R2 ;  /* 0x0037dc0201007387 */ /* 0x000fe20000100800 */
[C---:B------:R-:W-:Y:S02]  /*ec4c0*/  VIADD R10, R5.reuse, 0x76 ;  /* 0x00000076050a7836 */ /* 0x040fe40000000000 */
[----:B------:R-:W-:Y:S01]  /*ec4d0*/  VIADD R11, R5, 0xf3 ;  /* 0x000000f3050b7836 */ /* 0x000fe20000000000 */
[----:B------:R-:W-:Y:S04]  /*ec4e0*/  STL [R1+0x37e0], R4 ;  /* 0x0037e00401007387 */ /* 0x000fe80000100800 */
[----:B------:R-:W-:Y:S04]  /*ec4f0*/  STL [R1+0x37e4], R6 ;  /* 0x0037e40601007387 */ /* 0x000fe80000100800 */
[----:B------:R-:W-:Y:S04]  /*ec500*/  STL [R1+0x37e8], R3 ;  /* 0x0037e80301007387 */ /* 0x000fe80000100800 */
[----:B------:R-:W-:Y:S04]  /*ec510*/  STL [R1+0x37ec], R7 ;  /* 0x0037ec0701007387 */ /* 0x000fe80000100800 */
[----:B------:R-:W-:Y:S01]  /*ec520*/  STL [R1+0x37f0], R10 ;  /* 0x0037f00a01007387 */ /* 0x000fe20000100800 */
[----:B------:R-:W-:-:S03]  /*ec530*/  ISETP.GE.AND P0, PT, R11, UR42, PT ;  /* 0x0000002a0b007c0c */ /* 0x000fc6000bf06270 */
[----:B------:R-:W2:Y:S01]  /*ec540*/  LDL.LU R11, [R1+0x2d8c] ;  /* 0x002d8c00010b7983 */ /* 0x000ea20000300800 */
[----:B------:R-:W-:Y:S02]  /*ec550*/  ISETP.LT.AND P1, PT, R29, UR6, !P0 ;  /* 0x000000061d007c0c */ /* 0x000fe4000c721270 */
[----:B------:R-:W-:Y:S01]  /*ec560*/  ISETP.LT.AND P0, PT, R0, UR4, !P0 ;  /* 0x0000000400007c0c */ /* 0x000fe2000c701270 */
[----:B------:R-:W-:Y:S01]  /*ec570*/  VIADD R25, R5, 0xf1 ;  /* 0x000000f105197836 */ /* 0x000fe20000000000 */
[----:B------:R-:W-:Y:S01]  /*ec580*/  ULDC UR6, c[0x0][0x228] ;  /* 0x00008a0000067ab9 */ /* 0x000fe20000000800 */
[----:B------:R-:W-:-:S08]  /*ec590*/  ULDC UR4, c[0x0][0x228] ;  /* 0x00008a0000047ab9 */ /* 0x000fd00000000800 */
[----:B------:R-:W-:-:S04]  /*ec5a0*/  @P1 LOP3.LUT R15, R15, 0x40000, RZ, 0xfc, !PT ;  /* 0x000400000f0f1812 */ /* 0x000fc800078efcff */
[----:B------:R-:W-:-:S04]  /*ec5b0*/  LOP3.LUT R15, R15, 0xfffdffff, RZ, 0xc0, !PT ;  /* 0xfffdffff0f0f7812 */ /* 0x000fc800078ec0ff */
[----:B------:R-:W-:Y:S02]  /*ec5c0*/  @P0 LOP3.LUT R15, R15, 0x20000, RZ, 0xfc, !PT ;  /* 0x000200000f0f0812 */ /* 0x000fe400078efcff */
[----:B------:R-:W-:Y:S02]  /*ec5d0*/  ISETP.GE.AND P0, PT, R25, UR44, PT ;  /* 0x0000002c19007c0c */ /* 0x000fe4000bf06270 */
[----:B------:R-:W3:Y:S02]  /*ec5e0*/  LDL.LU R25, [R1+0x2d88] ;  /* 0x002d880001197983 */ /* 0x000ee40000300800 */
[----:B------:R-:W-:Y:S02]  /*ec5f0*/  ISETP.LT.AND P1, PT, R29, UR6, !P0 ;  /* 0x000000061d007c0c */ /* 0x000fe4000c721270 */
[----:B------:R-:W-:Y:S02]  /*ec600*/  ISETP.LT.AND P0, PT, R0, UR4, !P0 ;  /* 0x0000000400007c0c */ /* 0x000fe4000c701270 */
[----:B------:R-:W-:Y:S01]  /*ec610*/  LOP3.LUT R15, R15, 0xfffeffff, RZ, 0xc0, !PT ;  /* 0xfffeffff0f0f7812 */ /* 0x000fe200078ec0ff */
[----:B------:R-:W-:Y:S01]  /*ec620*/  ULDC UR6, c[0x0][0x228] ;  /* 0x00008a0000067ab9 */ /* 0x000fe20000000800 */
[----:B------:R-:W-:-:S07]  /*ec630*/  ULDC UR4, c[0x0][0x228] ;  /* 0x00008a0000047ab9 */ /* 0x000fce0000000800 */
[----:B------:R-:W-:-:S04]  /*ec640*/  @P1 LOP3.LUT R15, R15, 0x10000, RZ, 0xfc, !PT ;  /* 0x000100000f0f1812 */ /* 0x000fc800078efcff */
[----:B------:R-:W-:-:S04]  /*ec650*/  LOP3.LUT R15, R15, 0xffff7fff, RZ, 0xc0, !PT ;  /* 0xffff7fff0f0f7812 */ /* 0x000fc800078ec0ff */
[----:B------:R-:W-:-:S04]  /*ec660*/  @P0 LOP3.LUT R15, R15, 0x8000, RZ, 0xfc, !PT ;  /* 0x000080000f0f0812 */ /* 0x000fc800078efcff */
[----:B------:R-:W-:Y:S02]  /*ec670*/  LOP3.LUT R15, R15, 0xffffbfff, RZ, 0xc0, !PT ;  /* 0xffffbfff0f0f7812 */ /* 0x000fe400078ec0ff */
[----:B--2---:R-:W-:Y:S01]  /*ec680*/  R2UR UR42, R11 ;  /* 0x000000000b2a72ca */ /* 0x004fe200000e0000 */
[----:B------:R-:W-:-:S05]  /*ec690*/  VIADD R11, R5, 0xef ;  /* 0x000000ef050b7836 */ /* 0x000fca0000000000 */
[----:B------:R-:W-:Y:S02]  /*ec6a0*/  ISETP.GE.AND P0, PT, R11, UR38, PT ;  /* 0x000000260b007c0c */ /* 0x000fe4000bf06270 */
[----:B------:R-:W2:Y:S02]  /*ec6b0*/  LDL.LU R11, [R1+0x2d84] ;  /* 0x002d8400010b7983 */ /* 0x000ea40000300800 */
[----:B------:R-:W-:Y:S02]  /*ec6c0*/  ISETP.LT.AND P1, PT, R29, UR8, !P0 ;  /* 0x000000081d007c0c */ /* 0x000fe4000c721270 */
[----:B------:R-:W-:Y:S01]  /*ec6d0*/  ISETP.LT.AND P0, PT, R0, UR6, !P0 ;  /* 0x0000000600007c0c */ /* 0x000fe2000c701270 */
[----:B------:R-:W-:Y:S01]  /*ec6e0*/  ULDC UR6, c[0x0][0x228] ;  /* 0x00008a0000067ab9 */ /* 0x000fe20000000800 */
[----:B------:R-:W-:-:S09]  /*ec6f0*/  ULDC UR8, c[0x0][0x228] ;  /* 0x00008a0000087ab9 */ /* 0x000fd20000000800 */
[----:B------:R-:W-:Y:S02]  /*ec700*/  @P1 LOP3.LUT R15, R15, 0x4000, RZ, 0xfc, !PT ;  /* 0x000040000f0f1812 */ /* 0x000fe400078efcff */
[----:B---3--:R-:W-:Y:S01]  /*ec710*/  R2UR UR44, R25 ;  /* 0x00000000192c72ca */ /* 0x008fe200000e0000 */
[----:B------:R-:W-:Y:S01]  /*ec720*/  VIADD R25, R5, 0xed ;  /* 0x000000ed05197836 */ /* 0x000fe20000000000 */
        /* <DEDUP_REMOVED lines=21> */
[----:B------:R-:W-:-:S04]  /*ec880*/  @P1 LOP3.LUT R15, R15, 0x400, RZ, 0xfc, !PT ;  /* 0x000004000f0f1812 */ /* 0x000fc800078efcff */
[----:B------:R-:W-:Y:S02]  /*ec890*/  LOP3.LUT R15, R15, 0xfffffdff, RZ, 0xc0, !PT ;  /* 0xfffffdff0f0f7812 */ /* 0x000fe400078ec0ff */
[----:B---3--:R-:W-:Y:S01]  /*ec8a0*/  R2UR UR34, R25 ;  /* 0x00000000192272ca */ /* 0x008fe200000e0000 */
[----:B------:R-:W-:Y:S01]  /*ec8b0*/  VIADD R25, R5, 0xe9 ;  /* 0x000000e905197836 */ /* 0x000fe20000000000 */
[----:B------:R-:W-:-:S04]  /*ec8c0*/  @P0 LOP3.LUT R15, R15, 0x200, RZ, 0xfc, !PT ;  /* 0x000002000f0f0812 */ /* 0x000fc800078efcff */
        /* <DEDUP_REMOVED lines=37> */
[----:B------:R-:W-:-:S04]  /*ecb20*/  ISETP.GE.AND P0, PT, R11, UR42, PT ;  /* 0x0000002a0b007c0c */ /* 0x000fc8000bf06270 */
[----:B------:R-:W-:Y:S02]  /*ecb30*/  ISETP.LT.AND P1, PT, R29, UR8, !P0 ;  /* 0x000000081d007c0c */ /* 0x000fe4000c721270 */
[----:B------:R-:W-:Y:S02]  /*ecb40*/  ISETP.LT.AND P0, PT, R0, UR4, !P0 ;  /* 0x0000000400007c0c */ /* 0x000fe4000c701270 */
[----:B------:R-:W-:Y:S02]  /*ecb50*/  R2UR UR42, R16 ;  /* 0x00000000102a72ca */ /* 0x000fe400000e0000 */
[----:B---3--:R-:W-:-:S07]  /*ecb60*/  R2UR UR34, R25 ;  /* 0x00000000192272ca */ /* 0x008fce00000e0000 */
[----:B------:R-:W-:Y:S01]  /*ecb70*/  @P1 LOP3.LUT R15, R15, 0x4, RZ, 0xfc, !PT ;  /* 0x000000040f0f1812 */ /* 0x000fe200078efcff */
[----:B------:R-:W2:Y:S01]  /*ecb80*/  LDL.LU R16, [R1+0x3804] ;  /* 0x0038040001107983 */ /* 0x000ea20000300800 */
[C---:B------:R-:W-:Y:S02]  /*ecb90*/  VIADD R25, R5.reuse, 0xe1 ;  /* 0x000000e105197836 */ /* 0x040fe40000000000 */
[----:B------:R-:W-:Y:S01]  /*ecba0*/  VIADD R11, R5, 0xdf ;  /* 0x000000df050b7836 */ /* 0x000fe20000000000 */
[----:B------:R-:W-:Y:S01]  /*ecbb0*/  LOP3.LUT R15, R15, 0xfffffffd, RZ, 0xc0, !PT ;  /* 0xfffffffd0f0f7812 */ /* 0x000fe200078ec0ff */
[----:B------:R-:W-:Y:S01]  /*ecbc0*/  ULDC UR8, c[0x0][0x228] ;  /* 0x00008a0000087ab9 */ /* 0x000fe20000000800 */
[----:B------:R-:W-:Y:S02]  /*ecbd0*/  ULDC UR4, c[0x0][0x228] ;  /* 0x00008a0000047ab9 */ /* 0x000fe40000000800 */
[----:B------:R-:W-:Y:S02]  /*ecbe0*/  @P0 LOP3.LUT R15, R15, 0x2, RZ, 0xfc, !PT ;  /* 0x000000020f0f0812 */ /* 0x000fe400078efcff */
[----:B------:R-:W-:-:S02]  /*ecbf0*/  ISETP.GE.AND P0, PT, R25, UR44, PT ;  /* 0x0000002c19007c0c */ /* 0x000fc4000bf06270 */
[----:B------:R-:W3:Y:S02]  /*ecc00*/  LDL.LU R25, [R1+0x2d68] ;  /* 0x002d680001197983 */ /* 0x000ee40000300800 */
[----:B------:R-:W-:Y:S02]  /*ecc10*/  ISETP.LT.AND P1, PT, R29, UR12, !P0 ;  /* 0x0000000c1d007c0c */ /* 0x000fe4000c721270 */
[----:B------:R-:W-:Y:S01]  /*ecc20*/  LOP3.LUT R15, R15, 0xfffffffe, RZ, 0xc0, !PT ;  /* 0xfffffffe0f0f7812 */ /* 0x000fe200078ec0ff */
[----:B------:R-:W-:-:S10]  /*ecc30*/  ULDC UR12, c[0x0][0x228] ;  /* 0x00008a00000c7ab9 */ /* 0x000fd40000000800 */
[----:B------:R-:W-:-:S05]  /*ecc40*/  @P1 LOP3.LUT R15, R15, 0x1, RZ, 0xfc, !PT ;  /* 0x000000010f0f1812 */ /* 0x000fca00078efcff */
[----:B------:R0:W-:Y:S04]  /*ecc50*/  STL [R1+0x3610], R15 ;  /* 0x0036100f01007387 */ /* 0x0001e80000100800 */
[----:B0-----:R-:W4:Y:S01]  /*ecc60*/  LDL.LU R15, [R1+0x2d64] ;  /* 0x002d6400010f7983 */ /* 0x001f220000300800 */
[----:B------:R-:W-:Y:S01]  /*ecc70*/  ISETP.LT.AND P0, PT, R0, UR10, !P0 ;  /* 0x0000000a00007c0c */ /* 0x000fe2000c701270 */
[----:B------:R-:W-:Y:S01]  /*ecc80*/  ULDC UR10, c[0x0][0x228] ;  /* 0x00008a00000a7ab9 */ /* 0x000fe20000000800 */
[----:B--2---:R-:W-:-:S11]  /*ecc90*/  LOP3.LUT R16, R16, 0x7fffffff, RZ, 0xc0, !PT ;  /* 0x7fffffff10107812 */ /* 0x004fd600078ec0ff */
[----:B------:R-:W-:Y:S02]  /*ecca0*/  @P0 LOP3.LUT R16, R16, 0x80000000, RZ, 0xfc, !PT ;  /* 0x8000000010100812 */ /* 0x000fe400078efcff */
[----:B------:R-:W-:-:S04]  /*eccb0*/  ISETP.GE.AND P0, PT, R11, UR38, PT ;  /* 0x000000260b007c0c */ /* 0x000fc8000bf06270 */
[----:B------:R-:W-:Y:S02]  /*eccc0*/  ISETP.LT.AND P1, PT, R29, UR14, !P0 ;  /* 0x0000000e1d007c0c */ /* 0x000fe4000c721270 */
[----:B------:R-:W-:Y:S02]  /*eccd0*/  ISETP.LT.AND P0, PT, R0, UR16, !P0 ;  /* 0x0000001000007c0c */ /* 0x000fe4000c701270 */
[----:B------:R-:W-:Y:S02]  /*ecce0*/  LOP3.LUT R16, R16, 0xbfffffff, RZ, 0xc0, !PT ;  /* 0xbfffffff10107812 */ /* 0x000fe400078ec0ff */
[----:B---3--:R-:W-:Y:S01]  /*eccf0*/  R2UR UR44, R25 ;  /* 0x00000000192c72ca */ /* 0x008fe200000e0000 */
[C---:B------:R-:W-:Y:S02]  /*ecd00*/  VIADD R25, R5.reuse, 0xdd ;  /* 0x000000dd05197836 */ /* 0x040fe40000000000 */
[----:B------:R-:W-:Y:S01]  /*ecd10*/  VIADD R11, R5, 0xdb ;  /* 0x000000db050b7836 */ /* 0x000fe20000000000 */
[----:B------:R-:W-:Y:S01]  /*ecd20*/  ULDC UR16, c[0x0][0x228] ;  /* 0x00008a0000107ab9 */ /* 0x000fe20000000800 */
[----:B------:R-:W-:-:S02]  /*ecd30*/  ULDC UR14, c[0x0][0x228] ;  /* 0x00008a00000e7ab9 */ /* 0x000fc40000000800 */
[----:B------:R-:W-:-:S04]  /*ecd40*/  @P1 LOP3.LUT R16, R16, 0x40000000, RZ, 0xfc, !PT ;  /* 0x4000000010101812 */ /* 0x000fc800078efcff */
[----:B------:R-:W-:-:S04]  /*ecd50*/  LOP3.LUT R16, R16, 0xdfffffff, RZ, 0xc0, !PT ;  /* 0xdfffffff10107812 */ /* 0x000fc800078ec0ff */
[----:B------:R-:W-:Y:S02]  /*ecd60*/  @P0 LOP3.LUT R16, R16, 0x20000000, RZ, 0xfc, !PT ;  /* 0x2000000010100812 */ /* 0x000fe400078efcff */
[----:B------:R-:W-:Y:S01]  /*ecd70*/  ISETP.GE.AND P0, PT, R25, UR34, PT ;  /* 0x0000002219007c0c */ /* 0x000fe2000bf06270 */
[----:B------:R-:W-:-:S03]  /*ecd80*/  ULDC UR34, c[0x0][0x228] ;  /* 0x00008a0000227ab9 */ /* 0x000fc60000000800 */
[----:B------:R-:W-:Y:S02]  /*ecd90*/  ISETP.LT.AND P1, PT, R29, UR28, !P0 ;  /* 0x0000001c1d007c0c */ /* 0x000fe4000c721270 */
[----:B----4-:R-:W-:Y:S02]  /*ecda0*/  R2UR UR38, R15 ;  /* 0x000000000f2672ca */ /* 0x010fe400000e0000 */
[----:B------:R-:W-:Y:S01]  /*ecdb0*/  LOP3.LUT R16, R16, 0xefffffff, RZ, 0xc0, !PT ;  /* 0xefffffff10107812 */ /* 0x000fe200078ec0ff */
[----:B------:R-:W2:Y:S04]  /*ecdc0*/  LDL.LU R15, [R1+0x2d58] ;  /* 0x002d5800010f7983 */ /* 0x000ea80000300800 */
[----:B------:R-:W3:Y:S01]  /*ecdd0*/  LDL.LU R25, [R1+0x2d60] ;  /* 0x002d600001197983 */ /* 0x000ee20000300800 */
[----:B------:R-:W-:Y:S01]  /*ecde0*/  ISETP.LT.AND P0, PT, R0, UR6, !P0 ;  /* 0x0000000600007c0c */ /* 0x000fe2000c701270 */
[----:B------:R-:W-:Y:S01]  /*ecdf0*/  ULDC UR6, c[0x0][0x228] ;  /* 0x00008a0000067ab9 */ /* 0x000fe20000000800 */
[----:B------:R-:W-:-:S02]  /*ece00*/  R2UR UR61, R18 ;  /* 0x00000000123d72ca */ /* 0x000fc400000e0000 */
[----:B------:R-:W-:Y:S02]  /*ece10*/  R2UR UR60, R19 ;  /* 0x00000000133c72ca */ /* 0x000fe400000e0000 */
[----:B------:R-:W-:Y:S01]  /*ece20*/  @P1 LOP3.LUT R16, R16, 0x10000000, RZ, 0xfc, !PT ;  /* 0x1000000010101812 */ /* 0x000fe200078efcff */
[----:B------:R-:W-:-:S03]  /*ece30*/  ULDC UR28, c[0x0][0x228] ;  /* 0x00008a00001c7ab9 */ /* 0x000fc60000000800 */
[----:B------:R-:W-:-:S04]  /*ece40*/  LOP3.LUT R16, R16, 0xf7ffffff, RZ, 0xc0, !PT ;  /* 0xf7ffffff10107812 */ /* 0x000fc800078ec0ff */
[----:B------:R-:W-:Y:S02]  /*ece50*/  @P0 LOP3.LUT R16, R16, 0x8000000, RZ, 0xfc, !PT ;  /* 0x0800000010100812 */ /* 0x000fe400078efcff */
[----:B------:R-:W-:Y:S01]  /*ece60*/  ISETP.GE.AND P0, PT, R11, UR42, PT ;  /* 0x0000002a0b007c0c */ /* 0x000fe2000bf06270 */
[----:B------:R-:W-:Y:S01]  /*ece70*/  ULDC UR42, c[0x0][0x228] ;  /* 0x00008a00002a7ab9 */ /* 0x000fe20000000800 */
[----:B------:R-:W4:Y:S02]  /*ece80*/  LDL.LU R11, [R1+0x2d5c] ;  /* 0x002d5c00010b7983 */ /* 0x000f240000300800 */
        /* <DEDUP_REMOVED lines=9> */
[----:B---3--:R-:W-:Y:S01]  /*ecf20*/  R2UR UR59, R25 ;  /* 0x00000000193b72ca */ /* 0x008fe200000e0000 */
[----:B------:R-:W-:-:S05]  /*ecf30*/  VIADD R25, R5, 0xd9 ;  /* 0x000000d905197836 */ /* 0x000fca0000000000 */
[----:B------:R-:W-:Y:S02]  /*ecf40*/  ISETP.GE.AND P0, PT, R25, UR44, PT ;  /* 0x0000002c19007c0c */ /* 0x000fe4000bf06270 */
[----:B--2---:R-:W-:Y:S02]  /*ecf50*/  R2UR UR30, R15 ;  /* 0x000000000f1e72ca */ /* 0x004fe400000e0000 */
[----:B----4-:R-:W-:Y:S02]  /*ecf60*/  R2UR UR57, R11 ;  /* 0x000000000b3972ca */ /* 0x010fe400000e0000 */
[----:B------:R-:W-:Y:S02]  /*ecf70*/  ISETP.LT.AND P1, PT, R29, UR8, !P0 ;  /* 0x000000081d007c0c */ /* 0x000fe4000c721270 */
[----:B------:R-:W-:Y:S01]  /*ecf80*/  ISETP.LT.AND P0, PT, R0, UR20, !P0 ;  /* 0x0000001400007c0c */ /* 0x000fe2000c701270 */
[C---:B------:R-:W-:Y:S01]  /*ecf90*/  VIADD R11, R5.reuse, 0xd7 ;  /* 0x000000d7050b7836 */ /* 0x040fe20000000000 */
[----:B------:R-:W2:Y:S01]  /*ecfa0*/  LDL.LU R15, [R1+0x2d4c] ;  /* 0x002d4c00010f7983 */ /* 0x000ea20000300800 */
[----:B------:R-:W-:Y:S01]  /*ecfb0*/  VIADD R25, R5, 0xd5 ;  /* 0x000000d505197836 */ /* 0x000fe20000000000 */
[----:B------:R-:W-:Y:S01]  /*ecfc0*/  ULDC UR8, c[0x0][0x228] ;  /* 0x00008a0000087ab9 */ /* 0x000fe20000000800 */
[----:B------:R-:W-:Y:S01]  /*ecfd0*/  ULDC UR44, c[0x0][0x228] ;  /* 0x00008a00002c7ab9 */ /* 0x000fe20000000800 */
[----:B------:R-:W-:-:S05]  /*ecfe0*/  ULDC UR20, c[0x0][0x228] ;  /* 0x00008a0000147ab9 */ /* 0x000fca0000000800 */
        /* <DEDUP_REMOVED lines=8> */
[----:B------:R-:W-:-:S08]  /*ed070*/  ULDC UR22, c[0x0][0x228] ;  /* 0x00008a0000167ab9 */ /* 0x000fd00000000800 */
[----:B------:R-:W-:-:S04]  /*ed080*/  @P1 LOP3.LUT R16, R16, 0x400000, RZ, 0xfc, !PT ;  /* 0x0040000010101812 */ /* 0x000fc800078efcff */
[----:B------:R-:W-:-:S04]  /*ed090*/  LOP3.LUT R16, R16, 0xffdfffff, RZ, 0xc0, !PT ;  /* 0xffdfffff10107812 */ /* 0x000fc800078ec0ff */
[----:B------:R-:W-:Y:S02]  /*ed0a0*/  @P0 LOP3.LUT R16, R16, 0x200000, RZ, 0xfc, !PT ;  /* 0x0020000010100812 */ /* 0x000fe400078efcff */
[----:B------:R-:W-:Y:S02]  /*ed0b0*/  ISETP.GE.AND P0, PT, R25, UR59, PT ;  /* 0x0000003b19007c0c */ /* 0x000fe4000bf06270 */
[----:B------:R-:W4:Y:S01]  /*ed0c0*/  LDL.LU R25, [R1+0x2d50] ;  /* 0x002d500001197983 */ /* 0x000f220000300800 */
[----:B------:R-:W-:Y:S02]  /*ed0d0*/  LOP3.LUT R16, R16, 0xffefffff, RZ, 0xc0, !PT ;  /* 0xffefffff10107812 */ /* 0x000fe400078ec0ff */
[----:B------:R-:W-:Y:S02]  /*ed0e0*/  ISETP.LT.AND P1, PT, R29, UR10, !P0 ;  /* 0x0000000a1d007c0c */ /* 0x000fe4000c721270 */
[----:B------:R-:W-:Y:S01]  /*ed0f0*/  ISETP.LT.AND P0, PT, R0, UR12, !P0 ;  /* 0x0000000c00007c0c */ /* 0x000fe2000c701270 */
[----:B------:R-:W-:Y:S01]  /*ed100*/  ULDC UR10, c[0x0][0x228] ;  /* 0x00008a00000a7ab9 */ /* 0x000fe20000000800 */
[----:B------:R-:W2:Y:S01]  /*ed110*/  LDL.LU R18, [R1+0x3800] ;  /* 0x0038000001127983 */ /* 0x000ea20000300800 */
[----:B------:R-:W-:-:S03]  /*ed120*/  ULDC UR12, c[0x0][0x228] ;  /* 0x00008a00000c7ab9 */ /* 0x000fc60000000800 */
[----:B------:R-:W2:Y:S05]  /*ed130*/  LDL.LU R19, [R1+0x37fc] ;  /* 0x0037fc0001137983 */ /* 0x000eaa0000300800 */
[----:B------:R-:W-:-:S04]  /*ed140*/  @P1 LOP3.LUT R16, R16, 0x100000, RZ, 0xfc, !PT ;  /* 0x0010000010101812 */ /* 0x000fc800078efcff */
[----:B------:R-:W-:-:S04]  /*ed150*/  LOP3.LUT R16, R16, 0xfff7ffff, RZ, 0xc0, !PT ;  /* 0xfff7ffff10107812 */ /* 0x000fc800078ec0ff */
[----:B------:R-:W-:-:S04]  /*ed160*/  @P0 LOP3.LUT R16, R16, 0x80000, RZ, 0xfc, !PT ;  /* 0x0008000010100812 */ /* 0x000fc800078efcff */
[----:B------:R-:W-:Y:S02]  /*ed170*/  LOP3.LUT R16, R16, 0xfffbffff, RZ, 0xc0, !PT ;  /* 0xfffbffff10107812 */ /* 0x000fe400078ec0ff */
[----:B---3--:R-:W-:Y:S01]  /*ed180*/  R2UR UR38, R11 ;  /* 0x000000000b2672ca */ /* 0x008fe200000e0000 */
[----:B------:R-:W-:-:S05]  /*ed190*/  VIADD R11, R5, 0xd3 ;  /* 0x000000d3050b7836 */ /* 0x000fca0000000000 */
[----:B------:R-:W-:-:S04]  /*ed1a0*/  ISETP.GE.AND P0, PT, R11, UR57, PT ;  /* 0x000000390b007c0c */ /* 0x000fc8000bf06270 */
[----:B------:R-:W-:Y:S02]  /*ed1b0*/  ISETP.LT.AND P1, PT, R29, UR16, !P0 ;  /* 0x000000101d007c0c */ /* 0x000fe4000c721270 */
[----:B------:R-:W-:Y:S02]  /*ed1c0*/  ISETP.LT.AND P0, PT, R0, UR14, !P0 ;  /* 0x0000000e00007c0c */ /* 0x000fe4000c701270 */
[----:B----4-:R-:W-:-:S09]  /*ed1d0*/  R2UR UR59, R25 ;  /* 0x00000000193b72ca */ /* 0x010fd200000e0000 */
[----:B------:R-:W-:Y:S01]  /*ed1e0*/  @P1 LOP3.LUT R16, R16, 0x40000, RZ, 0xfc, !PT ;  /* 0x0004000010101812 */ /* 0x000fe200078efcff */
[C---:B------:R-:W-:Y:S02]  /*ed1f0*/  VIADD R25, R5.reuse, 0xd1 ;  /* 0x000000d105197836 */ /* 0x040fe40000000000 */
[----:B------:R-:W-:Y:S01]  /*ed200*/  VIADD R11, R5, 0xcf ;  /* 0x000000cf050b7836 */ /* 0x000fe20000000000 */
[----:B--2---:R-:W-:Y:S02]  /*ed210*/  R2UR UR4, R15 ;  /* 0x000000000f0472ca */ /* 0x004fe400000e0000 */
[----:B------:R-:W-:Y:S02]  /*ed220*/  LOP3.LUT R16, R16, 0xfffdffff, RZ, 0xc0, !PT ;  /* 0xfffdffff10107812 */ /* 0x000fe400078ec0ff */
[----:B------:R-:W-:Y:S01]  /*ed230*/  R2UR UR57, R20 ;  /* 0x00000000143972ca */ /* 0x000fe200000e0000 */
[----:B------:R-:W-:Y:S01]  /*ed240*/  ULDC UR16, c[0x0][0x228] ;  /* 0x00008a0000107ab9 */ /* 0x000fe20000000800 */
[----:B------:R-:W2:Y:S01]  /*ed250*/  LDL.LU R20, [R1+0x37f8] ;  /* 0x0037f80001147983 */ /* 0x000ea20000300800 */
[----:B------:R-:W-:-:S02]  /*ed260*/  @P0 LOP3.LUT R16, R16, 0x20000, RZ, 0xfc, !PT ;  /* 0x0002000010100812 */ /* 0x000fc400078efcff */
[----:B------:R-:W-:Y:S01]  /*ed270*/  ISETP.GE.AND P0, PT, R25, UR30, PT ;  /* 0x0000001e19007c0c */ /* 0x000fe2000bf06270 */
[----:B------:R-:W-:Y:S01]  /*ed280*/  ULDC UR14, c[0x0][0x228] ;  /* 0x00008a00000e7ab9 */ /* 0x000fe20000000800 */
[----:B------:R-:W-:Y:S02]  /*ed290*/  LOP3.LUT R16, R16, 0xfffeffff, RZ, 0xc0, !PT ;  /* 0xfffeffff10107812 */ /* 0x000fe400078ec0ff */
[----:B------:R-:W-:Y:S02]  /*ed2a0*/  ISETP.LT.AND P1, PT, R29, UR24, !P0 ;  /* 0x000000181d007c0c */ /* 0x000fe4000c721270 */
[----:B------:R-:W-:Y:S01]  /*ed2b0*/  ISETP.LT.AND P0, PT, R0, UR6, !P0 ;  /* 0x0000000600007c0c */ /* 0x000fe2000c701270 */
[----:B------:R-:W-:Y:S01]  /*ed2c0*/  VIADD R25, R5, 0xcd ;  /* 0x000000cd05197836 */ /* 0x000fe20000000000 */
[----:B------:R-:W-:Y:S01]  /*ed2d0*/  LOP3.LUT R18, R18, 0x7fffffff, RZ, 0xc0, !PT ;  /* 0x7fffffff12127812 */ /* 0x000fe200078ec0ff */
[----:B------:R-:W-:Y:S01]  /*ed2e0*/  ULDC UR30, c[0x0][0x228] ;  /* 0x00008a00001e7ab9 */ /* 0x000fe20000000800 */
        /* <DEDUP_REMOVED lines=21> */
[----:B------:R-:W-:Y:S01]  /*ed440*/  R2UR UR59, R21 ;  /* 0x00000000153b72ca */ /* 0x000fe200000e0000 */
[----:B------:R-:W-:Y:S01]  /*ed450*/  ULDC UR40, c[0x0][0x228] ;  /* 0x00008a0000287ab9 */ /* 0x000fe20000000800 */
[----:B------:R-:W3:Y:S04]  /*ed460*/  LDL.LU R21, [R1+0x37f4] ;  /* 0x0037f40001157983 */ /* 0x000ee80000300800 */
[----:B------:R-:W4:Y:S01]  /*ed470*/  LDL.LU R15, [R1+0x2fc8] ;  /* 0x002fc800010f7983 */ /* 0x000f220000300800 */
[----:B------:R-:W-:Y:S01]  /*ed480*/  ULDC UR32, c[0x0][0x228] ;  /* 0x00008a0000207ab9 */ /* 0x000fe20000000800 */
        /* <DEDUP_REMOVED lines=21> */
[----:B------:R-:W-:Y:S01]  /*ed5e0*/  LOP3.LUT R19, R19, 0x7fffffff, RZ, 0xc0, !PT ;  /* 0x7fffffff13137812 */ /* 0x000fe200078ec0ff */
        /* <DEDUP_REMOVED lines=38> */
[----:B------:R-:W2:Y:S02]  /*ed850*/  LDL.LU R25, [R1+0x2fc4] ;  /* 0x002fc40001197983 */ /* 0x000ea40000300800 */
[----:B------:R-:W-:Y:S02]  /*ed860*/  ISETP.LT.AND P1, PT, R29, UR16, !P0 ;  /* 0x000000101d007c0c */ /* 0x000fe4000c721270 */
[----:B------:R-:W-:Y:S02]  /*ed870*/  ISETP.LT.AND P0, PT, R0, UR14, !P0 ;  /* 0x0000000e00007c0c */ /* 0x000fe4000c701270 */
[----:B------:R-:W-:Y:S01]  /*ed880*/  LOP3.LUT R16, R16, 0xfffffffe, RZ, 0xc0, !PT ;  /* 0xfffffffe10107812 */ /* 0x000fe200078ec0ff */
[----:B------:R-:W-:Y:S01]  /*ed890*/  ULDC UR14, c[0x0][0x228] ;  /* 0x00008a00000e7ab9 */ /* 0x000fe20000000800 */
[----:B------:R-:W-:-:S09]  /*ed8a0*/  ULDC UR16, c[0x0][0x228] ;  /* 0x00008a0000107ab9 */ /* 0x000fd20000000800 */
[----:B------:R-:W-:Y:S02]  /*ed8b0*/  @P0 LOP3.LUT R18, R18, 0x80000000, RZ, 0xfc, !PT ;  /* 0x8000000012120812 */ /* 0x000fe400078efcff */
[----:B------:R-:W-:Y:S02]  /*ed8c0*/  ISETP.GE.AND P0, PT, R11, UR46, PT ;  /* 0x0000002e0b007c0c */ /* 0x000fe4000bf06270 */
[----:B------:R-:W-:Y:S02]  /*ed8d0*/  @P1 LOP3.LUT R16, R16, 0x1, RZ, 0xfc, !PT ;  /* 0x0000000110101812 */ /* 0x000fe400078efcff */
        /* <DEDUP_REMOVED lines=8> */
[----:B------:R-:W-:-:S04]  /*ed960*/  @P0 LOP3.LUT R18, R18, 0x20000000, RZ, 0xfc, !PT ;  /* 0x2000000012120812 */ /* 0x000fc800078efcff */
[----:B------:R-:W-:Y:S02]  /*ed970*/  LOP3.LUT R18, R18, 0xefffffff, RZ, 0xc0, !PT ;  /* 0xefffffff12127812 */ /* 0x000fe400078ec0ff */
[----:B--2---:R-:W-:Y:S01]  /*ed980*/  R2UR UR47, R25 ;  /* 0x00000000192f72ca */ /* 0x004fe200000e0000 */
[----:B------:R-:W-:-:S05]  /*ed990*/  VIADD R25, R5, 0xbd ;  /* 0x000000bd05197836 */ /* 0x000fca0000000000 */
[----:B------:R-:W-:Y:S01]  /*ed9a0*/  ISETP.GE.AND P0, PT, R25, UR45, PT ;  /* 0x0000002d19007c0c */ /* 0x000fe2000bf06270 */
[----:B------:R-:W-:Y:S01]  /*ed9b0*/  VIADD R25, R5, 0xb9 ;  /* 0x000000b905197836 */ /* 0x000fe20000000000 */
[----:B------:R-:W-:Y:S01]  /*ed9c0*/  LOP3.LUT R20, R20, 0x7fffffff, RZ, 0xc0, !PT ;  /* 0x7fffffff14147812 */ /* 0x000fe200078ec0ff */
[----:B------:R-:W-:Y:S01]  /*ed9d0*/  ULDC UR45, c[0x0][0x228] ;  /* 0x00008a00002d7ab9 */ /* 0x000fe20000000800 */
[----:B------:R-:W-:Y:S02]  /*ed9e0*/  ISETP.LT.AND P2, PT, R29, UR30, !P0 ;  /* 0x0000001e1d007c0c */ /* 0x000fe4000c741270 */
[----:B------:R-:W-:Y:S02]  /*ed9f0*/  ISETP.LT.AND P1, PT, R0, UR28, !P0 ;  /* 0x0000001c00007c0c */ /* 0x000fe4000c721270 */
[----:B------:R-:W-:-:S09]  /*eda00*/  ISETP.GE.AND P0, PT, R11, UR43, PT ;  /* 0x0000002b0b007c0c */ /* 0x000fd2000bf06270 */
[----:B------:R-:W-:Y:S02]  /*eda10*/  @P2 LOP3.LUT R18, R18, 0x10000000, RZ, 0xfc, !PT ;  /* 0x1000000012122812 */ /* 0x000fe400078efcff */
[----:B------:R-:W-:Y:S01]  /*eda20*/  ISETP.LT.AND P2, PT, R29, UR34, !P0 ;  /* 0x000000221d007c0c */ /* 0x000fe2000c741270 */
[----:B------:R-:W-:Y:S01]  /*eda30*/  VIADD R11, R5, 0xb8 ;  /* 0x000000b8050b7836 */ /* 0x000fe20000000000 */
[----:B------:R-:W-:Y:S01]  /*eda40*/  ULDC UR43, c[0x0][0x228] ;  /* 0x00008a00002b7ab9 */ /* 0x000fe20000000800 */
[----:B------:R-:W-:-:S04]  /*eda50*/  LOP3.LUT R18, R18, 0xf7ffffff, RZ, 0xc0, !PT ;  /* 0xf7ffffff12127812 */ /* 0x000fc800078ec0ff */
[----:B------:R-:W-:Y:S02]  /*eda60*/  @P1 LOP3.LUT R18, R18, 0x8000000, RZ, 0xfc, !PT ;  /* 0x0800000012121812 */ /* 0x000fe400078efcff */
[----:B------:R-:W-:Y:S02]  /*eda70*/  ISETP.LT.AND P1, PT, R0, UR36, !P0 ;  /* 0x0000002400007c0c */ /* 0x000fe4000c721270 */
[----:B------:R-:W-:-:S04]  /*eda80*/  LOP3.LUT R18, R18, 0xfbffffff, RZ, 0xc0, !PT ;  /* 0xfbffffff12127812 */ /* 0x000fc800078ec0ff */
[----:B------:R-:W-:Y:S02]  /*eda90*/  @P2 LOP3.LUT R18, R18, 0x4000000, RZ, 0xfc, !PT ;  /* 0x0400000012122812 */ /* 0x000fe400078efcff */
[----:B------:R-:W-:Y:S02]  /*edaa0*/  ISETP.GE.AND P0, PT, R25, UR39, PT ;  /* 0x0000002719007c0c */ /* 0x000fe4000bf06270 */
[----:B------:R-:W-:-:S04]  /*edab0*/  LOP3.LUT R18, R18, 0xfdffffff, RZ, 0xc0, !PT ;  /* 0xfdffffff12127812 */ /* 0x000fc800078ec0ff */
[----:B------:R-:W-:Y:S02]  /*edac0*/  @P1 LOP3.LUT R18, R18, 0x2000000, RZ, 0xfc, !PT ;  /* 0x0200000012121812 */ /* 0x000fe400078efcff */
[----:B------:R-:W-:Y:S02]  /*edad0*/  ISETP.LT.AND P1, PT, R29, UR38, !P0 ;  /* 0x000000261d007c0c */ /* 0x000fe4000c721270 */
[----:B------:R-:W-:Y:S01]  /*edae0*/  ISETP.LT.AND P0, PT, R0, UR40, !P0 ;  /* 0x0000002800007c0c */ /* 0x000fe2000c701270 */
[----:B------:R-:W-:Y:S01]  /*edaf0*/  ULDC.64 UR38, c[0x0][0x228] ;  /* 0x00008a0000267ab9 */ /* 0x000fe20000000a00 */
[----:B------:R-:W-:-:S09]  /*edb00*/  LOP3.LUT R18, R18, 0xfeffffff, RZ, 0xc0, !PT ;  /* 0xfeffffff12127812 */ /* 0x000fd200078ec0ff */
[----:B------:R-:W-:-:S04]  /*edb10*/  @P1 LOP3.LUT R18, R18, 0x1000000, RZ, 0xfc, !PT ;  /* 0x0100000012121812 */ /* 0x000fc800078efcff */
[----:B------:R-:W-:-:S04]  /*edb20*/  LOP3.LUT R18, R18, 0xff7fffff, RZ, 0xc0, !PT ;  /* 0xff7fffff12127812 */ /* 0x000fc800078ec0ff */
[----:B------:R-:W-:Y:S02]  /*edb30*/  @P0 LOP3.LUT R18, R18, 0x800000, RZ, 0xfc, !PT ;  /* 0x0080000012120812 */ /* 0x000fe400078efcff */
[----:B------:R-:W-:Y:S01]  /*edb40*/  ISETP.GE.AND P0, PT, R11, UR35, PT ;  /* 0x000000230b007c0c */ /* 0x000fe2000bf06270 */
[----:B------:R-:W-:Y:S01]  /*edb50*/  VIADD R25, R5, 0xb7 ;  /* 0x000000b705197836 */ /* 0x000fe20000000000 */
[----:B------:R-:W-:Y:S02]  /*edb60*/  ULDC.64 UR34, c[0x0][0x228] ;  /* 0x00008a0000227ab9 */ /* 0x000fe40000000a00 */
[----:B------:R-:W-:Y:S02]  /*edb70*/  ISETP.LT.AND P1, PT, R29, UR38, !P0 ;  /* 0x000000261d007c0c */ /* 0x000fe4000c721270 */
[----:B------:R-:W-:Y:S02]  /*edb80*/  ISETP.LT.AND P0, PT, R0, UR32, !P0 ;  /* 0x0000002000007c0c */ /* 0x000fe4000c701270 */
        /* <DEDUP_REMOVED lines=9> */
[----:B------:R-:W-:Y:S01]  /*edc20*/  LOP3.LUT R18, R18, 0xffefffff, RZ, 0xc0, !PT ;  /* 0xffefffff12127812 */ /* 0x000fe200078ec0ff */
[----:B------:R-:W-:Y:S01]  /*edc30*/  VIADD R25, R5, 0xb5 ;  /* 0x000000b505197836 */ /* 0x000fe20000000000 */
[----:B------:R-:W-:-:S07]  /*edc40*/  ULDC UR22, c[0x0][0x228] ;  /* 0x00008a0000167ab9 */ /* 0x000fce0000000800 */
[----:B------:R-:W-:-:S04]  /*edc50*/  @P1 LOP3.LUT R18, R18, 0x100000, RZ, 0xfc, !PT ;  /* 0x0010000012121812 */ /* 0x000fc800078efcff */
[----:B------:R-:W-:-:S04]  /*edc60*/  LOP3.LUT R18, R18, 0xfff7ffff, RZ, 0xc0, !PT ;  /* 0xfff7ffff12127812 */ /* 0x000fc800078ec0ff */
[----:B------:R-:W-:Y:S02]  /*edc70*/  @P0 LOP3.LUT R18, R18, 0x80000, RZ, 0xfc, !PT ;  /* 0x0008000012120812 */ /* 0x000fe400078efcff */
[----:B------:R-:W-:Y:S01]  /*edc80*/  ISETP.GE.AND P0, PT, R11, UR31, PT ;  /* 0x0000001f0b007c0c */ /* 0x000fe2000bf06270 */
[----:B------:R-:W-:-:S03]  /*edc90*/  ULDC.64 UR30, c[0x0][0x228] ;  /* 0x00008a00001e7ab9 */ /* 0x000fc60000000a00 */
[----:B------:R-:W-:Y:S02]  /*edca0*/  ISETP.LT.AND P1, PT, R29, UR32, !P0 ;  /* 0x000000201d007c0c */ /* 0x000fe4000c721270 */
[----:B------:R-:W-:Y:S02]  /*edcb0*/  ISETP.LT.AND P0, PT, R0, UR24, !P0 ;  /* 0x0000001800007c0c */ /* 0x000fe4000c701270 */
[----:B------:R-:W-:Y:S01]  /*edcc0*/  LOP3.LUT R18, R18, 0xfffbffff, RZ, 0xc0, !PT ;  /* 0xfffbffff12127812 */ /* 0x000fe200078ec0ff */
[----:B------:R-:W-:Y:S01]  /*edcd0*/  VIADD R11, R5, 0xb4 ;  /* 0x000000b4050b7836 */ /* 0x000fe20000000000 */
[----:B---3--:R-:W-:Y:S01]  /*edce0*/  LOP3.LUT R21, R21, 0x7fffffff, RZ, 0xc0, !PT ;  /* 0x7fffffff15157812 */ /* 0x008fe200078ec0ff */
[C---:B------:R-:W-:Y:S02]  /*edcf0*/  VIADD R26, R5.reuse, 0x89 ;  /* 0x00000089051a7836 */ /* 0x040fe40000000000 */
[C---:B------:R-:W-:Y:S02]  /*edd00*/  VIADD R28, R5.reuse, 0x88 ;  /* 0x00000088051c7836 */ /* 0x040fe40000000000 */
[----:B------:R-:W-:Y:S01]  /*edd10*/  VIADD R10, R5, 0x87 ;  /* 0x00000087050a7836 */ /* 0x000fe20000000000 */
[----:B------:R-:W-:Y:S01]  /*edd20*/  ULDC UR24, c[0x0][0x228] ;  /* 0x00008a0000187ab9 */ /* 0x000fe20000000800 */
        /* <DEDUP_REMOVED lines=38> */
[C---:B------:R-:W-:Y:S02]  /*edf90*/  VIADD R11, R5.reuse, 0xb0 ;  /* 0x000000b0050b7836 */ /* 0x040fe40000000000 */
[----:B------:R-:W-:Y:S01]  /*edfa0*/  VIADD R7, R5, 0x86 ;  /* 0x0000008605077836 */ /* 0x000fe20000000000 */
[----:B------:R-:W-:-:S05]  /*edfb0*/  ULDC UR42, c[0x0][0x228] ;  /* 0x00008a00002a7ab9 */ /* 0x000fca0000000800 */
        /* <DEDUP_REMOVED lines=29> */
[C---:B------:R-:W-:Y:S02]  /*ee190*/  VIADD R3, R5.reuse, 0x85 ;  /* 0x0000008505037836 */ /* 0x040fe40000000000 */
[C---:B------:R-:W-:Y:S02]  /*ee1a0*/  VIADD R6, R5.reuse, 0x84 ;  /* 0x0000008405067836 */ /* 0x040fe40000000000 */
[----:B------:R-:W-:-:S02]  /*ee1b0*/  VIADD R4, R5, 0x83 ;  /* 0x0000008305047836 */ /* 0x000fc40000000000 */
[C---:B------:R-:W-:Y:S02]  /*ee1c0*/  VIADD R2, R5.reuse, 0x82 ;  /* 0x0000008205027836 */ /* 0x040fe40000000000 */
[----:B------:R-:W-:Y:S01]  /*ee1d0*/  VIADD R12, R5, 0x81 ;  /* 0x00000081050c7836 */ /* 0x000fe20000000000 */
[----:B----4-:R-:W-:Y:S01]  /*ee1e0*/  R2UR UR46, R15 ;  /* 0x000000000f2e72ca */ /* 0x010fe200000e0000 */
[----:B------:R-:W-:Y:S01]  /*ee1f0*/  STL [R1+0x3614], R16 ;  /* 0x0036141001007387 */ /* 0x000fe20000100800 */
[C---:B------:R-:W-:Y:S02]  /*ee200*/  VIADD R9, R5.reuse, 0x80 ;  /* 0x0000008005097836 */ /* 0x040fe40000000000 */
[C---:B------:R-:W-:Y:S01]  /*ee210*/  VIADD R23, R5.reuse, 0x7f ;  /* 0x0000007f05177836 */ /* 0x040fe20000000000 */
[----:B------:R-:W-:Y:S01]  /*ee220*/  @P1 LOP3.LUT R18, R18, 0x10, RZ, 0xfc, !PT ;  /* 0x0000001012121812 */ /* 0x000fe200078efcff */
[C---:B------:R-:W-:Y:S02]  /*ee230*/  VIADD R22, R5.reuse, 0x7e ;  /* 0x0000007e05167836 */ /* 0x040fe40000000000 */
[----:B------:R-:W-:-:S02]  /*ee240*/  VIADD R24, R5, 0x7d ;  /* 0x0000007d05187836 */ /* 0x000fc40000000000 */
[C---:B------:R-:W-:Y:S01]  /*ee250*/  VIADD R8, R5.reuse, 0x7c ;  /* 0x0000007c05087836 */ /* 0x040fe20000000000 */
[----:B------:R-:W-:Y:S01]  /*ee260*/  LOP3.LUT R18, R18, 0xfffffff7, RZ, 0xc0, !PT ;  /* 0xfffffff712127812 */ /* 0x000fe200078ec0ff */
[C---:B------:R-:W-:Y:S02]  /*ee270*/  VIADD R27, R5.reuse, 0x7b ;  /* 0x0000007b051b7836 */ /* 0x040fe40000000000 */
[C---:B------:R-:W-:Y:S02]  /*ee280*/  VIADD R17, R5.reuse, 0x7a ;  /* 0x0000007a05117836 */ /* 0x040fe40000000000 */
[----:B------:R-:W-:Y:S01]  /*ee290*/  VIADD R14, R5, 0x79 ;  /* 0x00000079050e7836 */ /* 0x000fe20000000000 */
[----:B------:R-:W-:Y:S02]  /*ee2a0*/  @P0 LOP3.LUT R18, R18, 0x8, RZ, 0xfc, !PT ;  /* 0x0000000812120812 */ /* 0x000fe400078efcff */
[----:B------:R-:W-:Y:S01]  /*ee2b0*/  ISETP.GE.AND P0, PT, R11, UR29, PT ;  /* 0x0000001d0b007c0c */ /* 0x000fe2000bf06270 */
[----:B------:R-:W-:Y:S01]  /*ee2c0*/  ULDC.64 UR28, c[0x0][0x228] ;  /* 0x00008a00001c7ab9 */ /* 0x000fe20000000a00 */
[----:B------:R-:W-:Y:S01]  /*ee2d0*/  VIADD R13, R5, 0x77 ;  /* 0x00000077050d7836 */ /* 0x000fe20000000000 */
[----:B------:R-:W-:Y:S01]  /*ee2e0*/  ULDC UR51, c[0x0][0x228] ;  /* 0x00008a0000337ab9 */ /* 0x000fe20000000800 */
[----:B------:R-:W-:-:S02]  /*ee2f0*/  ISETP.LT.AND P1, PT, R29, UR30, !P0 ;  /* 0x0000001e1d007c0c */ /* 0x000fc4000c721270 */
        /* <DEDUP_REMOVED lines=14> */
[----:B------:R-:W-:-:S09]  /*ee3e0*/  ULDC UR10, c[0x0][0x228] ;  /* 0x00008a00000a7ab9 */ /* 0x000fd20000000800 */
[----:B------:R-:W-:Y:S02]  /*ee3f0*/  @P0 LOP3.LUT R19, R19, 0x80000000, RZ, 0xfc, !PT ;  /* 0x8000000013130812 */ /* 0x000fe400078efcff */
[----:B------:R-:W-:Y:S02]  /*ee400*/  ISETP.GE.AND P0, PT, R11, UR37, PT ;  /* 0x000000250b007c0c */ /* 0x000fe4000bf06270 */
[----:B------:R-:W-:Y:S01]  /*ee410*/  @P1 LOP3.LUT R18, R18, 0x1, RZ, 0xfc, !PT ;  /* 0x0000000112121812 */ /* 0x000fe200078efcff */
[----:B------:R-:W-:Y:S01]  /*ee420*/  ULDC.64 UR36, c[0x0][0x228] ;  /* 0x00008a0000247ab9 */ /* 0x000fe20000000a00 */
        /* <DEDUP_REMOVED lines=24> */
[----:B------:R-:W-:Y:S01]  /*ee5b0*/  STL [R1+0x3618], R18 ;  /* 0x0036181201007387 */ /* 0x000fe20000100800 */
[----:B------:R-:W-:-:S06]  /*ee5c0*/  ULDC UR12, c[0x0][0x228] ;  /* 0x00008a00000c7ab9 */ /* 0x000fcc0000000800 */
        /* <DEDUP_REMOVED lines=78> */
[----:B------:R-:W-:-:S08]  /*eeab0*/  ULDC UR49, c[0x0][0x228] ;  /* 0x00008a0000317ab9 */ /* 0x000fd00000000800 */
        /* <DEDUP_REMOVED lines=49> */
[----:B------:R-:W-:-:S10]  /*eedd0*/  ULDC UR49, c[0x0][0x228] ;  /* 0x00008a0000317ab9 */ /* 0x000fd40000000800 */
[----:B------:R-:W-:Y:S02]  /*eede0*/  @P0 LOP3.LUT R20, R20, 0x80000000, RZ, 0xfc, !PT ;  /* 0x8000000014140812 */ /* 0x000fe400078efcff */
[----:B------:R-:W-:Y:S02]  /*eedf0*/  ISETP.GE.AND P0, PT, R11, UR35, PT ;  /* 0x000000230b007c0c */ /* 0x000fe4000bf06270 */
[----:B------:R-:W-:Y:S01]  /*eee00*/  @P1 LOP3.LUT R19, R19, 0x1, RZ, 0xfc, !PT ;  /* 0x0000000113131812 */ /* 0x000fe200078efcff */
[----:B------:R-:W-:Y:S01]  /*eee10*/  VIADD R25, R5, 0x9b ;  /* 0x0000009b05197836 */ /* 0x000fe20000000000 */
[----:B------:R-:W-:Y:S02]  /*eee20*/  LOP3.LUT R20, R20, 0xbfffffff, RZ, 0xc0, !PT ;  /* 0xbfffffff14147812 */ /* 0x000fe400078ec0ff */
[----:B------:R-:W-:Y:S02]  /*eee30*/  ISETP.LT.AND P1, PT, R29, UR38, !P0 ;  /* 0x000000261d007c0c */ /* 0x000fe4000c721270 */
[----:B------:R-:W-:Y:S01]  /*eee40*/  ISETP.LT.AND P0, PT, R0, UR49, !P0 ;  /* 0x0000003100007c0c */ /* 0x000fe2000c701270 */
[----:B------:R-:W-:Y:S01]  /*eee50*/  ULDC.64 UR34, c[0x0][0x228] ;  /* 0x00008a0000227ab9 */ /* 0x000fe20000000a00 */
[----:B------:R-:W-:-:S09]  /*eee60*/  ULDC UR49, c[0x0][0x228] ;  /* 0x00008a0000317ab9 */ /* 0x000fd20000000800 */
        /* <DEDUP_REMOVED lines=170> */
[----:B------:R0:W-:Y:S01]  /*ef910*/  STL [R1+0x1dc], R15 ;  /* 0x0001dc0f01007387 */ /* 0x0001e20000100800 */
        /* <DEDUP_REMOVED lines=20> */
[----:B0-----:R-:W-:Y:S01]  /*efa60*/  VIADD R15, R5, 0x78 ;  /* 0x00000078050f7836 */ /* 0x001fe20000000000 */
        /* <DEDUP_REMOVED lines=9> */
[----:B-1----:R-:W-:Y:S01]  /*efb00*/  VIADD R11, R5, 0x15b ;  /* 0x0000015b050b7836 */ /* 0x002fe20000000000 */
        /* <DEDUP_REMOVED lines=19> */
[----:B0-----:R-:W-:Y:S01]  /*efc40*/  VIADD R11, R5, 0x15c ;  /* 0x0000015c050b7836 */ /* 0x001fe20000000000 */
        /* <DEDUP_REMOVED lines=9> */
[----:B------:R0:W-:Y:S04]  /*efce0*/  STL [R1+0x1d0], R11 ;  /* 0x0001d00b01007387 */ /* 0x0001e80000100800 */
[----:B------:R-:W2:Y:S01]  /*efcf0*/  LDL.LU R10, [R1+0x37f0] ;  /* 0x0037f000010a7983 */ /* 0x000ea20000300800 */
[----:B------:R-:W-:-:S03]  /*efd00*/  ULDC UR43, c[0x0][0x228] ;  /* 0x00008a00002b7ab9 */ /* 0x000fc60000000800 */
        /* <DEDUP_REMOVED lines=19> */
[----:B------:R-:W3:Y:S01]  /*efe40*/  LDL.LU R7, [R1+0x37ec] ;  /* 0x0037ec0001077983 */ /* 0x000ee20000300800 */
        /* <DEDUP_REMOVED lines=20> */
[----:B------:R-:W-:-:S03]  /*eff90*/  ULDC UR8, c[0x0][0x228] ;  /* 0x00008a0000087ab9 */ /* 0x000fc60000000800 */
[----:B------:R-:W4:Y:S04]  /*effa0*/  LDL.LU R3, [R1+0x37e8] ;  /* 0x0037e80001037983 */ /* 0x000f280000300800 */
[----:B------:R-:W-:-:S04]  /*effb0*/  @P1 LOP3.LUT R21, R21, 0x100, RZ, 0xfc, !PT ;  /* 0x0000010015151812 */ /* 0x000fc800078efcff */
[----:B------:R-:W-:-:S04]  /*effc0*/  LOP3.LUT R21, R21, 0xffffff7f, RZ, 0xc0, !PT ;  /* 0xffffff7f15157812 */ /* 0x000fc800078ec0ff */
[----:B------:R-:W-:Y:S02]  /*effd0*/  @P0 LOP3.LUT R21, R21, 0x80, RZ, 0xfc, !PT ;  /* 0x0000008015150812 */ /* 0x000fe400078efcff */
[----:B------:R-:W-:Y:S01]  /*effe0*/  ISETP.GE.AND P0, PT, R9, UR35, PT ;  /* 0x0000002309007c0c */ /* 0x000fe2000bf06270 */
[----:B0-----:R-:W-:Y:S01]  /*efff0*/  VIADD R11, R5, 0x15f ;  /* 0x0000015f050b7836 */ /* 0x001fe20000000000 */
[----:B------:R-:W-:Y:S02]  /*f0000*/  ULDC.64 UR34, c[0x0][0x228] ;  /* 0x00008a0000227ab9 */ /* 0x000fe40000000a00 */
[----:B------:R-:W-:Y:S02]  /*f0010*/  ISETP.LT.AND P1, PT, R29, UR38, !P0 ;  /* 0x000000261d007c0c */ /* 0x000fe4000c721270 */
[----:B------:R-:W-:Y:S02]  /*f0020*/  ISETP.LT.AND P0, PT, R0, UR8, !P0 ;  /* 0x0000000800007c0c */ /* 0x000fe4000c701270 */
[----:B------:R-:W-:Y:S01]  /*f0030*/  LOP3.LUT R21, R21, 0xffffffbf, RZ, 0xc0, !PT ;  /* 0xffffffbf15157812 */ /* 0x000fe200078ec0ff */
[----:B------:R0:W-:Y:S04]  /*f0040*/  STL [R1+0x1c4], R11 ;  /* 0x0001c40b01007387 */ /* 0x0001e80000100800 */
[----:B------:R-:W4:Y:S01]  /*f0050*/  LDL.LU R6, [R1+0x37e4] ;  /* 0x0037e40001067983 */ /* 0x000f220000300800 */
[----:B------:R-:W-:Y:S01]  /*f0060*/  ULDC UR8, c[0x0][0x228] ;  /* 0x00008a0000087ab9 */ /* 0x000fe20000000800 */
[----:B0-----:R-:W-:-:S02]  /*f0070*/  VIADD R11, R5, 0x160 ;  /* 0x00000160050b7836 */ /* 0x001fc40000000000 */
[----:B------:R-:W-:-:S04]  /*f0080*/  @P1 LOP3.LUT R21, R21, 0x40, RZ, 0xfc, !PT ;  /* 0x0000004015151812 */ /* 0x000fc800078efcff */
[----:B------:R-:W-:Y:S01]  /*f0090*/  LOP3.LUT R21, R21, 0xffffffdf, RZ, 0xc0, !PT ;  /* 0xffffffdf15157812 */ /* 0x000fe200078ec0ff */
[----:B------:R0:W-:Y:S04]  /*f00a0*/  STL [R1+0x1c0], R11 ;  /* 0x0001c00b01007387 */ /* 0x0001e80000100800 */
[----:B------:R-:W4:Y:S01]  /*f00b0*/  LDL.LU R4, [R1+0x37e0] ;  /* 0x0037e00001047983 */ /* 0x000f220000300800 */
[----:B------:R-:W-:Y:S02]  /*f00c0*/  @P0 LOP3.LUT R21, R21, 0x20, RZ, 0xfc, !PT ;  /* 0x0000002015150812 */ /* 0x000fe400078efcff */
[----:B------:R-:W-:Y:S01]  /*f00d0*/  ISETP.GE.AND P0, PT, R23, UR33, PT ;  /* 0x0000002117007c0c */ /* 0x000fe2000bf06270 */
[----:B------:R-:W-:Y:S01]  /*f00e0*/  ULDC.64 UR32, c[0x0][0x228] ;  /* 0x00008a0000207ab9 */ /* 0x000fe20000000a00 */
[----:B0-----:R-:W-:-:S02]  /*f00f0*/  VIADD R11, R5, 0x161 ;  /* 0x00000161050b7836 */ /* 0x001fc40000000000 */
[----:B------:R-:W-:-:S03]  /*f0100*/  ISETP.LT.AND P1, PT, R29, UR34, !P0 ;  /* 0x000000221d007c0c */ /* 0x000fc6000c721270 */
[----:B------:R0:W-:Y:S04]  /*f0110*/  STL [R1+0x1bc], R11 ;  /* 0x0001bc0b01007387 */ /* 0x0001e80000100800 */
[----:B------:R-:W4:Y:S01]  /*f0120*/  LDL.LU R2, [R1+0x37dc] ;  /* 0x0037dc0001027983 */ /* 0x000f220000300800 */
[----:B0-----:R-:W-:Y:S01]  /*f0130*/  VIADD R11, R5, 0x162 ;  /* 0x00000162050b7836 */ /* 0x001fe20000000000 */
[----:B------:R-:W-:Y:S02]  /*f0140*/  ISETP.LT.AND P0, PT, R0, UR8, !P0 ;  /* 0x0000000800007c0c */ /* 0x000fe4000c701270 */
[----:B------:R-:W-:Y:S01]  /*f0150*/  LOP3.LUT R21, R21, 0xffffffef, RZ, 0xc0, !PT ;  /* 0xffffffef15157812 */ /* 0x000fe200078ec0ff */
[----:B------:R-:W-:Y:S01]  /*f0160*/  ULDC UR8, c[0x0][0x228] ;  /* 0x00008a0000087ab9 */ /* 0x000fe20000000800 */
[----:B------:R0:W-:Y:S04]  /*f0170*/  STL [R1+0x1b8], R11 ;  /* 0x0001b80b01007387 */ /* 0x0001e80000100800 */
[----:B------:R-:W4:Y:S01]  /*f0180*/  LDL.LU R12, [R1+0x37d8] ;  /* 0x0037d800010c7983 */ /* 0x000f220000300800 */
[----:B------:R-:W-:Y:S01]  /*f0190*/  @P1 LOP3.LUT R21, R21, 0x10, RZ, 0xfc, !PT ;  /* 0x0000001015151812 */ /* 0x000fe200078efcff */
[----:B0-----:R-:W-:-:S05]  /*f01a0*/  VIADD R11, R5, 0x163 ;  /* 0x00000163050b7836 */ /* 0x001fca0000000000 */
[----:B------:R0:W-:Y:S04]  /*f01b0*/  STL [R1+0x1b4], R11 ;  /* 0x0001b40b01007387 */ /* 0x0001e80000100800 */
[----:B------:R-:W4:Y:S01]  /*f01c0*/  LDL.LU R9, [R1+0x37d4] ;  /* 0x0037d40001097983 */ /* 0x000f220000300800 */
[----:B------:R-:W-:Y:S01]  /*f01d0*/  LOP3.LUT R21, R21, 0xfffffff7, RZ, 0xc0, !PT ;  /* 0xfffffff715157812 */ /* 0x000fe200078ec0ff */
[----:B0-----:R-:W-:-:S05]  /*f01e0*/  VIADD R11, R5, 0x164 ;  /* 0x00000164050b7836 */ /* 0x001fca0000000000 */
[----:B------:R0:W-:Y:S04]  /*f01f0*/  STL [R1+0x1b0], R11 ;  /* 0x0001b00b01007387 */ /* 0x0001e80000100800 */
[----:B------:R-:W4:Y:S01]  /*f0200*/  LDL.LU R23, [R1+0x37d0] ;  /* 0x0037d00001177983 */ /* 0x000f220000300800 */
[----:B------:R-:W-:Y:S02]  /*f0210*/  @P0 LOP3.LUT R21, R21, 0x8, RZ, 0xfc, !PT ;  /* 0x0000000815150812 */ /* 0x000fe400078efcff */
[----:B------:R-:W-:Y:S01]  /*f0220*/  ISETP.GE.AND P0, PT, R22, UR31, PT ;  /* 0x0000001f16007c0c */ /* 0x000fe2000bf06270 */
[----:B------:R-:W-:Y:S01]  /*f0230*/  ULDC.64 UR30, c[0x0][0x228] ;  /* 0x00008a00001e7ab9 */ /* 0x000fe20000000a00 */
[----:B0-----:R-:W-:-:S05]  /*f0240*/  VIADD R11, R5, 0x165 ;  /* 0x00000165050b7836 */ /* 0x001fca0000000000 */
[----:B------:R0:W-:Y:S04]  /*f0250*/  STL [R1+0x1ac], R11 ;  /* 0x0001ac0b01007387 */ /* 0x0001e80000100800 */
[----:B------:R-:W2:Y:S01]  /*f0260*/  LDL.LU R22, [R1+0x37cc] ;  /* 0x0037cc0001167983 */ /* 0x000ea20000300800 */
        /* <DEDUP_REMOVED lines=13> */
[----:B------:R-:W-:Y:S02]  /*f0340*/  @P1 LOP3.LUT R21, R21, 0x1, RZ, 0xfc, !PT ;  /* 0x0000000115151812 */ /* 0x000fe400078efcff */
[----:B--2---:R-:W-:-:S04]  /*f0350*/  LOP3.LUT R22, R22, 0x7fffffff, RZ, 0xc0, !PT ;  /* 0x7fffffff16167812 */ /* 0x004fc800078ec0ff */
        /* <DEDUP_REMOVED lines=45> */
[----:B------:R-:W-:Y:S01]  /*f0630*/  VIADD R15, R5, 0x64 ;  /* 0x00000064050f7836 */ /* 0x000fe20000000000 */
[----:B------:R-:W-:-:S02]  /*f0640*/  ULDC UR60, c[0x0][0x228] ;  /* 0x00008a00003c7ab9 */ /* 0x000fc40000000800 */
        /* <DEDUP_REMOVED lines=23> */
[----:B---3--:R-:W-:Y:S01]  /*f07c0*/  ISETP.GE.AND P0, PT, R7, UR41, PT ;  /* 0x0000002907007c0c */ /* 0x008fe2000bf06270 */
[----:B------:R-:W-:-:S03]  /*f07d0*/  ULDC.64 UR40, c[0x0][0x228] ;  /* 0x00008a0000287ab9 */ /* 0x000fc60000000a00 */
[----:B------:R-:W-:Y:S02]  /*f07e0*/  ISETP.LT.AND P1, PT, R29, UR28, !P0 ;  /* 0x0000001c1d007c0c */ /* 0x000fe4000c721270 */
[----:B------:R-:W-:Y:S02]  /*f07f0*/  ISETP.LT.AND P0, PT, R0, UR51, !P0 ;  /* 0x0000003300007c0c */ /* 0x000fe4000c701270 */
[----:B------:R-:W-:Y:S01]  /*f0800*/  LOP3.LUT R22, R22, 0xfffeffff, RZ, 0xc0, !PT ;  /* 0xfffeffff16167812 */ /* 0x000fe200078ec0ff */
[----:B0-----:R-:W-:Y:S01]  /*f0810*/  VIADD R11, R5, 0x168 ;  /* 0x00000168050b7836 */ /* 0x001fe20000000000 */
[----:B------:R-:W-:Y:S04]  /*f0820*/  STL [R1+0x3624], R21 ;  /* 0x0036241501007387 */ /* 0x000fe80000100800 */
[----:B------:R-:W3:Y:S01]  /*f0830*/  LDL.LU R8, [R1+0x37c4] ;  /* 0x0037c40001087983 */ /* 0x000ee20000300800 */
[----:B------:R-:W-:-:S02]  /*f0840*/  ULDC UR51, c[0x0][0x228] ;  /* 0x00008a0000337ab9 */ /* 0x000fc40000000800 */
[----:B------:R-:W-:-:S04]  /*f0850*/  @P1 LOP3.LUT R22, R22, 0x10000, RZ, 0xfc, !PT ;  /* 0x0001000016161812 */ /* 0x000fc800078efcff */
[----:B------:R-:W-:-:S04]  /*f0860*/  LOP3.LUT R22, R22, 0xffff7fff, RZ, 0xc0, !PT ;  /* 0xffff7fff16167812 */ /* 0x000fc800078ec0ff */
[----:B------:R-:W-:Y:S02]  /*f0870*/  @P0 LOP3.LUT R22, R22, 0x8000, RZ, 0xfc, !PT ;  /* 0x0000800016160812 */ /* 0x000fe400078efcff */
[----:B----4-:R-:W-:Y:S01]  /*f0880*/  ISETP.GE.AND P0, PT, R3, UR37, PT ;  /* 0x0000002503007c0c */ /* 0x010fe2000bf06270 */
[----:B------:R-:W-:-:S03]  /*f0890*/  ULDC.64 UR36, c[0x0][0x228] ;  /* 0x00008a0000247ab9 */ /* 0x000fc60000000a00 */
[----:B------:R-:W-:Y:S02]  /*f08a0*/  ISETP.LT.AND P1, PT, R29, UR40, !P0 ;  /* 0x000000281d007c0c */ /* 0x000fe4000c721270 */
[----:B------:R-:W-:Y:S02]  /*f08b0*/  ISETP.LT.AND P0, PT, R0, UR49, !P0 ;  /* 0x0000003100007c0c */ /* 0x000fe4000c701270 */
[----:B------:R-:W-:Y:S01]  /*f08c0*/  LOP3.LUT R22, R22, 0xffffbfff, RZ, 0xc0, !PT ;  /* 0xffffbfff16167812 */ /* 0x000fe200078ec0ff */
[----:B------:R0:W-:Y:S04]  /*f08d0*/  STL [R1+0x1a0], R11 ;  /* 0x0001a00b01007387 */ /* 0x0001e80000100800 */
[----:B------:R-:W4:Y:S01]  /*f08e0*/  LDL.LU R27, [R1+0x37c0] ;  /* 0x0037c000011b7983 */ /* 0x000f220000300800 */
        /* <DEDUP_REMOVED lines=26> */
[----:B0-----:R-:W-:Y:S01]  /*f0a90*/  VIADD R11, R5, 0x16a ;  /* 0x0000016a050b7836 */ /* 0x001fe20000000000 */
[----:B------:R-:W-:Y:S02]  /*f0aa0*/  ULDC.64 UR32, c[0x0][0x228] ;  /* 0x00008a0000207ab9 */ /* 0x000fe40000000a00 */
[----:B------:R-:W-:Y:S02]  /*f0ab0*/  ISETP.LT.AND P1, PT, R29, UR34, !P0 ;  /* 0x000000221d007c0c */ /* 0x000fe4000c721270 */
[----:B------:R-:W-:Y:S01]  /*f0ac0*/  ISETP.LT.AND P0, PT, R0, UR26, !P0 ;  /* 0x0000001a00007c0c */ /* 0x000fe2000c701270 */
[----:B------:R0:W-:Y:S01]  /*f0ad0*/  STL [R1+0x198], R11 ;  /* 0x0001980b01007387 */ /* 0x0001e20000100800 */
[----:B------:R-:W-:-:S03]  /*f0ae0*/  LOP3.LUT R22, R22, 0xfffffeff, RZ, 0xc0, !PT ;  /* 0xfffffeff16167812 */ /* 0x000fc600078ec0ff */
[----:B------:R-:W4:Y:S01]  /*f0af0*/  LDL.LU R14, [R1+0x37b8] ;  /* 0x0037b800010e7983 */ /* 0x000f220000300800 */
[----:B------:R-:W-:Y:S01]  /*f0b00*/  ULDC UR26, c[0x0][0x228] ;  /* 0x00008a00001a7ab9 */ /* 0x000fe20000000800 */
[----:B0-----:R-:W-:-:S04]  /*f0b10*/  VIADD R11, R5, 0x16b ;  /* 0x0000016b050b7836 */ /* 0x001fc80000000000 */
[----:B------:R-:W-:Y:S01]  /*f0b20*/  @P1 LOP3.LUT R22, R22, 0x100, RZ, 0xfc, !PT ;  /* 0x0000010016161812 */ /* 0x000fe200078efcff */
[----:B------:R0:W-:Y:S03]  /*f0b30*/  STL [R1+0x194], R11 ;  /* 0x0001940b01007387 */ /* 0x0001e60000100800 */
[----:B------:R-:W-:Y:S01]  /*f0b40*/  LOP3.LUT R22, R22, 0xffffff7f, RZ, 0xc0, !PT ;  /* 0xffffff7f16167812 */ /* 0x000fe200078ec0ff */
[----:B0-----:R-:W-:-:S03]  /*f0b50*/  VIADD R11, R5, 0x16c ;  /* 0x0000016c050b7836 */ /* 0x001fc60000000000 */
[----:B------:R-:W-:Y:S02]  /*f0b60*/  @P0 LOP3.LUT R22, R22, 0x80, RZ, 0xfc, !PT ;  /* 0x0000008016160812 */ /* 0x000fe400078efcff */
[----:B------:R-:W-:Y:S01]  /*f0b70*/  ISETP.GE.AND P0, PT, R12, UR31, PT ;  /* 0x0000001f0c007c0c */ /* 0x000fe2000bf06270 */
[----:B------:R-:W-:Y:S01]  /*f0b80*/  ULDC.64 UR30, c[0x0][0x228] ;  /* 0x00008a00001e7ab9 */ /* 0x000fe20000000a00 */
[----:B------:R0:W-:Y:S04]  /*f0b90*/  STL [R1+0x190], R11 ;  /* 0x0001900b01007387 */ /* 0x0001e80000100800 */
[----:B------:R-:W4:Y:S01]  /*f0ba0*/  LDL.LU R13, [R1+0x37b4] ;  /* 0x0037b400010d7983 */ /* 0x000f220000300800 */
[----:B------:R-:W-:Y:S01]  /*f0bb0*/  ISETP.LT.AND P1, PT, R29, UR32, !P0 ;  /* 0x000000201d007c0c */ /* 0x000fe2000c721270 */
[----:B0-----:R-:W-:-:S05]  /*f0bc0*/  VIADD R11, R5, 0x16d ;  /* 0x0000016d050b7836 */ /* 0x001fca0000000000 */
[----:B------:R0:W-:Y:S04]  /*f0bd0*/  STL [R1+0x180], R11 ;  /* 0x0001800b01007387 */ /* 0x0001e80000100800 */
[----:B------:R-:W4:Y:S01]  /*f0be0*/  LDL.LU R10, [R1+0x37b0] ;  /* 0x0037b000010a7983 */ /* 0x000f220000300800 */
[----:B------:R-:W-:Y:S02]  /*f0bf0*/  ISETP.LT.AND P0, PT, R0, UR20, !P0 ;  /* 0x0000001400007c0c */ /* 0x000fe4000c701270 */
[----:B------:R-:W-:Y:S01]  /*f0c00*/  LOP3.LUT R22, R22, 0xffffffbf, RZ, 0xc0, !PT ;  /* 0xffffffbf16167812 */ /* 0x000fe200078ec0ff */
[----:B------:R-:W-:Y:S01]  /*f0c10*/  ULDC UR20, c[0x0][0x228] ;  /* 0x00008a0000147ab9 */ /* 0x000fe20000000800 */
[----:B0-----:R-:W-:-:S05]  /*f0c20*/  VIADD R11, R5, 0x16e ;  /* 0x0000016e050b7836 */ /* 0x001fca0000000000 */
[----:B------:R0:W-:Y:S04]  /*f0c30*/  STL [R1+0x17c], R11 ;  /* 0x00017c0b01007387 */ /* 0x0001e80000100800 */
[----:B------:R-:W4:Y:S01]  /*f0c40*/  LDL.LU R7, [R1+0x37ac] ;  /* 0x0037ac0001077983 */ /* 0x000f220000300800 */
[----:B------:R-:W-:Y:S01]  /*f0c50*/  @P1 LOP3.LUT R22, R22, 0x40, RZ, 0xfc, !PT ;  /* 0x0000004016161812 */ /* 0x000fe200078efcff */
[----:B0-----:R-:W-:-:S05]  /*f0c60*/  VIADD R11, R5, 0x16f ;  /* 0x0000016f050b7836 */ /* 0x001fca0000000000 */
[----:B------:R0:W-:Y:S04]  /*f0c70*/  STL [R1+0x178], R11 ;  /* 0x0001780b01007387 */ /* 0x0001e80000100800 */
[----:B------:R-:W4:Y:S01]  /*f0c80*/  LDL.LU R3, [R1+0x37a8] ;  /* 0x0037a80001037983 */ /* 0x000f220000300800 */
[----:B------:R-:W-:Y:S01]  /*f0c90*/  LOP3.LUT R22, R22, 0xffffffdf, RZ, 0xc0, !PT ;  /* 0xffffffdf16167812 */ /* 0x000fe200078ec0ff */
[----:B0-----:R-:W-:-:S03]  /*f0ca0*/  VIADD R11, R5, 0x170 ;  /* 0x00000170050b7836 */ /* 0x001fc60000000000 */
[----:B------:R-:W-:Y:S02]  /*f0cb0*/  @P0 LOP3.LUT R22, R22, 0x20, RZ, 0xfc, !PT ;  /* 0x0000002016160812 */ /* 0x000fe400078efcff */
[----:B------:R0:W-:Y:S01]  /*f0cc0*/  STL [R1+0x174], R11 ;  /* 0x0001740b01007387 */ /* 0x0001e20000100800 */
[----:B------:R-:W-:-:S03]  /*f0cd0*/  ISETP.GE.AND P0, PT, R9, UR29, PT ;  /* 0x0000001d09007c0c */ /* 0x000fc6000bf06270 */
[----:B------:R-:W4:Y:S01]  /*f0ce0*/  LDL.LU R6, [R1+0x37a4] ;  /* 0x0037a40001067983 */ /* 0x000f220000300800 */
[----:B------:R-:W-:Y:S01]  /*f0cf0*/  LOP3.LUT R22, R22, 0xffffffef, RZ, 0xc0, !PT ;  /* 0xffffffef16167812 */ /* 0x000fe200078ec0ff */
[----:B------:R-:W-:Y:S01]  /*f0d00*/  ULDC.64 UR28, c[0x0][0x228] ;  /* 0x00008a00001c7ab9 */ /* 0x000fe20000000a00 */
[----:B0-----:R-:W-:Y:S01]  /*f0d10*/  VIADD R11, R5, 0x171 ;  /* 0x00000171050b7836 */ /* 0x001fe20000000000 */
[----:B------:R-:W-:-:S04]  /*f0d20*/  ISETP.LT.AND P1, PT, R29, UR30, !P0 ;  /* 0x0000001e1d007c0c */ /* 0x000fc8000c721270 */
[----:B------:R0:W-:Y:S04]  /*f0d30*/  STL [R1+0x170], R11 ;  /* 0x0001700b01007387 */ /* 0x0001e80000100800 */
[----:B------:R-:W4:Y:S01]  /*f0d40*/  LDL.LU R4, [R1+0x37a0] ;  /* 0x0037a00001047983 */ /* 0x000f220000300800 */
[----:B0-----:R-:W-:Y:S01]  /*f0d50*/  VIADD R11, R5, 0x172 ;  /* 0x00000172050b7836 */ /* 0x001fe20000000000 */
[----:B------:R-:W-:-:S03]  /*f0d60*/  ISETP.LT.AND P0, PT, R0, UR18, !P0 ;  /* 0x0000001200007c0c */ /* 0x000fc6000c701270 */
[----:B------:R-:W-:Y:S01]  /*f0d70*/  @P1 LOP3.LUT R22, R22, 0x10, RZ, 0xfc, !PT ;  /* 0x0000001016161812 */ /* 0x000fe200078efcff */
[----:B------:R-:W-:Y:S01]  /*f0d80*/  ULDC UR18, c[0x0][0x228] ;  /* 0x00008a0000127ab9 */ /* 0x000fe20000000800 */
[----:B------:R0:W-:Y:S04]  /*f0d90*/  STL [R1+0x16c], R11 ;  /* 0x00016c0b01007387 */ /* 0x0001e80000100800 */
[----:B------:R-:W4:Y:S01]  /*f0da0*/  LDL.LU R2, [R1+0x379c] ;  /* 0x00379c0001027983 */ /* 0x000f220000300800 */
        /* <DEDUP_REMOVED lines=12> */
[----:B------:R-:W3:Y:S01]  /*f0e70*/  LDL.LU R23, [R1+0x3790] ;  /* 0x0037900001177983 */ /* 0x000ee20000300800 */
[----:B------:R-:W-:Y:S02]  /*f0e80*/  ISETP.LT.AND P1, PT, R29, UR28, !P0 ;  /* 0x0000001c1d007c0c */ /* 0x000fe4000c721270 */
[----:B------:R-:W-:Y:S02]  /*f0e90*/  ISETP.LT.AND P0, PT, R0, UR12, !P0 ;  /* 0x0000000c00007c0c */ /* 0x000fe4000c701270 */
[----:B------:R-:W-:Y:S01]  /*f0ea0*/  LOP3.LUT R22, R22, 0xfffffffb, RZ, 0xc0, !PT ;  /* 0xfffffffb16167812 */ /* 0x000fe200078ec0ff */
[----:B------:R-:W-:-:S08]  /*f0eb0*/  ULDC UR12, c[0x0][0x228] ;  /* 0x00008a00000c7ab9 */ /* 0x000fd00000000800 */
[----:B------:R-:W-:-:S04]  /*f0ec0*/  @P1 LOP3.LUT R22, R22, 0x4, RZ, 0xfc, !PT ;  /* 0x0000000416161812 */ /* 0x000fc800078efcff */
[----:B------:R-:W-:-:S04]  /*f0ed0*/  LOP3.LUT R22, R22, 0xfffffffd, RZ, 0xc0, !PT ;  /* 0xfffffffd16167812 */ /* 0x000fc800078ec0ff */
[----:B------:R-:W-:Y:S02]  /*f0ee0*/  @P0 LOP3.LUT R22, R22, 0x2, RZ, 0xfc, !PT ;  /* 0x0000000216160812 */ /* 0x000fe400078efcff */
[----:B--2---:R-:W-:Y:S01]  /*f0ef0*/  ISETP.GE.AND P0, PT, R24, UR37, PT ;  /* 0x0000002518007c0c */ /* 0x004fe2000bf06270 */
[----:B------:R-:W-:-:S03]  /*f0f00*/  ULDC.64 UR36, c[0x0][0x228] ;  /* 0x00008a0000247ab9 */ /* 0x000fc60000000a00 */
[----:B------:R-:W-:Y:S02]  /*f0f10*/  ISETP.LT.AND P1, PT, R29, UR40, !P0 ;  /* 0x000000281d007c0c */ /* 0x000fe4000c721270 */
[----:B------:R-:W-:Y:S02]  /*f0f20*/  ISETP.LT.AND P0, PT, R0, UR6, !P0 ;  /* 0x0000000600007c0c */ /* 0x000fe4000c701270 */
[----:B------:R-:W-:Y:S01]  /*f0f30*/  LOP3.LUT R22, R22, 0xfffffffe, RZ, 0xc0, !PT ;  /* 0xfffffffe16167812 */ /* 0x000fe200078ec0ff */
[----:B0-----:R-:W-:Y:S01]  /*f0f40*/  VIADD R11, R5, 0x176 ;  /* 0x00000176050b7836 */ /* 0x001fe20000000000 */
[----:B------:R-:W-:-:S07]  /*f0f50*/  ULDC UR6, c[0x0][0x228] ;  /* 0x00008a0000067ab9 */ /* 0x000fce0000000800 */
[----:B------:R-:W-:Y:S01]  /*f0f60*/  @P1 LOP3.LUT R22, R22, 0x1, RZ, 0xfc, !PT ;  /* 0x0000000116161812 */ /* 0x000fe200078efcff */
[----:B------:R0:W-:Y:S04]  /*f0f70*/  STL [R1+0x15c], R11 ;  /* 0x00015c0b01007387 */ /* 0x0001e80000100800 */
[----:B------:R-:W2:Y:S01]  /*f0f80*/  LDL.LU R24, [R1+0x378c] ;  /* 0x00378c0001187983 */ /* 0x000ea20000300800 */
[----:B---3--:R-:W-:-:S04]  /*f0f90*/  LOP3.LUT R23, R23, 0x7fffffff, RZ, 0xc0, !PT ;  /* 0x7fffffff17177812 */ /* 0x008fc800078ec0ff */
[----:B------:R-:W-:Y:S02]  /*f0fa0*/  @P0 LOP3.LUT R23, R23, 0x80000000, RZ, 0xfc, !PT ;  /* 0x8000000017170812 */ /* 0x000fe400078efcff */
[----:B------:R-:W-:Y:S01]  /*f0fb0*/  ISETP.GE.AND P0, PT, R8, UR39, PT ;  /* 0x0000002708007c0c */ /* 0x000fe2000bf06270 */
[----:B------:R-:W-:-:S03]  /*f0fc0*/  ULDC.64 UR38, c[0x0][0x228] ;  /* 0x00008a0000267ab9 */ /* 0x000fc60000000a00 */
[----:B------:R-:W-:Y:S02]  /*f0fd0*/  ISETP.LT.AND P1, PT, R29, UR36, !P0 ;  /* 0x000000241d007c0c */ /* 0x000fe4000c721270 */
[----:B------:R-:W-:Y:S02]  /*f0fe0*/  ISETP.LT.AND P0, PT, R0, UR4, !P0 ;  /* 0x0000000400007c0c */ /* 0x000fe4000c701270 */
[----:B------:R-:W-:Y:S01]  /*f0ff0*/  LOP3.LUT R23, R23, 0xbfffffff, RZ, 0xc0, !PT ;  /* 0xbfffffff17177812 */ /* 0x000fe200078ec0ff */
[----:B0-----:R-:W-:Y:S01]  /*f1000*/  VIADD R11, R5, 0x177 ;  /* 0x00000177050b7836 */ /* 0x001fe20000000000 */
[----:B------:R-:W-:Y:S01]  /*f1010*/  STL [R1+0x3628], R22 ;  /* 0x0036281601007387 */ /* 0x000fe20000100800 */
[----:B------:R-:W-:-:S06]  /*f1020*/  ULDC UR4, c[0x0][0x228] ;  /* 0x00008a0000047ab9 */ /* 0x000fcc0000000800 */
        /* <DEDUP_REMOVED lines=29> */
[----:B------:R-:W-:Y:S01]  /*f1200*/  ULDC UR32, c[0x0][0x228] ;  /* 0x00008a0000207ab9 */ /* 0x000fe20000000800 */
[----:B------:R0:W-:Y:S04]  /*f1210*/  STL [R1+0x154], R11 ;  /* 0x0001540b01007387 */ /* 0x0001e80000100800 */
[----:B------:R-:W4:Y:S01]  /*f1220*/  LDL.LU R27, [R1+0x3784] ;  /* 0x00378400011b7983 */ /* 0x000f220000300800 */
        /* <DEDUP_REMOVED lines=33> */
[----:B------:R-:W-:Y:S01]  /*f1440*/  ULDC UR40, c[0x0][0x228] ;  /* 0x00008a0000287ab9 */ /* 0x000fe20000000800 */
        /* <DEDUP_REMOVED lines=11> */
[----:B------:R-:W-:-:S02]  /*f1500*/  VIADD R22, R5, 0x19a ;  /* 0x0000019a05167836 */ /* 0x000fc40000000000 */
[C---:B------:R-:W-:Y:S02]  /*f1510*/  VIADD R21, R5.reuse, 0x19b ;  /* 0x0000019b05157836 */ /* 0x040fe40000000000 */
[C---:B------:R-:W-:Y:S02]  /*f1520*/  VIADD R20, R5.reuse, 0x19c ;  /* 0x0000019c05147836 */ /* 0x040fe40000000000 */
[C---:B------:R-:W-:Y:S02]  /*f1530*/  VIADD R19, R5.reuse, 0x19d ;  /* 0x0000019d05137836 */ /* 0x040fe40000000000 */
[C---:B------:R-:W-:Y:S02]  /*f1540*/  VIADD R18, R5.reuse, 0x19e ;  /* 0x0000019e05127836 */ /* 0x040fe40000000000 */
[C---:B------:R-:W-:Y:S02]  /*f1550*/  VIADD R16, R5.reuse, 0x19f ;  /* 0x0000019f05107836 */ /* 0x040fe40000000000 */
[----:B------:R-:W-:-:S02]  /*f1560*/  VIADD R25, R5, 0x3a ;  /* 0x0000003a05197836 */ /* 0x000fc40000000000 */
[----:B------:R-:W-:Y:S01]  /*f1570*/  VIADD R28, R5, 0x1a8 ;  /* 0x000001a8051c7836 */ /* 0x000fe20000000000 */
[----:B------:R-:W-:Y:S01]  /*f1580*/  @P1 LOP3.LUT R23, R23, 0x10000, RZ, 0xfc, !PT ;  /* 0x0001000017171812 */ /* 0x000fe200078efcff */
[----:B------:R-:W-:Y:S01]  /*f1590*/  VIADD R26, R5, 0x1a9 ;  /* 0x000001a9051a7836 */ /* 0x000fe20000000000 */
[----:B------:R-:W-:Y:S02]  /*f15a0*/  ULDC UR55, c[0x0][0x228] ;  /* 0x00008a0000377ab9 */ /* 0x000fe40000000800 */
[----:B------:R-:W-:-:S04]  /*f15b0*/  LOP3.LUT R23, R23, 0xffff7fff, RZ, 0xc0, !PT ;  /* 0xffff7fff17177812 */ /* 0x000fc800078ec0ff */
[----:B------:R-:W-:Y:S02]  /*f15c0*/  @P0 LOP3.LUT R23, R23, 0x8000, RZ, 0xfc, !PT ;  /* 0x0000800017170812 */ /* 0x000fe400078efcff */
[----:B------:R-:W-:Y:S01]  /*f15d0*/  ISETP.GE.AND P0, PT, R15, UR35, PT ;  /* 0x000000230f007c0c */ /* 0x000fe2000bf06270 */
[----:B------:R-:W-:-:S03]  /*f15e0*/  ULDC.64 UR34, c[0x0][0x228] ;  /* 0x00008a0000227ab9 */ /* 0x000fc60000000a00 */
[----:B------:R-:W-:Y:S02]  /*f15f0*/  ISETP.LT.AND P1, PT, R29, UR38, !P0 ;  /* 0x000000261d007c0c */ /* 0x000fe4000c721270 */
[----:B------:R-:W-:Y:S02]  /*f1600*/  ISETP.LT.AND P0, PT, R0, UR61, !P0 ;  /* 0x0000003d00007c0c */ /* 0x000fe4000c701270 */
[----:B------:R-:W-:Y:S01]  /*f1610*/  LOP3.LUT R23, R23, 0xffffbfff, RZ, 0xc0, !PT ;  /* 0xffffbfff17177812 */ /* 0x000fe200078ec0ff */
[C---:B0-----:R-:W-:Y:S02]  /*f1620*/  VIADD R11, R5.reuse, 0x17b ;  /* 0x0000017b050b7836 */ /* 0x041fe40000000000 */
[----:B------:R-:W-:Y:S01]  /*f1630*/  VIADD R15, R5, 0x55 ;  /* 0x00000055050f7836 */ /* 0x000fe20000000000 */
[----:B------:R-:W-:-:S05]  /*f1640*/  ULDC UR61, c[0x0][0x228] ;  /* 0x00008a00003d7ab9 */ /* 0x000fca0000000800 */
[----:B------:R-:W-:-:S04]  /*f1650*/  @P1 LOP3.LUT R23, R23, 0x4000, RZ, 0xfc, !PT ;  /* 0x0000400017171812 */ /* 0x000fc800078efcff */
[----:B------:R-:W-:-:S04]  /*f1660*/  LOP3.LUT R23, R23, 0xffffdfff, RZ, 0xc0, !PT ;  /* 0xffffdfff17177812 */ /* 0x000fc800078ec0ff */
[----:B------:R-:W-:Y:S02]  /*f1670*/  @P0 LOP3.LUT R23, R23, 0x2000, RZ, 0xfc, !PT ;  /* 0x0000200017170812 */ /* 0x000fe400078efcff */
[----:B------:R-:W-:-:S04]  /*f1680*/  ISETP.GE.AND P0, PT, R6, UR33, PT ;  /* 0x0000002106007c0c */ /* 0x000fc8000bf06270 */
[----:B------:R-:W-:Y:S02]  /*f1690*/  ISETP.LT.AND P1, PT, R29, UR34, !P0 ;  /* 0x000000221d007c0c */ /* 0x000fe4000c721270 */
[----:B------:R-:W-:Y:S02]  /*f16a0*/  ISETP.LT.AND P0, PT, R0, UR32, !P0 ;  /* 0x0000002000007c0c */ /* 0x000fe4000c701270 */
        /* <DEDUP_REMOVED lines=17> */
[----:B------:R0:W-:Y:S04]  /*f17c0*/  STL [R1+0x148], R11 ;  /* 0x0001480b01007387 */ /* 0x0001e80000100800 */
[----:B------:R-:W4:Y:S01]  /*f17d0*/  LDL.LU R13, [R1+0x3778] ;  /* 0x00377800010d7983 */ /* 0x000f220000300800 */
[----:B------:R-:W-:-:S03]  /*f17e0*/  ULDC.64 UR28, c[0x0][0x228] ;  /* 0x00008a00001c7ab9 */ /* 0x000fc60000000a00 */
[----:B------:R-:W-:Y:S01]  /*f17f0*/  @P1 LOP3.LUT R23, R23, 0x100, RZ, 0xfc, !PT ;  /* 0x0000010017171812 */ /* 0x000fe200078efcff */
[----:B0-----:R-:W-:-:S03]  /*f1800*/  VIADD R11, R5, 0x17c ;  /* 0x0000017c050b7836 */ /* 0x001fc60000000000 */
[----:B------:R-:W-:Y:S02]  /*f1810*/  LOP3.LUT R23, R23, 0xffffff7f, RZ, 0xc0, !PT ;  /* 0xffffff7f17177812 */ /* 0x000fe400078ec0ff */
[----:B------:R0:W-:Y:S04]  /*f1820*/  STL [R1+0x144], R11 ;  /* 0x0001440b01007387 */ /* 0x0001e80000100800 */
[----:B------:R-:W4:Y:S01]  /*f1830*/  LDL.LU R10, [R1+0x3774] ;  /* 0x00377400010a7983 */ /* 0x000f220000300800 */
[----:B------:R-:W-:Y:S02]  /*f1840*/  @P0 LOP3.LUT R23, R23, 0x80, RZ, 0xfc, !PT ;  /* 0x0000008017170812 */ /* 0x000fe400078efcff */
[----:B------:R-:W-:Y:S01]  /*f1850*/  ISETP.GE.AND P0, PT, R12, UR41, PT ;  /* 0x000000290c007c0c */ /* 0x000fe2000bf06270 */
[----:B0-----:R-:W-:-:S03]  /*f1860*/  VIADD R11, R5, 0x17d ;  /* 0x0000017d050b7836 */ /* 0x001fc60000000000 */
[----:B------:R-:W-:Y:S02]  /*f1870*/  ISETP.LT.AND P1, PT, R29, UR28, !P0 ;  /* 0x0000001c1d007c0c */ /* 0x000fe4000c721270 */
[----:B------:R0:W-:Y:S04]  /*f1880*/  STL [R1+0x140], R11 ;  /* 0x0001400b01007387 */ /* 0x0001e80000100800 */
[----:B------:R-:W4:Y:S01]  /*f1890*/  LDL.LU R7, [R1+0x3770] ;  /* 0x0037700001077983 */ /* 0x000f220000300800 */
[----:B------:R-:W-:Y:S02]  /*f18a0*/  ISETP.LT.AND P0, PT, R0, UR40, !P0 ;  /* 0x0000002800007c0c */ /* 0x000fe4000c701270 */
[----:B------:R-:W-:Y:S01]  /*f18b0*/  LOP3.LUT R23, R23, 0xffffffbf, RZ, 0xc0, !PT ;  /* 0xffffffbf17177812 */ /* 0x000fe200078ec0ff */
[----:B------:R-:W-:Y:S01]  /*f18c0*/  ULDC.64 UR40, c[0x0][0x228] ;  /* 0x00008a0000287ab9 */ /* 0x000fe20000000a00 */
[----:B0-----:R-:W-:-:S05]  /*f18d0*/  VIADD R11, R5, 0x17e ;  /* 0x0000017e050b7836 */ /* 0x001fca0000000000 */
[----:B------:R0:W-:Y:S04]  /*f18e0*/  STL [R1+0x13c], R11 ;  /* 0x00013c0b01007387 */ /* 0x0001e80000100800 */
[----:B------:R-:W4:Y:S01]  /*f18f0*/  LDL.LU R3, [R1+0x376c] ;  /* 0x00376c0001037983 */ /* 0x000f220000300800 */
[----:B------:R-:W-:Y:S01]  /*f1900*/  @P1 LOP3.LUT R23, R23, 0x40, RZ, 0xfc, !PT ;  /* 0x0000004017171812 */ /* 0x000fe200078efcff */
[----:B0-----:R-:W-:-:S05]  /*f1910*/  VIADD R11, R5, 0x17f ;  /* 0x0000017f050b7836 */ /* 0x001fca0000000000 */
[----:B------:R0:W-:Y:S01]  /*f1920*/  STL [R1+0x138], R11 ;  /* 0x0001380b01007387 */ /* 0x0001e20000100800 */
        /* <DEDUP_REMOVED lines=26> */
[----:B--2---:R-:W-:Y:S01]  /*f1ad0*/  ISETP.GE.AND P0, PT, R24, UR39, PT ;  /* 0x0000002718007c0c */ /* 0x004fe2000bf06270 */
        /* <DEDUP_REMOVED lines=16> */
[----:B------:R-:W-:-:S08]  /*f1be0*/  ULDC UR43, c[0x0][0x228] ;  /* 0x00008a00002b7ab9 */ /* 0x000fd00000000800 */
[----:B------:R-:W-:Y:S01]  /*f1bf0*/  @P1 LOP3.LUT R23, R23, 0x1, RZ, 0xfc, !PT ;  /* 0x0000000117171812 */ /* 0x000fe200078efcff */
[----:B0-----:R-:W-:-:S05]  /*f1c00*/  VIADD R11, R5, 0x186 ;  /* 0x00000186050b7836 */ /* 0x001fca0000000000 */
[----:B------:R0:W-:Y:S04]  /*f1c10*/  STL [R1+0x11c], R11 ;  /* 0x00011c0b01007387 */ /* 0x0001e80000100800 */
[----:B------:R-:W3:Y:S01]  /*f1c20*/  LDL.LU R8, [R1+0x3750] ;  /* 0x0037500001087983 */ /* 0x000ee20000300800 */
[----:B0-----:R-:W-:-:S05]  /*f1c30*/  VIADD R11, R5, 0x187 ;  /* 0x00000187050b7836 */ /* 0x001fca0000000000 */
[----:B------:R0:W-:Y:S04]  /*f1c40*/  STL [R1+0x118], R11 ;  /* 0x0001180b01007387 */ /* 0x0001e80000100800 */
[----:B------:R1:W-:Y:S01]  /*f1c50*/  STL [R1+0x362c], R23 ;  /* 0x00362c1701007387 */ /* 0x0003e20000100800 */
[----:B--2---:R-:W-:-:S04]  /*f1c60*/  LOP3.LUT R24, R24, 0x7fffffff, RZ, 0xc0, !PT ;  /* 0x7fffffff18187812 */ /* 0x004fc800078ec0ff */
[----:B------:R-:W-:Y:S02]  /*f1c70*/  @P0 LOP3.LUT R24, R24, 0x80000000, RZ, 0xfc, !PT ;  /* 0x8000000018180812 */ /* 0x000fe400078efcff */
[----:B----4-:R-:W-:Y:S01]  /*f1c80*/  ISETP.GE.AND P0, PT, R27, UR33, PT ;  /* 0x000000211b007c0c */ /* 0x010fe2000bf06270 */
[----:B------:R-:W-:Y:S01]  /*f1c90*/  ULDC.64 UR32, c[0x0][0x228] ;  /* 0x00008a0000207ab9 */ /* 0x000fe20000000a00 */
[----:B------:R-:W2:Y:S02]  /*f1ca0*/  LDL.LU R27, [R1+0x374c] ;  /* 0x00374c00011b7983 */ /* 0x000ea40000300800 */
        /* <DEDUP_REMOVED lines=13> */
[----:B-1----:R-:W-:Y:S01]  /*f1d80*/  VIADD R23, R5, 0x199 ;  /* 0x0000019905177836 */ /* 0x002fe20000000000 */
        /* <DEDUP_REMOVED lines=116> */
[----:B------:R0:W-:Y:S01]  /*f24d0*/  STL [R1+0xfc], R11 ;  /* 0x0000fc0b01007387 */ /* 0x0001e20000100800 */
[----:B------:R-:W-:Y:S02]  /*f24e0*/  ISETP.LT.AND P0, PT, R0, UR12, !P0 ;  /* 0x0000000c00007c0c */ /* 0x000fe4000c701270 */
[----:B------:R-:W-:Y:S01]  /*f24f0*/  LOP3.LUT R24, R24, 0xffffffbf, RZ, 0xc0, !PT ;  /* 0xffffffbf18187812 */ /* 0x000fe200078ec0ff */
[----:B------:R-:W-:Y:S01]  /*f2500*/  ULDC UR12, c[0x0][0x228] ;  /* 0x00008a00000c7ab9 */ /* 0x000fe20000000800 */
[----:B0-----:R-:W-:-:S06]  /*f2510*/  VIADD R11, R5, 0x18f ;  /* 0x0000018f050b7836 */ /* 0x001fcc0000000000 */
[----:B------:R-:W-:Y:S01]  /*f2520*/  @P1 LOP3.LUT R24, R24, 0x40, RZ, 0xfc, !PT ;  /* 0x0000004018181812 */ /* 0x000fe200078efcff */
[----:B------:R0:W-:Y:S04]  /*f2530*/  STL [R1+0xf8], R11 ;  /* 0x0000f80b01007387 */ /* 0x0001e80000100800 */
[----:B------:R-:W4:Y:S01]  /*f2540*/  LDL.LU R6, [R1+0x3730] ;  /* 0x0037300001067983 */ /* 0x000f220000300800 */
[----:B------:R-:W-:Y:S01]  /*f2550*/  LOP3.LUT R24, R24, 0xffffffdf, RZ, 0xc0, !PT ;  /* 0xffffffdf18187812 */ /* 0x000fe200078ec0ff */
[----:B0-----:R-:W-:-:S03]  /*f2560*/  VIADD R11, R5, 0x190 ;  /* 0x00000190050b7836 */ /* 0x001fc60000000000 */
[----:B------:R-:W-:Y:S02]  /*f2570*/  @P0 LOP3.LUT R24, R24, 0x20, RZ, 0xfc, !PT ;  /* 0x0000002018180812 */ /* 0x000fe400078efcff */
[----:B------:R0:W-:Y:S01]  /*f2580*/  STL [R1+0xf4], R11 ;  /* 0x0000f40b01007387 */ /* 0x0001e20000100800 */
[----:B---3--:R-:W-:-:S03]  /*f2590*/  ISETP.GE.AND P0, PT, R8, UR35, PT ;  /* 0x0000002308007c0c */ /* 0x008fc6000bf06270 */
[----:B------:R-:W3:Y:S01]  /*f25a0*/  LDL.LU R4, [R1+0x372c] ;  /* 0x00372c0001047983 */ /* 0x000ee20000300800 */
[----:B------:R-:W-:Y:S01]  /*f25b0*/  LOP3.LUT R24, R24, 0xffffffef, RZ, 0xc0, !PT ;  /* 0xffffffef18187812 */ /* 0x000fe200078ec0ff */
[----:B------:R-:W-:Y:S01]  /*f25c0*/  ULDC.64 UR34, c[0x0][0x228] ;  /* 0x00008a0000227ab9 */ /* 0x000fe20000000a00 */
[----:B0-----:R-:W-:Y:S01]  /*f25d0*/  VIADD R11, R5, 0x191 ;  /* 0x00000191050b7836 */ /* 0x001fe20000000000 */
[----:B------:R-:W-:-:S04]  /*f25e0*/  ISETP.LT.AND P1, PT, R29, UR38, !P0 ;  /* 0x000000261d007c0c */ /* 0x000fc8000c721270 */
[----:B------:R0:W-:Y:S04]  /*f25f0*/  STL [R1+0xf0], R11 ;  /* 0x0000f00b01007387 */ /* 0x0001e80000100800 */
[----:B------:R-:W3:Y:S01]  /*f2600*/  LDL.LU R2, [R1+0x3728] ;  /* 0x0037280001027983 */ /* 0x000ee20000300800 */
[----:B0-----:R-:W-:Y:S01]  /*f2610*/  VIADD R11, R5, 0x192 ;  /* 0x00000192050b7836 */ /* 0x001fe20000000000 */
[----:B------:R-:W-:-:S03]  /*f2620*/  ISETP.LT.AND P0, PT, R0, UR8, !P0 ;  /* 0x0000000800007c0c */ /* 0x000fc6000c701270 */
[----:B------:R-:W-:Y:S01]  /*f2630*/  @P1 LOP3.LUT R24, R24, 0x10, RZ, 0xfc, !PT ;  /* 0x0000001018181812 */ /* 0x000fe200078efcff */
[----:B------:R-:W-:Y:S01]  /*f2640*/  ULDC UR8, c[0x0][0x228] ;  /* 0x00008a0000087ab9 */ /* 0x000fe20000000800 */
[----:B------:R0:W-:Y:S04]  /*f2650*/  STL [R1+0xec], R11 ;  /* 0x0000ec0b01007387 */ /* 0x0001e80000100800 */
[----:B------:R-:W3:Y:S01]  /*f2660*/  LDL.LU R12, [R1+0x3724] ;  /* 0x00372400010c7983 */ /* 0x000ee20000300800 */
[----:B0-----:R-:W-:-:S05]  /*f2670*/  VIADD R11, R5, 0x193 ;  /* 0x00000193050b7836 */ /* 0x001fca0000000000 */
[----:B------:R0:W-:Y:S04]  /*f2680*/  STL [R1+0xdc], R11 ;  /* 0x0000dc0b01007387 */ /* 0x0001e80000100800 */
[----:B------:R-:W3:Y:S01]  /*f2690*/  LDL.LU R9, [R1+0x3720] ;  /* 0x0037200001097983 */ /* 0x000ee20000300800 */
[----:B------:R-:W-:Y:S01]  /*f26a0*/  LOP3.LUT R24, R24, 0xfffffff7, RZ, 0xc0, !PT ;  /* 0xfffffff718187812 */ /* 0x000fe200078ec0ff */
[----:B0-----:R-:W-:-:S05]  /*f26b0*/  VIADD R11, R5, 0x194 ;  /* 0x00000194050b7836 */ /* 0x001fca0000000000 */
[----:B------:R0:W-:Y:S04]  /*f26c0*/  STL [R1+0xcc], R11 ;  /* 0x0000cc0b01007387 */ /* 0x0001e80000100800 */
[----:B------:R-:W3:Y:S01]  /*f26d0*/  LDL.LU R8, [R1+0x371c] ;  /* 0x00371c0001087983 */ /* 0x000ee20000300800 */
        /* <DEDUP_REMOVED lines=22> */
[----:B------:R-:W4:Y:S04]  /*f2840*/  LDL.LU R17, [R1+0x3714] ;  /* 0x0037140001117983 */ /* 0x000f280000300800 */
[----:B------:R1:W-:Y:S01]  /*f2850*/  STL [R1+0x3630], R24 ;  /* 0x0036301801007387 */ /* 0x0003e20000100800 */
[----:B0-----:R-:W-:-:S05]  /*f2860*/  VIADD R11, R5, 0x197 ;  /* 0x00000197050b7836 */ /* 0x001fca0000000000 */
[----:B------:R0:W-:Y:S01]  /*f2870*/  STL [R1+0xac], R11 ;  /* 0x0000ac0b01007387 */ /* 0x0001e20000100800 */
[----:B-1----:R-:W-:Y:S01]  /*f2880*/  VIADD R24, R5, 0x198 ;  /* 0x0000019805187836 */ /* 0x002fe20000000000 */
[----:B--2---:R-:W-:-:S04]  /*f2890*/  LOP3.LUT R27, R27, 0x7fffffff, RZ, 0xc0, !PT ;  /* 0x7fffffff1b1b7812 */ /* 0x004fc800078ec0ff */
[----:B------:R-:W-:Y:S02]  /*f28a0*/  @P0 LOP3.LUT R27, R27, 0x80000000, RZ, 0xfc, !PT ;  /* 0x800000001b1b0812 */ /* 0x000fe400078efcff */
[----:B------:R-:W-:Y:S01]  /*f28b0*/  ISETP.GE.AND P0, PT, R14, UR29, PT ;  /* 0x0000001d0e007c0c */ /* 0x000fe2000bf06270 */
[----:B------:R-:W-:Y:S01]  /*f28c0*/  ULDC.64 UR28, c[0x0][0x228] ;  /* 0x00008a00001c7ab9 */ /* 0x000fe20000000a00 */
[----:B------:R-:W2:Y:S02]  /*f28d0*/  LDL.LU R14, [R1+0x3710] ;  /* 0x00371000010e7983 */ /* 0x000ea40000300800 */
        /* <DEDUP_REMOVED lines=48> */
[----:B------:R-:W-:Y:S01]  /*f2be0*/  STL [R1+0x3644], R20 ;  /* 0x0036441401007387 */ /* 0x000fe20000100800 */
        /* <DEDUP_REMOVED lines=9> */
[----:B------:R-:W-:Y:S01]  /*f2c80*/  STL [R1+0x3648], R19 ;  /* 0x0036481301007387 */ /* 0x000fe20000100800 */
[----:B------:R-:W-:Y:S01]  /*f2c90*/  VIADD R15, R5, 0x1a0 ;  /* 0x000001a0050f7836 */ /* 0x000fe20000000000 */
        /* <DEDUP_REMOVED lines=15> */
[----:B---3--:R-:W-:Y:S01]  /*f2d90*/  ISETP.GE.AND P0, PT, R4, UR29, PT ;  /* 0x0000001d04007c0c */ /* 0x008fe2000bf06270 */
[----:B------:R-:W-:Y:S01]  /*f2da0*/  ULDC.64 UR28, c[0x0][0x228] ;  /* 0x00008a00001c7ab9 */ /* 0x000fe20000000a00 */
[----:B------:R-:W3:Y:S02]  /*f2db0*/  LDL.LU R4, [R1+0x36f8] ;  /* 0x0036f80001047983 */ /* 0x000ee40000300800 */
        /* <DEDUP_REMOVED lines=9> */
[----:B------:R-:W-:Y:S01]  /*f2e50*/  ULDC.64 UR40, c[0x0][0x228] ;  /* 0x00008a0000287ab9 */ /* 0x000fe20000000a00 */
        /* <DEDUP_REMOVED lines=60> */
[----:B------:R-:W-:Y:S01]  /*f3220*/  STL [R1+0x3654], R15 ;  /* 0x0036540f01007387 */ /* 0x000fe20000100800 */
[----:B---3--:R-:W-:-:S04]  /*f3230*/  LOP3.LUT R2, R2, 0x7fffffff, RZ, 0xc0, !PT ;  /* 0x7fffffff02027812 */ /* 0x008fc800078ec0ff */
[----:B------:R-:W-:Y:S01]  /*f3240*/  @P1 LOP3.LUT R27, R27, 0x4, RZ, 0xfc, !PT ;  /* 0x000000041b1b1812 */ /* 0x000fe200078efcff */
[C---:B------:R-:W-:Y:S02]  /*f3250*/  VIADD R8, R5.reuse, 0x1a3 ;  /* 0x000001a305087836 */ /* 0x040fe40000000000 */
[C---:B------:R-:W-:Y:S02]  /*f3260*/  VIADD R17, R5.reuse, 0x1a4 ;  /* 0x000001a405117836 */ /* 0x040fe40000000000 */
[----:B------:R-:W-:Y:S01]  /*f3270*/  VIADD R14, R5, 0x1a5 ;  /* 0x000001a5050e7836 */ /* 0x000fe20000000000 */
[----:B------:R-:W-:Y:S01]  /*f3280*/  LOP3.LUT R27, R27, 0xfffffffd, RZ, 0xc0, !PT ;  /* 0xfffffffd1b1b7812 */ /* 0x000fe200078ec0ff */
[----:B------:R-:W-:Y:S01]  /*f3290*/  VIADD R13, R5, 0x1a6 ;  /* 0x000001a6050d7836 */ /* 0x000fe20000000000 */
[----:B------:R-:W-:Y:S02]  /*f32a0*/  ULDC UR6, c[0x0][0x228] ;  /* 0x00008a0000067ab9 */ /* 0x000fe40000000800 */
[----:B------:R-:W-:-:S02]  /*f32b0*/  @P0 LOP3.LUT R27, R27, 0x2, RZ, 0xfc, !PT ;  /* 0x000000021b1b0812 */ /* 0x000fc400078efcff */
[----:B------:R-:W-:Y:S01]  /*f32c0*/  ISETP.GE.AND P0, PT, R10, UR41, PT ;  /* 0x000000290a007c0c */ /* 0x000fe2000bf06270 */
[----:B------:R-:W-:Y:S01]  /*f32d0*/  STL [R1+0x3658], R12 ;  /* 0x0036580c01007387 */ /* 0x000fe20000100800 */
[----:B------:R-:W-:Y:S02]  /*f32e0*/  ULDC.64 UR40, c[0x0][0x228] ;  /* 0x00008a0000287ab9 */ /* 0x000fe40000000a00 */
[----:B------:R-:W-:Y:S02]  /*f32f0*/  ISETP.LT.AND P1, PT, R29, UR28, !P0 ;  /* 0x0000001c1d007c0c */ /* 0x000fe4000c721270 */
[----:B------:R-:W-:Y:S02]  /*f3300*/  ISETP.LT.AND P0, PT, R0, UR61, !P0 ;  /* 0x0000003d00007c0c */ /* 0x000fe4000c701270 */
[----:B------:R-:W-:Y:S01]  /*f3310*/  LOP3.LUT R27, R27, 0xfffffffe, RZ, 0xc0, !PT ;  /* 0xfffffffe1b1b7812 */ /* 0x000fe200078ec0ff */
[----:B------:R2:W-:Y:S01]  /*f3320*/  STL [R1+0x365c], R9 ;  /* 0x00365c0901007387 */ /* 0x0005e20000100800 */
[----:B------:R-:W-:Y:S01]  /*f3330*/  VIADD R10, R5, 0x1a7 ;  /* 0x000001a7050a7836 */ /* 0x000fe20000000000 */
[----:B------:R-:W-:-:S08]  /*f3340*/  ULDC UR61, c[0x0][0x228] ;  /* 0x00008a00003d7ab9 */ /* 0x000fd00000000800 */
[----:B------:R-:W-:Y:S02]  /*f3350*/  @P0 LOP3.LUT R2, R2, 0x80000000, RZ, 0xfc, !PT ;  /* 0x8000000002020812 */ /* 0x000fe400078efcff */
[----:B------:R-:W-:Y:S02]  /*f3360*/  ISETP.GE.AND P0, PT, R7, UR37, PT ;  /* 0x0000002507007c0c */ /* 0x000fe4000bf06270 */
[----:B------:R-:W-:Y:S01]  /*f3370*/  @P1 LOP3.LUT R27, R27, 0x1, RZ, 0xfc, !PT ;  /* 0x000000011b1b1812 */ /* 0x000fe200078efcff */
[----:B------:R-:W3:Y:S01]  /*f3380*/  LDL.LU R7, [R1+0x36f0] ;  /* 0x0036f00001077983 */ /* 0x000ee20000300800 */
        /* <DEDUP_REMOVED lines=9> */
[----:B------:R-:W-:Y:S01]  /*f3420*/  ULDC.64 UR38, c[0x0][0x228] ;  /* 0x00008a0000267ab9 */ /* 0x000fe20000000a00 */
[----:B------:R-:W4:Y:S02]  /*f3430*/  LDL.LU R3, [R1+0x36ec] ;  /* 0x0036ec0001037983 */ /* 0x000f240000300800 */
        /* <DEDUP_REMOVED lines=12> */
[----:B------:R-:W-:Y:S01]  /*f3500*/  ULDC.64 UR34, c[0x0][0x228] ;  /* 0x00008a0000227ab9 */ /* 0x000fe20000000a00 */
[----:B------:R-:W-:-:S08]  /*f3510*/  ULDC UR57, c[0x0][0x228] ;  /* 0x00008a0000397ab9 */ /* 0x000fd00000000800 */
[----:B------:R-:W-:-:S04]  /*f3520*/  @P1 LOP3.LUT R2, R2, 0x4000000, RZ, 0xfc, !PT ;  /* 0x0400000002021812 */ /* 0x000fc800078efcff */
[----:B------:R-:W-:-:S04]  /*f3530*/  LOP3.LUT R2, R2, 0xfdffffff, RZ, 0xc0, !PT ;  /* 0xfdffffff02027812 */ /* 0x000fc800078ec0ff */
[----:B------:R-:W-:Y:S02]  /*f3540*/  @P0 LOP3.LUT R2, R2, 0x2000000, RZ, 0xfc, !PT ;  /* 0x0200000002020812 */ /* 0x000fe400078efcff */
[----:B------:R-:W-:Y:S01]  /*f3550*/  ISETP.GE.AND P0, PT, R6, UR33, PT ;  /* 0x0000002106007c0c */ /* 0x000fe2000bf06270 */
[----:B------:R-:W-:Y:S01]  /*f3560*/  ULDC.64 UR32, c[0x0][0x228] ;  /* 0x00008a0000207ab9 */ /* 0x000fe20000000a00 */
[----:B------:R-:W2:Y:S04]  /*f3570*/  LDL.LU R6, [R1+0x36e8] ;  /* 0x0036e80001067983 */ /* 0x000ea80000300800 */
[----:B------:R-:W2:Y:S04]  /*f3580*/  LDL.LU R5, [R1+0x36e4] ;  /* 0x0036e40001057983 */ /* 0x000ea80000300800 */
[----:B-1----:R-:W2:Y:S01]  /*f3590*/  LDL.LU R24, [R1+0x290] ;  /* 0x0002900001187983 */ /* 0x002ea20000300800 */
[----:B------:R-:W-:-:S02]  /*f35a0*/  ISETP.LT.AND P1, PT, R29, UR34, !P0 ;  /* 0x000000221d007c0c */ /* 0x000fc4000c721270 */
[----:B------:R-:W-:Y:S02]  /*f35b0*/  ISETP.LT.AND P0, PT, R0, UR55, !P0 ;  /* 0x0000003700007c0c */ /* 0x000fe4000c701270 */
[----:B------:R-:W-:Y:S01]  /*f35c0*/  LOP3.LUT R2, R2, 0xfeffffff, RZ, 0xc0, !PT ;  /* 0xfeffffff02027812 */ /* 0x000fe200078ec0ff */
[----:B------:R-:W-:-:S08]  /*f35d0*/  ULDC UR55, c[0x0][0x228] ;  /* 0x00008a0000377ab9 */ /* 0x000fd00000000800 */
        /* <DEDUP_REMOVED lines=12> */
[----:B------:R-:W-:-:S04]  /*f36a0*/  @P0 LOP3.LUT R2, R2, 0x200000, RZ, 0xfc, !PT ;  /* 0x0020000002020812 */ /* 0x000fc800078efcff */
[----:B------:R-:W-:Y:S02]  /*f36b0*/  LOP3.LUT R2, R2, 0xffefffff, RZ, 0xc0, !PT ;  /* 0xffefffff02027812 */ /* 0x000fe400078ec0ff */
[----:B---3--:R-:W-:Y:S01]  /*f36c0*/  ISETP.GE.AND P0, PT, R7, UR29, PT ;  /* 0x0000001d07007c0c */ /* 0x008fe2000bf06270 */
[----:B------:R-:W-:Y:S01]  /*f36d0*/  ULDC.64 UR28, c[0x0][0x228] ;  /* 0x00008a00001c7ab9 */ /* 0x000fe20000000a00 */
[----:B------:R-:W3:Y:S02]  /*f36e0*/  LDL.LU R7, [R1+0x36dc] ;  /* 0x0036dc0001077983 */ /* 0x000ee40000300800 */
[----:B------:R-:W-:Y:S02]  /*f36f0*/  ISETP.LT.AND P1, PT, R29, UR30, !P0 ;  /* 0x0000001e1d007c0c */ /* 0x000fe4000c721270 */
[----:B------:R-:W-:Y:S01]  /*f3700*/  ISETP.LT.AND P0, PT, R0, UR49, !P0 ;  /* 0x0000003100007c0c */ /* 0x000fe2000c701270 */
[----:B------:R-:W-:-:S10]  /*f3710*/  ULDC UR49, c[0x0][0x228] ;  /* 0x00008a0000317ab9 */ /* 0x000fd40000000800 */
[----:B------:R-:W-:-:S04]  /*f3720*/  @P1 LOP3.LUT R2, R2, 0x100000, RZ, 0xfc, !PT ;  /* 0x0010000002021812 */ /* 0x000fc800078efcff */
[----:B------:R-:W-:-:S04]  /*f3730*/  LOP3.LUT R2, R2, 0xfff7ffff, RZ, 0xc0, !PT ;  /* 0xfff7ffff02027812 */ /* 0x000fc800078ec0ff */
[----:B------:R-:W-:Y:S02]  /*f3740*/  @P0 LOP3.LUT R2, R2, 0x80000, RZ, 0xfc, !PT ;  /* 0x0008000002020812 */ /* 0x000fe400078efcff */
[----:B----4-:R-:W-:Y:S01]  /*f3750*/  ISETP.GE.AND P0, PT, R3, UR41, PT ;  /* 0x0000002903007c0c */ /* 0x010fe2000bf06270 */
        /* <DEDUP_REMOVED lines=10> */
[----:B--2---:R-:W-:Y:S01]  /*f3800*/  ISETP.GE.AND P0, PT, R24, UR37, PT ;  /* 0x0000002518007c0c */ /* 0x004fe2000bf06270 */
[----:B------:R-:W-:-:S03]  /*f3810*/  ULDC.64 UR36, c[0x0][0x228] ;  /* 0x00008a0000247ab9 */ /* 0x000fc60000000a00 */
[----:B------:R-:W-:Y:S02]  /*f3820*/  ISETP.LT.AND P1, PT, R29, UR40, !P0 ;  /* 0x000000281d007c0c */ /* 0x000fe4000c721270 */
[----:B------:R-:W-:Y:S01]  /*f3830*/  ISETP.LT.AND P0, PT, R0, UR44, !P0 ;  /* 0x0000002c00007c0c */ /* 0x000fe2000c701270 */
[----:B------:R-:W-:-:S10]  /*f3840*/  ULDC UR44, c[0x0][0x228] ;  /* 0x00008a00002c7ab9 */ /* 0x000fd40000000800 */
        /* <DEDUP_REMOVED lines=15> */
[----:B------:R-:W2:Y:S01]  /*f3940*/  LDL.LU R5, [R1+0x36d0] ;  /* 0x0036d00001057983 */ /* 0x000ea20000300800 */
[----:B------:R-:W-:Y:S02]  /*f3950*/  LOP3.LUT R2, R2, 0xffffefff, RZ, 0xc0, !PT ;  /* 0xffffefff02027812 */ /* 0x000fe400078ec0ff */
[----:B------:R-:W-:Y:S02]  /*f3960*/  ISETP.LT.AND P1, PT, R29, UR38, !P0 ;  /* 0x000000261d007c0c */ /* 0x000fe4000c721270 */
[----:B------:R-:W-:Y:S01]  /*f3970*/  ISETP.LT.AND P0, PT, R0, UR24, !P0 ;  /* 0x0000001800007c0c */ /* 0x000fe2000c701270 */
[----:B------:R-:W2:Y:S01]  /*f3980*/  LDL.LU R24, [R1+0x2a8] ;  /* 0x0002a80001187983 */ /* 0x000ea20000300800 */
[----:B------:R-:W-:-:S09]  /*f3990*/  ULDC UR24, c[0x0][0x228] ;  /* 0x00008a0000187ab9 */ /* 0x000fd20000000800 */
        /* <DEDUP_REMOVED lines=39> */
[----:B------:R-:W-:Y:S02]  /*f3c10*/  @P1 LOP3.LUT R2, R2, 0x1, RZ, 0xfc, !PT ;  /* 0x0000000102021812 */ /* 0x000fe400078efcff */
[----:B----4-:R-:W-:-:S04]  /*f3c20*/  LOP3.LUT R3, R3, 0xbfffffff, RZ, 0xc0, !PT ;  /* 0xbfffffff03037812 */ /* 0x010fc800078ec0ff */
[----:B------:R-:W-:Y:S02]  /*f3c30*/  @P0 LOP3.LUT R3, R3, 0x40000000, RZ, 0xfc, !PT ;  /* 0x4000000003030812 */ /* 0x000fe400078efcff */
[----:B------:R-:W-:Y:S01]  /*f3c40*/  ISETP.GE.AND P0, PT, R6, UR37, PT ;  /* 0x0000002506007c0c */ /* 0x000fe2000bf06270 */
[----:B------:R-:W-:Y:S01]  /*f3c50*/  ULDC.64 UR36, c[0x0][0x228] ;  /* 0x00008a0000247ab9 */ /* 0x000fe20000000a00 */
[----:B------:R-:W2:Y:S04]  /*f3c60*/  LDL.LU R6, [R1+0x36c0] ;  /* 0x0036c00001067983 */ /* 0x000ea80000300800 */
[----:B------:R-:W4:Y:S01]  /*f3c70*/  LDL.LU R24, [R1+0x2bc] ;  /* 0x0002bc0001187983 */ /* 0x000f220000300800 */
[----:B------:R-:W-:Y:S02]  /*f3c80*/  ISETP.LT.AND P1, PT, R29, UR40, !P0 ;  /* 0x000000281d007c0c */ /* 0x000fe4000c721270 */
[----:B------:R-:W-:-:S02]  /*f3c90*/  ISETP.LT.AND P0, PT, R0, UR10, !P0 ;  /* 0x0000000a00007c0c */ /* 0x000fc4000c701270 */
        /* <DEDUP_REMOVED lines=37> */
[----:B----4-:R-:W-:Y:S01]  /*f3ef0*/  ISETP.GE.AND P0, PT, R24, UR31, PT ;  /* 0x0000001f18007c0c */ /* 0x010fe2000bf06270 */
[----:B------:R-:W-:-:S03]  /*f3f00*/  ULDC.64 UR30, c[0x0][0x228] ;  /* 0x00008a00001e7ab9 */ /* 0x000fc60000000a00 */
[----:B------:R-:W-:Y:S02]  /*f3f10*/  ISETP.LT.AND P1, PT, R29, UR32, !P0 ;  /* 0x000000201d007c0c */ /* 0x000fe4000c721270 */
[----:B------:R-:W-:Y:S01]  /*f3f20*/  ISETP.LT.AND P0, PT, R0, UR22, !P0 ;  /* 0x0000001600007c0c */ /* 0x000fe2000c701270 */
[----:B------:R-:W-:Y:S01]  /*f3f30*/  ULDC UR32, c[0x0][0x228] ;  /* 0x00008a0000207ab9 */ /* 0x000fe20000000800 */
[----:B------:R-:W-:-:S09]  /*f3f40*/  ULDC UR22, c[0x0][0x228] ;  /* 0x00008a0000167ab9 */ /* 0x000fd20000000800 */
[----:B------:R-:W-:-:S04]  /*f3f50*/  @P1 LOP3.LUT R3, R3, 0x2000, RZ, 0xfc, !PT ;  /* 0x0000200003031812 */ /* 0x000fc800078efcff */
[----:B------:R-:W-:-:S04]  /*f3f60*/  LOP3.LUT R3, R3, 0xfffff7ff, RZ, 0xc0, !PT ;  /* 0xfffff7ff03037812 */ /* 0x000fc800078ec0ff */
[----:B------:R-:W-:Y:S02]  /*f3f70*/  @P0 LOP3.LUT R3, R3, 0x800, RZ, 0xfc, !PT ;  /* 0x0000080003030812 */ /* 0x000fe400078efcff */
[----:B--2---:R-:W-:Y:S01]  /*f3f80*/  ISETP.GE.AND P0, PT, R6, UR29, PT ;  /* 0x0000001d06007c0c */ /* 0x004fe2000bf06270 */
[----:B------:R-:W-:Y:S01]  /*f3f90*/  ULDC.64 UR28, c[0x0][0x228] ;  /* 0x00008a00001c7ab9 */ /* 0x000fe20000000a00 */
[----:B------:R-:W2:Y:S01]  /*f3fa0*/  LDL.LU R6, [R1+0x36b0] ;  /* 0x0036b00001067983 */ /* 0x000ea20000300800 */
[----:B------:R-:W-:Y:S02]  /*f3fb0*/  LOP3.LUT R3, R3, 0xfffffbff, RZ, 0xc0, !PT ;  /* 0xfffffbff03037812 */ /* 0x000fe400078ec0ff */
[----:B------:R-:W-:Y:S02]  /*f3fc0*/  ISETP.LT.AND P1, PT, R29, UR30, !P0 ;  /* 0x0000001e1d007c0c */ /* 0x000fe4000c721270 */
[----:B------:R-:W-:Y:S01]  /*f3fd0*/  ISETP.LT.AND P0, PT, R0, UR26, !P0 ;  /* 0x0000001a00007c0c */ /* 0x000fe2000c701270 */
[----:B------:R-:W4:Y:S01]  /*f3fe0*/  LDL.LU R24, [R1+0x2d0] ;  /* 0x0002d00001187983 */ /* 0x000f220000300800 */
[----:B------:R-:W-:Y:S01]  /*f3ff0*/  ULDC UR30, c[0x0][0x228] ;  /* 0x00008a00001e7ab9 */ /* 0x000fe20000000800 */
        /* <DEDUP_REMOVED lines=10> */
[----:B------:R-:W-:Y:S01]  /*f40a0*/  ULDC UR28, c[0x0][0x228] ;  /* 0x00008a00001c7ab9 */ /* 0x000fe20000000800 */
[----:B------:R-:W-:-:S07]  /*f40b0*/  ULDC UR42, c[0x0][0x228] ;  /* 0x00008a00002a7ab9 */ /* 0x000fce0000000800 */
        /* <DEDUP_REMOVED lines=18> */
[----:B------:R-:W-:Y:S01]  /*f41e0*/  ISETP.LT.AND P0, PT, R0, UR45, !P0 ;  /* 0x0000002d00007c0c */ /* 0x000fe2000c701270 */
[----:B------:R-:W-:Y:S01]  /*f41f0*/  ULDC UR36, c[0x0][0x228] ;  /* 0x00008a0000247ab9 */ /* 0x000fe20000000800 */
[----:B------:R-:W-:Y:S01]  /*f4200*/  ULDC UR45, c[0x0][0x228] ;  /* 0x00008a00002d7ab9 */ /* 0x000fe20000000800 */
[----:B----4-:R-:W-:-:S08]  /*f4210*/  LOP3.LUT R4, R4, 0xbfffffff, RZ, 0xc0, !PT ;  /* 0xbfffffff04047812 */ /* 0x010fd000078ec0ff */
[----:B------:R-:W-:-:S04]  /*f4220*/  @P1 LOP3.LUT R4, R4, 0x40000000, RZ, 0xfc, !PT ;  /* 0x4000000004041812 */ /* 0x000fc800078efcff */
[----:B------:R-:W-:-:S04]  /*f4230*/  LOP3.LUT R4, R4, 0xefffffff, RZ, 0xc0, !PT ;  /* 0xefffffff04047812 */ /* 0x000fc800078ec0ff */
[----:B------:R-:W-:Y:S02]  /*f4240*/  @P0 LOP3.LUT R4, R4, 0x10000000, RZ, 0xfc, !PT ;  /* 0x1000000004040812 */ /* 0x000fe400078efcff */
[----:B------:R-:W-:Y:S02]  /*f4250*/  ISETP.GE.AND P0, PT, R24, UR35, PT ;  /* 0x0000002318007c0c */ /* 0x000fe4000bf06270 */
[----:B------:R-:W4:Y:S02]  /*f4260*/  LDL.LU R24, [R1+0x2e0] ;  /* 0x0002e00001187983 */ /* 0x000f240000300800 */
[----:B------:R-:W-:Y:S02]  /*f4270*/  ISETP.LT.AND P1, PT, R29, UR38, !P0 ;  /* 0x000000261d007c0c */ /* 0x000fe4000c721270 */
[----:B------:R-:W-:Y:S02]  /*f4280*/  ISETP.LT.AND P0, PT, R0, UR34, !P0 ;  /* 0x0000002200007c0c */ /* 0x000fe4000c701270 */
[----:B------:R-:W-:Y:S01]  /*f4290*/  LOP3.LUT R4, R4, 0xf7ffffff, RZ, 0xc0, !PT ;  /* 0xf7ffffff04047812 */ /* 0x000fe200078ec0ff */
[----:B------:R-:W-:Y:S01]  /*f42a0*/  ULDC.64 UR34, c[0x0][0x228] ;  /* 0x00008a0000227ab9 */ /* 0x000fe20000000a00 */
[----:B------:R-:W-:-:S07]  /*f42b0*/  ULDC UR38, c[0x0][0x228] ;  /* 0x00008a0000267ab9 */ /* 0x000fce0000000800 */
[----:B------:R-:W-:-:S04]  /*f42c0*/  @P1 LOP3.LUT R4, R4, 0x8000000, RZ, 0xfc, !PT ;  /* 0x0800000004041812 */ /* 0x000fc800078efcff */
[----:B------:R-:W-:-:S04]  /*f42d0*/  LOP3.LUT R4, R4, 0xfeffffff, RZ, 0xc0, !PT ;  /* 0xfeffffff04047812 */ /* 0x000fc800078ec0ff */
[----:B------:R-:W-:Y:S02]  /*f42e0*/  @P0 LOP3.LUT R4, R4, 0x1000000, RZ, 0xfc, !PT ;  /* 0x0100000004040812 */ /* 0x000fe400078efcff */
[----:B--2---:R-:W-:Y:S02]  /*f42f0*/  ISETP.GE.AND P0, PT, R6, UR33, PT ;  /* 0x0000002106007c0c */ /* 0x004fe4000bf06270 */
[----:B------:R-:W2:Y:S02]  /*f4300*/  LDL.LU R6, [R1+0x36a0] ;  /* 0x0036a00001067983 */ /* 0x000ea40000300800 */
[----:B------:R-:W-:Y:S02]  /*f4310*/  ISETP.LT.AND P1, PT, R29, UR34, !P0 ;  /* 0x000000221d007c0c */ /* 0x000fe4000c721270 */
[----:B------:R-:W-:Y:S02]  /*f4320*/  ISETP.LT.AND P0, PT, R0, UR32, !P0 ;  /* 0x0000002000007c0c */ /* 0x000fe4000c701270 */
[----:B------:R-:W-:Y:S01]  /*f4330*/  LOP3.LUT R4, R4, 0xff7fffff, RZ, 0xc0, !PT ;  /* 0xff7fffff04047812 */ /* 0x000fe200078ec0ff */
[----:B------:R-:W-:-:S08]  /*f4340*/  ULDC.64 UR32, c[0x0][0x228] ;  /* 0x00008a0000207ab9 */ /* 0x000fd00000000a00 */
        /* <DEDUP_REMOVED lines=12> */
[----:B---3--:R-:W-:Y:S02]  /*f4410*/  ISETP.GE.AND P0, PT, R7, UR29, PT ;  /* 0x0000001d07007c0c */ /* 0x008fe4000bf06270 */
[----:B------:R-:W3:Y:S01]  /*f4420*/  LDL.LU R7, [R1+0x3698] ;  /* 0x0036980001077983 */ /* 0x000ee20000300800 */
[----:B------:R-:W-:Y:S02]  /*f4430*/  LOP3.LUT R4, R4, 0xfffeffff, RZ, 0xc0, !PT ;  /* 0xfffeffff04047812 */ /* 0x000fe400078ec0ff */
[----:B------:R-:W-:Y:S02]  /*f4440*/  ISETP.LT.AND P1, PT, R29, UR30, !P0 ;  /* 0x0000001e1d007c0c */ /* 0x000fe4000c721270 */
[----:B------:R-:W-:Y:S01]  /*f4450*/  ISETP.LT.AND P0, PT, R0, UR28, !P0 ;  /* 0x0000001c00007c0c */ /* 0x000fe2000c701270 */
[----:B------:R-:W-:Y:S01]  /*f4460*/  ULDC.64 UR28, c[0x0][0x228] ;  /* 0x00008a00001c7ab9 */ /* 0x000fe20000000a00 */
[----:B0-----:R-:W3:Y:S09]  /*f4470*/  LDL.LU R23, [R1+0x2f0] ;  /* 0x0002f00001177983 */ /* 0x001ef20000300800 */
[----:B------:R-:W-:-:S04]  /*f4480*/  @P1 LOP3.LUT R4, R4, 0x10000, RZ, 0xfc, !PT ;  /* 0x0001000004041812 */ /* 0x000fc800078efcff */
[----:B------:R-:W-:-:S04]  /*f4490*/  LOP3.LUT R4, R4, 0xffffbfff, RZ, 0xc0, !PT ;  /* 0xffffbfff04047812 */ /* 0x000fc800078ec0ff */
[----:B------:R-:W-:-:S04]  /*f44a0*/  @P0 LOP3.LUT R4, R4, 0x4000, RZ, 0xfc, !PT ;  /* 0x0000400004040812 */ /* 0x000fc800078efcff */
[----:B------:R-:W-:Y:S02]  /*f44b0*/  LOP3.LUT R4, R4, 0xffffefff, RZ, 0xc0, !PT ;  /* 0xffffefff04047812 */ /* 0x000fe400078ec0ff */
[----:B----4-:R-:W-:-:S04]  /*f44c0*/  ISETP.GE.AND P0, PT, R24, UR41, PT ;  /* 0x0000002918007c0c */ /* 0x010fc8000bf06270 */
[----:B------:R-:W-:Y:S02]  /*f44d0*/  ISETP.LT.AND P1, PT, R29, UR28, !P0 ;  /* 0x0000001c1d007c0c */ /* 0x000fe4000c721270 */
[----:B------:R-:W-:Y:S01]  /*f44e0*/  ISETP.LT.AND P0, PT, R0, UR40, !P0 ;  /* 0x0000002800007c0c */ /* 0x000fe2000c701270 */
[----:B------:R-:W-:-:S10]  /*f44f0*/  ULDC.64 UR40, c[0x0][0x228] ;  /* 0x00008a0000287ab9 */ /* 0x000fd40000000a00 */
        /* <DEDUP_REMOVED lines=18> */
[----:B---3--:R-:W-:-:S07]  /*f4620*/  ISETP.GE.AND P0, PT, R7, UR35, PT ;  /* 0x0000002307007c0c */ /* 0x008fce000bf06270 */
[----:B------:R-:W-:Y:S01]  /*f4630*/  @P2 LOP3.LUT R4, R4, 0x20, RZ, 0xfc, !PT ;  /* 0x0000002004042812 */ /* 0x000fe200078efcff */
[----:B------:R-:W3:Y:S04]  /*f4640*/  LDL.LU R7, [R1+0x368c] ;  /* 0x00368c0001077983 */ /* 0x000ee80000300800 */
[----:B------:R-:W3:Y:S01]  /*f4650*/  LDL.LU R24, [R1+0x2fc] ;  /* 0x0002fc0001187983 */ /* 0x000ee20000300800 */
[----:B------:R-:W-:Y:S02]  /*f4660*/  ISETP.LT.AND P2, PT, R29, UR38, !P0 ;  /* 0x000000261d007c0c */ /* 0x000fe4000c741270 */
[----:B------:R-:W-:Y:S01]  /*f4670*/  LOP3.LUT R4, R4, 0xfffffffb, RZ, 0xc0, !PT ;  /* 0xfffffffb04047812 */ /* 0x000fe200078ec0ff */
[----:B------:R-:W-:-:S03]  /*f4680*/  ULDC.64 UR34, c[0x0][0x228] ;  /* 0x00008a0000227ab9 */ /* 0x000fc60000000a00 */
[----:B------:R-:W-:Y:S02]  /*f4690*/  @P1 LOP3.LUT R4, R4, 0x4, RZ, 0xfc, !PT ;  /* 0x0000000404041812 */ /* 0x000fe400078efcff */
[----:B------:R-:W-:Y:S02]  /*f46a0*/  ISETP.LT.AND P1, PT, R0, UR61, !P0 ;  /* 0x0000003d00007c0c */ /* 0x000fe4000c721270 */
[----:B------:R-:W-:Y:S01]  /*f46b0*/  ISETP.GE.AND P0, PT, R23, UR33, PT ;  /* 0x0000002117007c0c */ /* 0x000fe2000bf06270 */
[----:B------:R-:W-:Y:S01]  /*f46c0*/  ULDC.64 UR32, c[0x0][0x228] ;  /* 0x00008a0000207ab9 */ /* 0x000fe20000000a00 */
[----:B------:R-:W-:Y:S01]  /*f46d0*/  LOP3.LUT R4, R4, 0xfffffffd, RZ, 0xc0, !PT ;  /* 0xfffffffd04047812 */ /* 0x000fe200078ec0ff */
[----:B------:R-:W-:-:S03]  /*f46e0*/  ULDC UR61, c[0x0][0x22c] ;  /* 0x00008b00003d7ab9 */ /* 0x000fc60000000800 */
[----:B------:R-:W-:Y:S02]  /*f46f0*/  @P2 LOP3.LUT R4, R4, 0x2, RZ, 0xfc, !PT ;  /* 0x0000000204042812 */ /* 0x000fe400078efcff */
[----:B------:R-:W-:Y:S02]  /*f4700*/  ISETP.LT.AND P2, PT, R29, UR34, !P0 ;  /* 0x000000221d007c0c */ /* 0x000fe4000c741270 */
[----:B----4-:R-:W-:-:S04]  /*f4710*/  LOP3.LUT R5, R5, 0x7fffffff, RZ, 0xc0, !PT ;  /* 0x7fffffff05057812 */ /* 0x010fc800078ec0ff */
[----:B------:R-:W-:Y:S02]  /*f4720*/  @P1 LOP3.LUT R5, R5, 0x80000000, RZ, 0xfc, !PT ;  /* 0x8000000005051812 */ /* 0x000fe400078efcff */
[----:B------:R-:W-:Y:S02]  /*f4730*/  ISETP.LT.AND P1, PT, R0, UR60, !P0 ;  /* 0x0000003c00007c0c */ /* 0x000fe4000c721270 */
[----:B------:R-:W-:Y:S01]  /*f4740*/  LOP3.LUT R5, R5, 0xbfffffff, RZ, 0xc0, !PT ;  /* 0xbfffffff05057812 */ /* 0x000fe200078ec0ff */
[----:B------:R-:W-:-:S03]  /*f4750*/  ULDC UR60, c[0x0][0x22c] ;  /* 0x00008b00003c7ab9 */ /* 0x000fc60000000800 */
[----:B------:R-:W-:Y:S02]  /*f4760*/  @P2 LOP3.LUT R5, R5, 0x40000000, RZ, 0xfc, !PT ;  /* 0x4000000005052812 */ /* 0x000fe400078efcff */
[----:B--2---:R-:W-:Y:S01]  /*f4770*/  ISETP.GE.AND P0, PT, R6, UR31, PT ;  /* 0x0000001f06007c0c */ /* 0x004fe2000bf06270 */
[----:B------:R-:W-:Y:S01]  /*f4780*/  ULDC.64 UR30, c[0x0][0x228] ;  /* 0x00008a00001e7ab9 */ /* 0x000fe20000000a00 */
[----:B------:R-:W2:Y:S01]  /*f4790*/  LDL.LU R6, [R1+0x3688] ;  /* 0x0036880001067983 */ /* 0x000ea20000300800 */
[----:B------:R-:W-:Y:S02]  /*f47a0*/  LOP3.LUT R5, R5, 0xefffffff, RZ, 0xc0, !PT ;  /* 0xefffffff05057812 */ /* 0x000fe400078ec0ff */
[----:B------:R-:W-:Y:S02]  /*f47b0*/  ISETP.LT.AND P2, PT, R29, UR32, !P0 ;  /* 0x000000201d007c0c */ /* 0x000fe4000c741270 */
[----:B------:R-:W-:Y:S02]  /*f47c0*/  @P1 LOP3.LUT R5, R5, 0x10000000, RZ, 0xfc, !PT ;  /* 0x1000000005051812 */ /* 0x000fe400078efcff */
[----:B------:R-:W-:-:S02]  /*f47d0*/  ISETP.LT.AND P1, PT, R0, UR59, !P0 ;  /* 0x0000003b00007c0c */ /* 0x000fc4000c721270 */
[----:B------:R-:W-:Y:S02]  /*f47e0*/  LOP3.LUT R4, R4, 0xfffffffe, RZ, 0xc0, !PT ;  /* 0xfffffffe04047812 */ /* 0x000fe400078ec0ff */
[----:B------:R-:W-:Y:S02]  /*f47f0*/  LOP3.LUT R3, R3, 0xfffffffd, RZ, 0xc0, !PT ;  /* 0xfffffffd03037812 */ /* 0x000fe400078ec0ff */
[----:B------:R-:W-:Y:S02]  /*f4800*/  LOP3.LUT R5, R5, 0xfbffffff, RZ, 0xc0, !PT ;  /* 0xfbffffff05057812 */ /* 0x000fe400078ec0ff */
[----:B------:R-:W-:Y:S02]  /*f4810*/  LOP3.LUT R2, R2, 0xfffffffb, RZ, 0xc0, !PT ;  /* 0xfffffffb02027812 */ /* 0x000fe400078ec0ff */
[----:B---3--:R-:W-:Y:S01]  /*f4820*/  ISETP.GE.AND P0, PT, R7, UR29, PT ;  /* 0x0000001d07007c0c */ /* 0x008fe2000bf06270 */
[----:B------:R-:W-:Y:S01]  /*f4830*/  ULDC.64 UR28, c[0x0][0x228] ;  /* 0x00008a00001c7ab9 */ /* 0x000fe20000000a00 */
[----:B------:R-:W3:Y:S04]  /*f4840*/  LDL.LU R7, [R1+0x3684] ;  /* 0x0036840001077983 */ /* 0x000ee80000300800 */
[----:B------:R-:W4:Y:S01]  /*f4850*/  LDL.LU R23, [R1+0x308] ;  /* 0x0003080001177983 */ /* 0x000f220000300800 */
[----:B------:R-:W-:-:S02]  /*f4860*/  @P2 LOP3.LUT R5, R5, 0x4000000, RZ, 0xfc, !PT ;  /* 0x0400000005052812 */ /* 0x000fc400078efcff */
[----:B------:R-:W-:Y:S01]  /*f4870*/  ISETP.LT.AND P2, PT, R29, UR30, !P0 ;  /* 0x0000001e1d007c0c */ /* 0x000fe2000c741270 */
[----:B------:R-:W-:Y:S01]  /*f4880*/  ULDC UR59, c[0x0][0x22c] ;  /* 0x00008b00003b7ab9 */ /* 0x000fe20000000800 */
[----:B------:R-:W-:-:S04]  /*f4890*/  LOP3.LUT R5, R5, 0xfeffffff, RZ, 0xc0, !PT ;  /* 0xfeffffff05057812 */ /* 0x000fc800078ec0ff */
[----:B------:R-:W-:Y:S02]  /*f48a0*/  @P1 LOP3.LUT R5, R5, 0x1000000, RZ, 0xfc, !PT ;  /* 0x0100000005051812 */ /* 0x000fe400078efcff */
[----:B------:R-:W-:Y:S02]  /*f48b0*/  ISETP.LT.AND P1, PT, R0, UR57, !P0 ;  /* 0x0000003900007c0c */ /* 0x000fe4000c721270 */
[----:B------:R-:W-:Y:S02]  /*f48c0*/  LOP3.LUT R5, R5, 0xffbfffff, RZ, 0xc0, !PT ;  /* 0xffbfffff05057812 */ /* 0x000fe400078ec0ff */
[----:B------:R-:W-:Y:S01]  /*f48d0*/  ISETP.GE.AND P0, PT, R24, UR41, PT ;  /* 0x0000002918007c0c */ /* 0x000fe2000bf06270 */
[----:B------:R-:W-:Y:S01]  /*f48e0*/  ULDC.64 UR40, c[0x0][0x228] ;  /* 0x00008a0000287ab9 */ /* 0x000fe20000000a00 */
[----:B------:R-:W-:Y:S01]  /*f48f0*/  ULDC UR57, c[0x0][0x22c] ;  /* 0x00008b0000397ab9 */ /* 0x000fe20000000800 */
[----:B------:R-:W-:Y:S02]  /*f4900*/  @P2 LOP3.LUT R5, R5, 0x400000, RZ, 0xfc, !PT ;  /* 0x0040000005052812 */ /* 0x000fe400078efcff */
[----:B------:R-:W-:-:S02]  /*f4910*/  ISETP.LT.AND P2, PT, R29, UR28, !P0 ;  /* 0x0000001c1d007c0c */ /* 0x000fc4000c741270 */
[----:B------:R-:W-:-:S04]  /*f4920*/  LOP3.LUT R5, R5, 0xffefffff, RZ, 0xc0, !PT ;  /* 0xffefffff05057812 */ /* 0x000fc800078ec0ff */
[----:B------:R-:W-:Y:S02]  /*f4930*/  @P1 LOP3.LUT R5, R5, 0x100000, RZ, 0xfc, !PT ;  /* 0x0010000005051812 */ /* 0x000fe400078efcff */
[----:B------:R-:W-:Y:S01]  /*f4940*/  ISETP.LT.AND P1, PT, R0, UR55, !P0 ;  /* 0x0000003700007c0c */ /* 0x000fe2000c721270 */
[----:B------:R-:W-:Y:S01]  /*f4950*/  ULDC UR55, c[0x0][0x22c] ;  /* 0x00008b0000377ab9 */ /* 0x000fe20000000800 */
[----:B------:R-:W-:-:S04]  /*f4960*/  LOP3.LUT R5, R5, 0xfffbffff, RZ, 0xc0, !PT ;  /* 0xfffbffff05057812 */ /* 0x000fc800078ec0ff */
[----:B------:R-:W-:-:S04]  /*f4970*/  @P2 LOP3.LUT R5, R5, 0x40000, RZ, 0xfc, !PT ;  /* 0x0004000005052812 */ /* 0x000fc800078efcff */
[----:B------:R-:W-:-:S04]  /*f4980*/  LOP3.LUT R5, R5, 0xfffeffff, RZ, 0xc0, !PT ;  /* 0xfffeffff05057812 */ /* 0x000fc800078ec0ff */
[----:B------:R-:W-:Y:S02]  /*f4990*/  @P1 LOP3.LUT R5, R5, 0x10000, RZ, 0xfc, !PT ;  /* 0x0001000005051812 */ /* 0x000fe400078efcff */
[----:B--2---:R-:W-:Y:S02]  /*f49a0*/  ISETP.GE.AND P0, PT, R6, UR37, PT ;  /* 0x0000002506007c0c */ /* 0x004fe4000bf06270 */
[----:B------:R-:W-:Y:S01]  /*f49b0*/  LOP3.LUT R5, R5, 0xffff7fff, RZ, 0xc0, !PT ;  /* 0xffff7fff05057812 */ /* 0x000fe200078ec0ff */
[----:B------:R-:W2:Y:S01]  /*f49c0*/  LDL.LU R6, [R1+0x3680] ;  /* 0x0036800001067983 */ /* 0x000ea20000300800 */
[----:B------:R-:W-:Y:S01]  /*f49d0*/  ULDC.64 UR36, c[0x0][0x228] ;  /* 0x00008a0000247ab9 */ /* 0x000fe20000000a00 */
[----:B------:R-:W-:Y:S02]  /*f49e0*/  ISETP.LT.AND P2, PT, R29, UR40, !P0 ;  /* 0x000000281d007c0c */ /* 0x000fe4000c741270 */
[----:B------:R-:W-:Y:S01]  /*f49f0*/  ISETP.LT.AND P1, PT, R0, UR53, !P0 ;  /* 0x0000003500007c0c */ /* 0x000fe2000c721270 */
[----:B------:R-:W-:Y:S01]  /*f4a00*/  ULDC UR53, c[0x0][0x22c] ;  /* 0x00008b0000357ab9 */ /* 0x000fe20000000800 */
[----:B---3--:R-:W-:Y:S01]  /*f4a10*/  ISETP.GE.AND P0, PT, R7, UR39, PT ;  /* 0x0000002707007c0c */ /* 0x008fe2000bf06270 */
[----:B------:R-:W-:Y:S01]  /*f4a20*/  ULDC.64 UR38, c[0x0][0x228] ;  /* 0x00008a0000267ab9 */ /* 0x000fe20000000a00 */
[----:B------:R-:W3:Y:S04]  /*f4a30*/  LDL.LU R7, [R1+0x367c] ;  /* 0x00367c0001077983 */ /* 0x000ee80000300800 */
[----:B------:R-:W3:Y:S03]  /*f4a40*/  LDL.LU R24, [R1+0x314] ;  /* 0x0003140001187983 */ /* 0x000ee60000300800 */
[----:B------:R-:W-:-:S02]  /*f4a50*/  @P2 LOP3.LUT R5, R5, 0x8000, RZ, 0xfc, !PT ;  /* 0x0000800005052812 */ /* 0x000fc400078efcff */
[----:B------:R-:W-:Y:S02]  /*f4a60*/  ISETP.LT.AND P2, PT, R29, UR36, !P0 ;  /* 0x000000241d007c0c */ /* 0x000fe4000c741270 */
[----:B------:R-:W-:-:S04]  /*f4a70*/  LOP3.LUT R5, R5, 0xffffefff, RZ, 0xc0, !PT ;  /* 0xffffefff05057812 */ /* 0x000fc800078ec0ff */
[----:B------:R-:W-:Y:S02]  /*f4a80*/  @P1 LOP3.LUT R5, R5, 0x1000, RZ, 0xfc, !PT ;  /* 0x0000100005051812 */ /* 0x000fe400078efcff */
[----:B------:R-:W-:Y:S02]  /*f4a90*/  ISETP.LT.AND P1, PT, R0, UR49, !P0 ;  /* 0x0000003100007c0c */ /* 0x000fe4000c721270 */
[----:B------:R-:W-:Y:S02]  /*f4aa0*/  LOP3.LUT R5, R5, 0xfffff7ff, RZ, 0xc0, !PT ;  /* 0xfffff7ff05057812 */ /* 0x000fe400078ec0ff */
[----:B----4-:R-:W-:Y:S01]  /*f4ab0*/  ISETP.GE.AND P0, PT, R23, UR35, PT ;  /* 0x0000002317007c0c */ /* 0x010fe2000bf06270 */
        /* <DEDUP_REMOVED lines=14> */
[----:B------:R-:W2:Y:S04]  /*f4ba0*/  LDL.LU R6, [R1+0x3678] ;  /* 0x0036780001067983 */ /* 0x000ea80000300800 */
[----:B------:R-:W4:Y:S01]  /*f4bb0*/  LDL.LU R23, [R1+0x31c] ;  /* 0x00031c0001177983 */ /* 0x000f220000300800 */
[----:B------:R-:W-:-:S02]  /*f4bc0*/  ISETP.LT.AND P2, PT, R29, UR34, !P0 ;  /* 0x000000221d007c0c */ /* 0x000fc4000c741270 */
[----:B------:R-:W-:Y:S01]  /*f4bd0*/  ISETP.LT.AND P1, PT, R0, UR43, !P0 ;  /* 0x0000002b00007c0c */ /* 0x000fe2000c721270 */
[----:B------:R-:W-:Y:S01]  /*f4be0*/  ULDC.64 UR32, c[0x0][0x228] ;  /* 0x00008a0000207ab9 */ /* 0x000fe20000000a00 */
[----:B------:R-:W-:Y:S01]  /*f4bf0*/  ULDC UR43, c[0x0][0x22c] ;  /* 0x00008b00002b7ab9 */ /* 0x000fe20000000800 */
[----:B---3--:R-:W-:Y:S01]  /*f4c00*/  ISETP.GE.AND P0, PT, R7, UR31, PT ;  /* 0x0000001f07007c0c */ /* 0x008fe2000bf06270 */
[----:B------:R-:W-:Y:S01]  /*f4c10*/  ULDC.64 UR30, c[0x0][0x228] ;  /* 0x00008a00001e7ab9 */ /* 0x000fe20000000a00 */
[----:B------:R-:W3:Y:S06]  /*f4c20*/  LDL.LU R7, [R1+0x3674] ;  /* 0x0036740001077983 */ /* 0x000eec0000300800 */
[----:B------:R-:W-:-:S04]  /*f4c30*/  @P2 LOP3.LUT R5, R5, 0x10, RZ, 0xfc, !PT ;  /* 0x0000001005052812 */ /* 0x000fc800078efcff */
[----:B------:R-:W-:Y:S02]  /*f4c40*/  LOP3.LUT R5, R5, 0xfffffffb, RZ, 0xc0, !PT ;  /* 0xfffffffb05057812 */ /* 0x000fe400078ec0ff */
[----:B------:R-:W-:Y:S02]  /*f4c50*/  ISETP.LT.AND P2, PT, R29, UR32, !P0 ;  /* 0x000000201d007c0c */ /* 0x000fe4000c741270 */
[----:B------:R-:W-:Y:S02]  /*f4c60*/  @P1 LOP3.LUT R5, R5, 0x4, RZ, 0xfc, !PT ;  /* 0x0000000405051812 */ /* 0x000fe400078efcff */
[----:B------:R-:W-:Y:S02]  /*f4c70*/  ISETP.LT.AND P1, PT, R0, UR24, !P0 ;  /* 0x0000001800007c0c */ /* 0x000fe4000c721270 */
[----:B------:R-:W-:Y:S01]  /*f4c80*/  ISETP.GE.AND P0, PT, R24, UR29, PT ;  /* 0x0000001d18007c0c */ /* 0x000fe2000bf06270 */
[----:B------:R-:W-:Y:S01]  /*f4c90*/  ULDC.64 UR28, c[0x0][0x228] ;  /* 0x00008a00001c7ab9 */ /* 0x000fe20000000a00 */
[----:B------:R-:W-:Y:S01]  /*f4ca0*/  LOP3.LUT R5, R5, 0xfffffffe, RZ, 0xc0, !PT ;  /* 0xfffffffe05057812 */ /* 0x000fe200078ec0ff */
[----:B------:R-:W4:Y:S01]  /*f4cb0*/  LDL.LU R24, [R1+0x324] ;  /* 0x0003240001187983 */ /* 0x000f220000300800 */
[----:B------:R-:W-:-:S03]  /*f4cc0*/  ULDC UR24, c[0x0][0x22c] ;  /* 0x00008b0000187ab9 */ /* 0x000fc60000000800 */
[----:B------:R-:W-:Y:S02]  /*f4cd0*/  @P2 LOP3.LUT R5, R5, 0x1, RZ, 0xfc, !PT ;  /* 0x0000000105052812 */ /* 0x000fe400078efcff */
[----:B------:R-:W-:Y:S02]  /*f4ce0*/  ISETP.LT.AND P2, PT, R29, UR30, !P0 ;  /* 0x0000001e1d007c0c */ /* 0x000fe4000c741270 */
[----:B--2---:R-:W-:-:S04]  /*f4cf0*/  LOP3.LUT R6, R6, 0xbfffffff, RZ, 0xc0, !PT ;  /* 0xbfffffff06067812 */ /* 0x004fc800078ec0ff */
[----:B------:R-:W-:Y:S02]  /*f4d00*/  @P1 LOP3.LUT R6, R6, 0x40000000, RZ, 0xfc, !PT ;  /* 0x4000000006061812 */ /* 0x000fe400078efcff */
[----:B------:R-:W-:Y:S02]  /*f4d10*/  ISETP.LT.AND P1, PT, R0, UR18, !P0 ;  /* 0x0000001200007c0c */ /* 0x000fe4000c721270 */
[----:B------:R-:W-:Y:S01]  /*f4d20*/  LOP3.LUT R5, R5, 0xfffffffd, RZ, 0xc0, !PT ;  /* 0xfffffffd05057812 */ /* 0x000fe200078ec0ff */
[----:B------:R-:W-:Y:S01]  /*f4d30*/  ULDC UR18, c[0x0][0x22c] ;  /* 0x00008b0000127ab9 */ /* 0x000fe20000000800 */
[----:B---3--:R-:W-:Y:S02]  /*f4d40*/  ISETP.GE.AND P0, PT, R7, UR41, PT ;  /* 0x0000002907007c0c */ /* 0x008fe4000bf06270 */
[----:B------:R-:W-:Y:S01]  /*f4d50*/  LOP3.LUT R6, R6, 0xefffffff, RZ, 0xc0, !PT ;  /* 0xefffffff06067812 */ /* 0x000fe200078ec0ff */
[----:B------:R-:W2:Y:S01]  /*f4d60*/  LDL.LU R7, [R1+0x3670] ;  /* 0x0036700001077983 */ /* 0x000ea20000300800 */
[----:B------:R-:W-:-:S03]  /*f4d70*/  ULDC.64 UR40, c[0x0][0x228] ;  /* 0x00008a0000287ab9 */ /* 0x000fc60000000a00 */
[----:B------:R-:W3:Y:S01]  /*f4d80*/  LDL.LU R22, [R1+0x32c] ;  /* 0x00032c0001167983 */ /* 0x000ee20000300800 */
[----:B------:R-:W-:Y:S02]  /*f4d90*/  @P2 LOP3.LUT R6, R6, 0x10000000, RZ, 0xfc, !PT ;  /* 0x1000000006062812 */ /* 0x000fe400078efcff */
[----:B------:R-:W-:Y:S01]  /*f4da0*/  ISETP.LT.AND P2, PT, R29, UR28, !P0 ;  /* 0x0000001c1d007c0c */ /* 0x000fe2000c741270 */
[----:B------:R-:W-:Y:S01]  /*f4db0*/  ULDC UR28, c[0x0][0x22c] ;  /* 0x00008b00001c7ab9 */ /* 0x000fe20000000800 */
[----:B------:R-:W-:-:S04]  /*f4dc0*/  LOP3.LUT R6, R6, 0xfbffffff, RZ, 0xc0, !PT ;  /* 0xfbffffff06067812 */ /* 0x000fc800078ec0ff */
[----:B------:R-:W-:Y:S02]  /*f4dd0*/  @P1 LOP3.LUT R6, R6, 0x4000000, RZ, 0xfc, !PT ;  /* 0x0400000006061812 */ /* 0x000fe400078efcff */
[----:B------:R-:W-:Y:S02]  /*f4de0*/  ISETP.LT.AND P1, PT, R0, UR12, !P0 ;  /* 0x0000000c00007c0c */ /* 0x000fe4000c721270 */
[----:B------:R-:W-:Y:S01]  /*f4df0*/  LOP3.LUT R6, R6, 0xfdffffff, RZ, 0xc0, !PT ;  /* 0xfdffffff06067812 */ /* 0x000fe200078ec0ff */
[----:B------:R-:W-:-:S03]  /*f4e00*/  ULDC UR12, c[0x0][0x22c] ;  /* 0x00008b00000c7ab9 */ /* 0x000fc60000000800 */
[----:B------:R-:W-:Y:S02]  /*f4e10*/  @P2 LOP3.LUT R6, R6, 0x2000000, RZ, 0xfc, !PT ;  /* 0x0200000006062812 */ /* 0x000fe400078efcff */
[----:B----4-:R-:W-:Y:S01]  /*f4e20*/  ISETP.GE.AND P0, PT, R23, UR37, PT ;  /* 0x0000002517007c0c */ /* 0x010fe2000bf06270 */
[----:B------:R-:W-:Y:S01]  /*f4e30*/  ULDC.64 UR36, c[0x0][0x228] ;  /* 0x00008a0000247ab9 */ /* 0x000fe20000000a00 */
[----:B------:R-:W-:Y:S02]  /*f4e40*/  LOP3.LUT R6, R6, 0xffbfffff, RZ, 0xc0, !PT ;  /* 0xffbfffff06067812 */ /* 0x000fe400078ec0ff */
[----:B------:R-:W-:Y:S01]  /*f4e50*/  ISETP.LT.AND P2, PT, R29, UR40, !P0 ;  /* 0x000000281d007c0c */ /* 0x000fe2000c741270 */
[----:B------:R-:W-:Y:S01]  /*f4e60*/  ULDC UR40, c[0x0][0x22c] ;  /* 0x00008b0000287ab9 */ /* 0x000fe20000000800 */
[----:B------:R-:W-:Y:S02]  /*f4e70*/  @P1 LOP3.LUT R6, R6, 0x400000, RZ, 0xfc, !PT ;  /* 0x0040000006061812 */ /* 0x000fe400078efcff */
[----:B------:R-:W-:Y:S01]  /*f4e80*/  ISETP.LT.AND P1, PT, R0, UR6, !P0 ;  /* 0x0000000600007c0c */ /* 0x000fe2000c721270 */
[----:B------:R-:W-:Y:S01]  /*f4e90*/  ULDC UR6, c[0x0][0x22c] ;  /* 0x00008b0000067ab9 */ /* 0x000fe20000000800 */
[----:B--2---:R-:W-:-:S02]  /*f4ea0*/  ISETP.GE.AND P0, PT, R7, UR39, PT ;  /* 0x0000002707007c0c */ /* 0x004fc4000bf06270 */
[----:B------:R-:W-:Y:S01]  /*f4eb0*/  LOP3.LUT R6, R6, 0xffdfffff, RZ, 0xc0, !PT ;  /* 0xffdfffff06067812 */ /* 0x000fe200078ec0ff */
[----:B------:R-:W2:Y:S01]  /*f4ec0*/  LDL.LU R7, [R1+0x366c] ;  /* 0x00366c0001077983 */ /* 0x000ea20000300800 */
[----:B------:R-:W-:-:S03]  /*f4ed0*/  ULDC.64 UR38, c[0x0][0x228] ;  /* 0x00008a0000267ab9 */ /* 0x000fc60000000a00 */
[----:B------:R-:W4:Y:S01]  /*f4ee0*/  LDL.LU R23, [R1+0x334] ;  /* 0x0003340001177983 */ /* 0x000f220000300800 */
        /* <DEDUP_REMOVED lines=9> */
[----:B------:R-:W-:Y:S01]  /*f4f80*/  ISETP.GE.AND P0, PT, R24, UR35, PT ;  /* 0x0000002318007c0c */ /* 0x000fe2000bf06270 */
        /* <DEDUP_REMOVED lines=21> */
[----:B---3--:R-:W-:Y:S01]  /*f50e0*/  ISETP.GE.AND P0, PT, R22, UR31, PT ;  /* 0x0000001f16007c0c */ /* 0x008fe2000bf06270 */
[----:B------:R-:W-:Y:S01]  /*f50f0*/  ULDC.64 UR30, c[0x0][0x228] ;  /* 0x00008a00001e7ab9 */ /* 0x000fe20000000a00 */
[----:B------:R-:W-:Y:S02]  /*f5100*/  LOP3.LUT R6, R6, 0xfffffeff, RZ, 0xc0, !PT ;  /* 0xfffffeff06067812 */ /* 0x000fe400078ec0ff */
[----:B------:R-:W-:Y:S01]  /*f5110*/  ISETP.LT.AND P2, PT, R29, UR32, !P0 ;  /* 0x000000201d007c0c */ /* 0x000fe2000c741270 */
[----:B------:R-:W-:Y:S01]  /*f5120*/  ULDC UR32, c[0x0][0x22c] ;  /* 0x00008b0000207ab9 */ /* 0x000fe20000000800 */
[----:B------:R-:W-:Y:S02]  /*f5130*/  @P1 LOP3.LUT R6, R6, 0x100, RZ, 0xfc, !PT ;  /* 0x0000010006061812 */ /* 0x000fe400078efcff */
[----:B------:R-:W-:Y:S01]  /*f5140*/  ISETP.LT.AND P1, PT, R0, UR14, !P0 ;  /* 0x0000000e00007c0c */ /* 0x000fe2000c721270 */
[----:B------:R-:W-:Y:S01]  /*f5150*/  ULDC UR14, c[0x0][0x22c] ;  /* 0x00008b00000e7ab9 */ /* 0x000fe20000000800 */
[----:B------:R-:W-:-:S02]  /*f5160*/  LOP3.LUT R6, R6, 0xffffffbf, RZ, 0xc0, !PT ;  /* 0xffffffbf06067812 */ /* 0x000fc400078ec0ff */
[----:B--2---:R-:W-:-:S05]  /*f5170*/  ISETP.GE.AND P0, PT, R7, UR29, PT ;  /* 0x0000001d07007c0c */ /* 0x004fca000bf06270 */
[----:B------:R-:W-:Y:S01]  /*f5180*/  @P2 LOP3.LUT R6, R6, 0x40, RZ, 0xfc, !PT ;  /* 0x0000004006062812 */ /* 0x000fe200078efcff */
[----:B------:R-:W2:Y:S04]  /*f5190*/  LDL.LU R7, [R1+0x3664] ;  /* 0x0036640001077983 */ /* 0x000ea80000300800 */
[----:B------:R-:W3:Y:S04]  /*f51a0*/  LDL.LU R21, [R1+0x33c] ;  /* 0x00033c0001157983 */ /* 0x000ee80000300800 */
[----:B------:R-:W3:Y:S01]  /*f51b0*/  LDL.LU R22, [R1+0x340] ;  /* 0x0003400001167983 */ /* 0x000ee20000300800 */
[----:B------:R-:W-:Y:S01]  /*f51c0*/  LOP3.LUT R6, R6, 0xffffffef, RZ, 0xc0, !PT ;  /* 0xffffffef06067812 */ /* 0x000fe200078ec0ff */
[----:B------:R-:W-:-:S03]  /*f51d0*/  ULDC UR29, c[0x0][0x22c] ;  /* 0x00008b00001d7ab9 */ /* 0x000fc60000000800 */
[----:B------:R-:W-:Y:S02]  /*f51e0*/  @P1 LOP3.LUT R6, R6, 0x10, RZ, 0xfc, !PT ;  /* 0x0000001006061812 */ /* 0x000fe400078efcff */
[----:B------:R-:W-:Y:S02]  /*f51f0*/  ISETP.LT.AND P1, PT, R29, UR30, !P0 ;  /* 0x0000001e1d007c0c */ /* 0x000fe4000c721270 */
[----:B------:R-:W-:Y:S02]  /*f5200*/  ISETP.LT.AND P2, PT, R0, UR16, !P0 ;  /* 0x0000001000007c0c */ /* 0x000fe4000c741270 */
[----:B----4-:R-:W-:Y:S02]  /*f5210*/  ISETP.GE.AND P0, PT, R23, UR41, PT ;  /* 0x0000002917007c0c */ /* 0x010fe4000bf06270 */
[----:B------:R-:W-:Y:S01]  /*f5220*/  LOP3.LUT R6, R6, 0xfffffff7, RZ, 0xc0, !PT ;  /* 0xfffffff706067812 */ /* 0x000fe200078ec0ff */
[----:B------:R-:W4:Y:S01]  /*f5230*/  LDL.LU R23, [R1+0x344] ;  /* 0x0003440001177983 */ /* 0x000f220000300800 */
[----:B------:R-:W-:Y:S01]  /*f5240*/  ULDC UR16, c[0x0][0x22c] ;  /* 0x00008b0000107ab9 */ /* 0x000fe20000000800 */
[----:B------:R-:W-:Y:S01]  /*f5250*/  ULDC UR30, c[0x0][0x22c] ;  /* 0x00008b00001e7ab9 */ /* 0x000fe20000000800 */
[----:B------:R-:W-:-:S03]  /*f5260*/  ULDC UR41, c[0x0][0x22c] ;  /* 0x00008b0000297ab9 */ /* 0x000fc60000000800 */
[----:B------:R-:W-:Y:S02]  /*f5270*/  @P1 LOP3.LUT R6, R6, 0x8, RZ, 0xfc, !PT ;  /* 0x0000000806061812 */ /* 0x000fe400078efcff */
[----:B------:R-:W-:Y:S02]  /*f5280*/  ISETP.LT.AND P1, PT, R29, UR58, !P0 ;  /* 0x0000003a1d007c0c */ /* 0x000fe4000c721270 */
[----:B------:R-:W-:Y:S01]  /*f5290*/  ISETP.LT.AND P0, PT, R0, UR20, !P0 ;  /* 0x0000001400007c0c */ /* 0x000fe2000c701270 */
[----:B------:R-:W-:Y:S01]  /*f52a0*/  ULDC UR20, c[0x0][0x22c] ;  /* 0x00008b0000147ab9 */ /* 0x000fe20000000800 */
[----:B--2---:R-:W-:Y:S02]  /*f52b0*/  LOP3.LUT R7, R7, 0x7fffffff, RZ, 0xc0, !PT ;  /* 0x7fffffff07077812 */ /* 0x004fe400078ec0ff */
[----:B------:R-:W-:Y:S01]  /*f52c0*/  LOP3.LUT R6, R6, 0xfffffffe, RZ, 0xc0, !PT ;  /* 0xfffffffe06067812 */ /* 0x000fe200078ec0ff */
[----:B------:R-:W-:-:S06]  /*f52d0*/  ULDC UR58, c[0x0][0x22c] ;  /* 0x00008b00003a7ab9 */ /* 0x000fcc0000000800 */
[----:B------:R-:W-:-:S04]  /*f52e0*/  @P1 LOP3.LUT R7, R7, 0x80000000, RZ, 0xfc, !PT ;  /* 0x8000000007071812 */ /* 0x000fc800078efcff */
[----:B------:R-:W-:-:S04]  /*f52f0*/  LOP3.LUT R7, R7, 0xdfffffff, RZ, 0xc0, !PT ;  /* 0xdfffffff07077812 */ /* 0x000fc800078ec0ff */
[----:B------:R-:W-:Y:S02]  /*f5300*/  @P0 LOP3.LUT R7, R7, 0x20000000, RZ, 0xfc, !PT ;  /* 0x2000000007070812 */ /* 0x000fe400078efcff */
[----:B------:R-:W-:Y:S02]  /*f5310*/  ISETP.GE.AND P0, PT, R24, UR37, PT ;  /* 0x0000002518007c0c */ /* 0x000fe4000bf06270 */
[----:B------:R-:W-:Y:S01]  /*f5320*/  @P2 LOP3.LUT R6, R6, 0x1, RZ, 0xfc, !PT ;  /* 0x0000000106062812 */ /* 0x000fe200078efcff */
[----:B------:R-:W2:Y:S01]  /*f5330*/  LDL.LU R24, [R1+0x348] ;  /* 0x0003480001187983 */ /* 0x000ea20000300800 */
[----:B------:R-:W-:Y:S02]  /*f5340*/  LOP3.LUT R7, R7, 0xefffffff, RZ, 0xc0, !PT ;  /* 0xefffffff07077812 */ /* 0x000fe400078ec0ff */
[----:B------:R-:W-:Y:S02]  /*f5350*/  ISETP.LT.AND P1, PT, R29, UR56, !P0 ;  /* 0x000000381d007c0c */ /* 0x000fe4000c721270 */
[----:B------:R-:W-:-:S02]  /*f5360*/  ISETP.LT.AND P0, PT, R0, UR22, !P0 ;  /* 0x0000001600007c0c */ /* 0x000fc4000c701270 */
[----:B------:R-:W-:Y:S01]  /*f5370*/  LOP3.LUT R6, R6, 0xfffffffd, RZ, 0xc0, !PT ;  /* 0xfffffffd06067812 */ /* 0x000fe200078ec0ff */
[----:B------:R-:W-:Y:S01]  /*f5380*/  ULDC UR22, c[0x0][0x22c] ;  /* 0x00008b0000167ab9 */ /* 0x000fe20000000800 */
[----:B------:R-:W-:Y:S01]  /*f5390*/  ULDC UR37, c[0x0][0x22c] ;  /* 0x00008b0000257ab9 */ /* 0x000fe20000000800 */
[----:B------:R-:W-:-:S06]  /*f53a0*/  ULDC UR56, c[0x0][0x22c] ;  /* 0x00008b0000387ab9 */ /* 0x000fcc0000000800 */
[----:B------:R-:W-:-:S04]  /*f53b0*/  @P1 LOP3.LUT R7, R7, 0x10000000, RZ, 0xfc, !PT ;  /* 0x1000000007071812 */ /* 0x000fc800078efcff */
[----:B------:R-:W-:-:S04]  /*f53c0*/  LOP3.LUT R7, R7, 0xfbffffff, RZ, 0xc0, !PT ;  /* 0xfbffffff07077812 */ /* 0x000fc800078ec0ff */
[----:B------:R-:W-:Y:S02]  /*f53d0*/  @P0 LOP3.LUT R7, R7, 0x4000000, RZ, 0xfc, !PT ;  /* 0x0400000007070812 */ /* 0x000fe400078efcff */
[----:B---3--:R-:W-:Y:S01]  /*f53e0*/  ISETP.GE.AND P0, PT, R21, UR39, PT ;  /* 0x0000002715007c0c */ /* 0x008fe2000bf06270 */
[----:B------:R-:W-:-:S03]  /*f53f0*/  ULDC UR39, c[0x0][0x22c] ;  /* 0x00008b0000277ab9 */ /* 0x000fc60000000800 */
        /* <DEDUP_REMOVED lines=18> */
[----:B----4-:R-:W-:Y:S01]  /*f5520*/  ISETP.GE.AND P0, PT, R23, UR33, PT ;  /* 0x0000002117007c0c */ /* 0x010fe2000bf06270 */
        /* <DEDUP_REMOVED lines=9> */
[----:B--2---:R-:W-:Y:S02]  /*f55c0*/  ISETP.GE.AND P0, PT, R24, UR31, PT ;  /* 0x0000001f18007c0c */ /* 0x004fe4000bf06270 */
[----:B------:R-:W-:Y:S01]  /*f55d0*/  LOP3.LUT R7, R7, 0xffffdfff, RZ, 0xc0, !PT ;  /* 0xffffdfff07077812 */ /* 0x000fe200078ec0ff */
[----:B------:R-:W-:Y:S01]  /*f55e0*/  ULDC UR31, c[0x0][0x22c] ;  /* 0x00008b00001f7ab9 */ /* 0x000fe20000000800 */
[----:B------:R-:W-:Y:S02]  /*f55f0*/  ISETP.LT.AND P1, PT, R29, UR48, !P0 ;  /* 0x000000301d007c0c */ /* 0x000fe4000c721270 */
        /* <DEDUP_REMOVED lines=12> */
[----:B------:R-:W-:-:S02]  /*f56c0*/  ISETP.LT.AND P0, PT, R0, UR51, !P0 ;  /* 0x0000003300007c0c */ /* 0x000fc4000c701270 */
[----:B------:R-:W-:Y:S01]  /*f56d0*/  @P1 LOP3.LUT R7, R7, 0x2000, RZ, 0xfc, !PT ;  /* 0x0000200007071812 */ /* 0x000fe200078efcff */
[----:B------:R-:W-:Y:S01]  /*f56e0*/  ULDC UR48, c[0x0][0x22c] ;  /* 0x00008b0000307ab9 */ /* 0x000fe20000000800 */
[----:B------:R-:W-:Y:S02]  /*f56f0*/  ULDC UR51, c[0x0][0x22c] ;  /* 0x00008b0000337ab9 */ /* 0x000fe40000000800 */
[----:B------:R-:W-:-:S07]  /*f5700*/  LOP3.LUT R7, R7, 0xfffffbff, RZ, 0xc0, !PT ;  /* 0xfffffbff07077812 */ /* 0x000fce00078ec0ff */
[----:B------:R-:W-:-:S04]  /*f5710*/  @P0 LOP3.LUT R7, R7, 0x400, RZ, 0xfc, !PT ;  /* 0x0000040007070812 */ /* 0x000fc800078efcff */
[----:B------:R-:W-:Y:S02]  /*f5720*/  LOP3.LUT R7, R7, 0xfffffff7, RZ, 0xc0, !PT ;  /* 0xfffffff707077812 */ /* 0x000fe400078ec0ff */
[----:B---3--:R-:W-:Y:S02]  /*f5730*/  ISETP.GE.AND P0, PT, R9, UR5, PT ;  /* 0x0000000509007c0c */ /* 0x008fe4000bf06270 */
[----:B--2---:R-:W-:Y:S02]  /*f5740*/  LOP3.LUT R29, R29, 0xbfffffff, RZ, 0xc0, !PT ;  /* 0xbfffffff1d1d7812 */ /* 0x004fe400078ec0ff */
[----:B----4-:R-:W-:Y:S02]  /*f5750*/  ISETP.GE.AND P2, PT, R15, UR9, PT ;  /* 0x000000090f007c0c */ /* 0x010fe4000bf46270 */
[----:B------:R-:W-:Y:S01]  /*f5760*/  ISETP.GE.AND P1, PT, R16, UR11, PT ;  /* 0x0000000b10007c0c */ /* 0x000fe2000bf26270 */
[----:B------:R-:W-:Y:S01]  /*f5770*/  ULDC UR9, c[0x0][0x22c] ;  /* 0x00008b0000097ab9 */ /* 0x000fe20000000800 */
[----:B------:R-:W2:Y:S01]  /*f5780*/  LDL.LU R16, [R1+0x1b0] ;  /* 0x0001b00001107983 */ /* 0x000ea20000300800 */
[----:B------:R-:W-:Y:S01]  /*f5790*/  ULDC UR5, c[0x0][0x22c] ;  /* 0x00008b0000057ab9 */ /* 0x000fe20000000800 */
[----:B------:R-:W-:-:S03]  /*f57a0*/  ULDC UR11, c[0x0][0x22c] ;  /* 0x00008b00000b7ab9 */ /* 0x000fc60000000800 */
[----:B------:R-:W-:Y:S02]  /*f57b0*/  @P0 LOP3.LUT R29, R29, 0x40000000, RZ, 0xfc, !PT ;  /* 0x400000001d1d0812 */ /* 0x000fe400078efcff */
[----:B------:R-:W-:Y:S01]  /*f57c0*/  ISETP.GE.AND P0, PT, R12, UR7, PT ;  /* 0x000000070c007c0c */ /* 0x000fe2000bf06270 */
[----:B------:R-:W-:-:S12]  /*f57d0*/  ULDC UR7, c[0x0][0x22c] ;  /* 0x00008b0000077ab9 */ /* 0x000fd80000000800 */
[----:B------:R-:W-:Y:S02]  /*f57e0*/  @P0 LOP3.LUT R7, R7, 0x8, RZ, 0xfc, !PT ;  /* 0x0000000807070812 */ /* 0x000fe400078efcff */
[----:B------:R-:W-:Y:S02]  /*f57f0*/  ISETP.GE.AND P0, PT, R18, UR13, PT ;  /* 0x0000000d12007c0c */ /* 0x000fe4000bf06270 */
[----:B------:R-:W3:Y:S01]  /*f5800*/  LDL.LU R18, [R1+0x1ac] ;  /* 0x0001ac0001127983 */ /* 0x000ee20000300800 */
[----:B------:R-:W-:-:S04]  /*f5810*/  LOP3.LUT R7, R7, 0xffffff7f, RZ, 0xc0, !PT ;  /* 0xffffff7f07077812 */ /* 0x000fc800078ec0ff */
[----:B------:R-:W-:Y:S02]  /*f5820*/  @P2 LOP3.LUT R7, R7, 0x80, RZ, 0xfc, !PT ;  /* 0x0000008007072812 */ /* 0x000fe400078efcff */
[----:B------:R-:W-:Y:S02]  /*f5830*/  ISETP.GE.AND P2, PT, R19, UR15, PT ;  /* 0x0000000f13007c0c */ /* 0x000fe4000bf46270 */
[----:B------:R-:W4:Y:S01]  /*f5840*/  LDL.LU R19, [R1+0x1a8] ;  /* 0x0001a80001137983 */ /* 0x000f220000300800 */
        /* <DEDUP_REMOVED lines=9> */
[----:B------:R-:W-:-:S04]  /*f58e0*/  @P2 LOP3.LUT R7, R7, 0x8000, RZ, 0xfc, !PT ;  /* 0x0000800007072812 */ /* 0x000fc800078efcff */
[----:B------:R-:W-:-:S04]  /*f58f0*/  LOP3.LUT R7, R7, 0xfffdffff, RZ, 0xc0, !PT ;  /* 0xfffdffff07077812 */ /* 0x000fc800078ec0ff */
[----:B------:R-:W-:Y:S02]  /*f5900*/  @P1 LOP3.LUT R7, R7, 0x20000, RZ, 0xfc, !PT ;  /* 0x0002000007071812 */ /* 0x000fe400078efcff */
[----:B------:R-:W-:Y:S02]  /*f5910*/  ISETP.GE.AND P2, PT, R22, UR21, PT ;  /* 0x0000001516007c0c */ /* 0x000fe4000bf46270 */
[----:B------:R-:W-:Y:S01]  /*f5920*/  ISETP.GE.AND P1, PT, R23, UR23, PT ;  /* 0x0000001717007c0c */ /* 0x000fe2000bf26270 */
[----:B------:R-:W4:Y:S01]  /*f5930*/  LDL.LU R22, [R1+0x19c] ;  /* 0x00019c0001167983 */ /* 0x000f220000300800 */
[----:B------:R-:W-:-:S03]  /*f5940*/  LOP3.LUT R7, R7, 0xfff7ffff, RZ, 0xc0, !PT ;  /* 0xfff7ffff07077812 */ /* 0x000fc600078ec0ff */
[----:B------:R-:W4:Y:S01]  /*f5950*/  LDL.LU R23, [R1+0x198] ;  /* 0x0001980001177983 */ /* 0x000f220000300800 */
[----:B------:R-:W-:Y:S02]  /*f5960*/  @P0 LOP3.LUT R7, R7, 0x80000, RZ, 0xfc, !PT ;  /* 0x0008000007070812 */ /* 0x000fe400078efcff */
[----:B------:R-:W-:Y:S02]  /*f5970*/  ISETP.GE.AND P0, PT, R24, UR25, PT ;  /* 0x0000001918007c0c */ /* 0x000fe4000bf06270 */
[----:B------:R-:W4:Y:S01]  /*f5980*/  LDL.LU R24, [R1+0x194] ;  /* 0x0001940001187983 */ /* 0x000f220000300800 */
[----:B------:R-:W-:-:S04]  /*f5990*/  LOP3.LUT R7, R7, 0xffdfffff, RZ, 0xc0, !PT ;  /* 0xffdfffff07077812 */ /* 0x000fc800078ec0ff */
[----:B------:R-:W-:-:S04]  /*f59a0*/  @P2 LOP3.LUT R7, R7, 0x200000, RZ, 0xfc, !PT ;  /* 0x0020000007072812 */ /* 0x000fc800078efcff */
[----:B------:R-:W-:-:S04]  /*f59b0*/  LOP3.LUT R7, R7, 0xff7fffff, RZ, 0xc0, !PT ;  /* 0xff7fffff07077812 */ /* 0x000fc800078ec0ff */
[----:B------:R-:W-:-:S04]  /*f59c0*/  @P1 LOP3.LUT R7, R7, 0x800000, RZ, 0xfc, !PT ;  /* 0x0080000007071812 */ /* 0x000fc800078efcff */
[----:B------:R-:W-:-:S04]  /*f59d0*/  LOP3.LUT R7, R7, 0xfffffffe, RZ, 0xc0, !PT ;  /* 0xfffffffe07077812 */ /* 0x000fc800078ec0ff */
[----:B------:R-:W-:-:S04]  /*f59e0*/  @P0 LOP3.LUT R7, R7, 0x1, RZ, 0xfc, !PT ;  /* 0x0000000107070812 */ /* 0x000fc800078efcff */
[----:B------:R-:W-:Y:S02]  /*f59f0*/  LOP3.LUT R7, R7, 0xfdffffff, RZ, 0xc0, !PT ;  /* 0xfdffffff07077812 */ /* 0x000fe400078ec0ff */
[----:B--2---:R-:W-:Y:S02]  /*f5a00*/  ISETP.GE.AND P0, PT, R16, UR27, PT ;  /* 0x0000001b10007c0c */ /* 0x004fe4000bf06270 */
[----:B------:R-:W2:Y:S01]  /*f5a10*/  LDL.LU R16, [R1+0x190] ;  /* 0x0001900001107983 */ /* 0x000ea20000300800 */
[----:B---3--:R-:W-:-:S10]  /*f5a20*/  ISETP.GE.AND P2, PT, R18, UR9, PT ;  /* 0x0000000912007c0c */ /* 0x008fd4000bf46270 */
[----:B------:R-:W-:Y:S01]  /*f5a30*/  @P0 LOP3.LUT R7, R7, 0x2000000, RZ, 0xfc, !PT ;  /* 0x0200000007070812 */ /* 0x000fe200078efcff */
[----:B------:R-:W3:Y:S01]  /*f5a40*/  LDL.LU R18, [R1+0x180] ;  /* 0x0001800001127983 */ /* 0x000ee20000300800 */
[----:B------:R-:W-:Y:S01]  /*f5a50*/  ULDC UR9, c[0x0][0x22c] ;  /* 0x00008b0000097ab9 */ /* 0x000fe20000000800 */
[----:B----4-:R-:W-:Y:S02]  /*f5a60*/  ISETP.GE.AND P1, PT, R19, UR7, PT ;  /* 0x0000000713007c0c */ /* 0x010fe4000bf26270 */
[----:B------:R-:W-:Y:S01]  /*f5a70*/  ISETP.GE.AND P0, PT, R20, UR5, PT ;  /* 0x0000000514007c0c */ /* 0x000fe2000bf06270 */
[----:B------:R-:W4:Y:S04]  /*f5a80*/  LDL.LU R19, [R1+0x17c] ;  /* 0x00017c0001137983 */ /* 0x000f280000300800 */
[----:B------:R-:W4:Y:S01]  /*f5a90*/  LDL.LU R20, [R1+0x178] ;  /* 0x0001780001147983 */ /* 0x000f220000300800 */
[----:B------:R-:W-:Y:S01]  /*f5aa0*/  LOP3.LUT R7, R7, 0xf7ffffff, RZ, 0xc0, !PT ;  /* 0xf7ffffff07077812 */ /* 0x000fe200078ec0ff */
[----:B------:R-:W-:Y:S01]  /*f5ab0*/  ULDC UR7, c[0x0][0x22c] ;  /* 0x00008b0000077ab9 */ /* 0x000fe20000000800 */
[----:B------:R-:W-:-:S05]  /*f5ac0*/  ULDC UR5, c[0x0][0x22c] ;  /* 0x00008b0000057ab9 */ /* 0x000fca0000000800 */
[----:B------:R-:W-:Y:S02]  /*f5ad0*/  @P0 LOP3.LUT R6, R6, 0x2, RZ, 0xfc, !PT ;  /* 0x0000000206060812 */ /* 0x000fe400078efcff */
[----:B------:R-:W-:Y:S02]  /*f5ae0*/  ISETP.GE.AND P0, PT, R21, UR11, PT ;  /* 0x0000000b15007c0c */ /* 0x000fe4000bf06270 */
[----:B------:R-:W-:Y:S01]  /*f5af0*/  @P2 LOP3.LUT R7, R7, 0x8000000, RZ, 0xfc, !PT ;  /* 0x0800000007072812 */ /* 0x000fe200078efcff */
[----:B------:R-:W4:Y:S01]  /*f5b00*/  LDL.LU R21, [R1+0x174] ;  /* 0x0001740001157983 */ /* 0x000f220000300800 */
[----:B------:R-:W-:Y:S01]  /*f5b10*/  LOP3.LUT R6, R6, 0xfffffffb, RZ, 0xc0, !PT ;  /* 0xfffffffb06067812 */ /* 0x000fe200078ec0ff */
[----:B------:R-:W-:Y:S01]  /*f5b20*/  ULDC UR11, c[0x0][0x22c] ;  /* 0x00008b00000b7ab9 */ /* 0x000fe20000000800 */
[----:B------:R-:W-:-:S04]  /*f5b30*/  LOP3.LUT R7, R7, 0xbfffffff, RZ, 0xc0, !PT ;  /* 0xbfffffff07077812 */ /* 0x000fc800078ec0ff */
[----:B------:R-:W-:Y:S02]  /*f5b40*/  @P1 LOP3.LUT R7, R7, 0x40000000, RZ, 0xfc, !PT ;  /* 0x4000000007071812 */ /* 0x000fe400078efcff */
[----:B------:R-:W-:Y:S01]  /*f5b50*/  ISETP.GE.AND P2, PT, R22, UR9, PT ;  /* 0x0000000916007c0c */ /* 0x000fe2000bf46270 */
[----:B------:R-:W-:Y:S01]  /*f5b60*/  ULDC UR9, c[0x0][0x22c] ;  /* 0x00008b0000097ab9 */ /* 0x000fe20000000800 */
[----:B------:R-:W-:Y:S02]  /*f5b70*/  ISETP.GE.AND P1, PT, R23, UR7, PT ;  /* 0x0000000717007c0c */ /* 0x000fe4000bf26270 */
[----:B------:R-:W-:Y:S01]  /*f5b80*/  @P0 LOP3.LUT R6, R6, 0x4, RZ, 0xfc, !PT ;  /* 0x0000000406060812 */ /* 0x000fe200078efcff */
[----:B------:R-:W4:Y:S04]  /*f5b90*/  LDL.LU R22, [R1+0x170] ;  /* 0x0001700001167983 */ /* 0x000f280000300800 */
[----:B------:R-:W4:Y:S01]  /*f5ba0*/  LDL.LU R23, [R1+0x16c] ;  /* 0x00016c0001177983 */ /* 0x000f220000300800 */
[----:B------:R-:W-:Y:S01]  /*f5bb0*/  ULDC UR7, c[0x0][0x22c] ;  /* 0x00008b0000077ab9 */ /* 0x000fe20000000800 */
[----:B------:R-:W-:-:S02]  /*f5bc0*/  ISETP.GE.AND P0, PT, R24, UR5, PT ;  /* 0x0000000518007c0c */ /* 0x000fc4000bf06270 */
[----:B------:R-:W-:Y:S01]  /*f5bd0*/  LOP3.LUT R6, R6, 0xffffffdf, RZ, 0xc0, !PT ;  /* 0xffffffdf06067812 */ /* 0x000fe200078ec0ff */
[----:B------:R-:W4:Y:S01]  /*f5be0*/  LDL.LU R24, [R1+0x168] ;  /* 0x0001680001187983 */ /* 0x000f220000300800 */
[----:B------:R-:W-:Y:S02]  /*f5bf0*/  ULDC UR5, c[0x0][0x22c] ;  /* 0x00008b0000057ab9 */ /* 0x000fe40000000800 */
[----:B------:R-:W-:-:S04]  /*f5c00*/  @P2 LOP3.LUT R6, R6, 0x20, RZ, 0xfc, !PT ;  /* 0x0000002006062812 */ /* 0x000fc800078efcff */
[----:B------:R-:W-:-:S04]  /*f5c10*/  LOP3.LUT R6, R6, 0xffffff7f, RZ, 0xc0, !PT ;  /* 0xffffff7f06067812 */ /* 0x000fc800078ec0ff */
[----:B------:R-:W-:-:S04]  /*f5c20*/  @P1 LOP3.LUT R6, R6, 0x80, RZ, 0xfc, !PT ;  /* 0x0000008006061812 */ /* 0x000fc800078efcff */
[----:B------:R-:W-:-:S04]  /*f5c30*/  LOP3.LUT R6, R6, 0xfffffdff, RZ, 0xc0, !PT ;  /* 0xfffffdff06067812 */ /* 0x000fc800078ec0ff */
[----:B------:R-:W-:-:S04]  /*f5c40*/  @P0 LOP3.LUT R6, R6, 0x200, RZ, 0xfc, !PT ;  /* 0x0000020006060812 */ /* 0x000fc800078efcff */
[----:B------:R-:W-:Y:S02]  /*f5c50*/  LOP3.LUT R6, R6, 0xfffff7ff, RZ, 0xc0, !PT ;  /* 0xfffff7ff06067812 */ /* 0x000fe400078ec0ff */
[----:B--2---:R-:W-:Y:S01]  /*f5c60*/  ISETP.GE.AND P0, PT, R16, UR11, PT ;  /* 0x0000000b10007c0c */ /* 0x004fe2000bf06270 */
[----:B------:R-:W-:Y:S01]  /*f5c70*/  ULDC UR11, c[0x0][0x22c] ;  /* 0x00008b00000b7ab9 */ /* 0x000fe20000000800 */
[----:B------:R-:W2:Y:S11]  /*f5c80*/  LDL.LU R16, [R1+0x164] ;  /* 0x0001640001107983 */ /* 0x000eb60000300800 */
[----:B------:R-:W-:-:S02]  /*f5c90*/  @P0 LOP3.LUT R6, R6, 0x800, RZ, 0xfc, !PT ;  /* 0x0000080006060812 */ /* 0x000fc400078efcff */
[----:B---3--:R-:W-:Y:S02]  /*f5ca0*/  ISETP.GE.AND P2, PT, R18, UR9, PT ;  /* 0x0000000912007c0c */ /* 0x008fe4000bf46270 */
[----:B------:R-:W-:Y:S01]  /*f5cb0*/  LOP3.LUT R6, R6, 0xffffdfff, RZ, 0xc0, !PT ;  /* 0xffffdfff06067812 */ /* 0x000fe200078ec0ff */
[----:B------:R-:W3:Y:S01]  /*f5cc0*/  LDL.LU R18, [R1+0x160] ;  /* 0x0001600001127983 */ /* 0x000ee20000300800 */
[----:B------:R-:W-:Y:S01]  /*f5cd0*/  ULDC UR9, c[0x0][0x22c] ;  /* 0x00008b0000097ab9 */ /* 0x000fe20000000800 */
[----:B----4-:R-:W-:-:S08]  /*f5ce0*/  ISETP.GE.AND P1, PT, R19, UR7, PT ;  /* 0x0000000713007c0c */ /* 0x010fd0000bf26270 */
[----:B------:R-:W-:Y:S01]  /*f5cf0*/  @P2 LOP3.LUT R6, R6, 0x2000, RZ, 0xfc, !PT ;  /* 0x0000200006062812 */ /* 0x000fe200078efcff */
[----:B------:R-:W4:Y:S01]  /*f5d00*/  LDL.LU R19, [R1+0x15c] ;  /* 0x00015c0001137983 */ /* 0x000f220000300800 */
[----:B------:R-:W-:-:S03]  /*f5d10*/  ISETP.GE.AND P0, PT, R20, UR5, PT ;  /* 0x0000000514007c0c */ /* 0x000fc6000bf06270 */
[----:B------:R-:W4:Y:S01]  /*f5d20*/  LDL.LU R20, [R1+0x158] ;  /* 0x0001580001147983 */ /* 0x000f220000300800 */
[----:B------:R-:W-:Y:S01]  /*f5d30*/  LOP3.LUT R6, R6, 0xffff7fff, RZ, 0xc0, !PT ;  /* 0xffff7fff06067812 */ /* 0x000fe200078ec0ff */
[----:B------:R-:W-:Y:S01]  /*f5d40*/  ULDC UR7, c[0x0][0x22c] ;  /* 0x00008b0000077ab9 */ /* 0x000fe20000000800 */
[----:B------:R-:W-:Y:S02]  /*f5d50*/  ULDC UR5, c[0x0][0x22c] ;  /* 0x00008b0000057ab9 */ /* 0x000fe40000000800 */
[----:B------:R-:W-:-:S04]  /*f5d60*/  @P1 LOP3.LUT R6, R6, 0x8000, RZ, 0xfc, !PT ;  /* 0x0000800006061812 */ /* 0x000fc800078efcff */
[----:B------:R-:W-:-:S04]  /*f5d70*/  LOP3.LUT R6, R6, 0xfffdffff, RZ, 0xc0, !PT ;  /* 0xfffdffff06067812 */ /* 0x000fc800078ec0ff */
[----:B------:R-:W-:Y:S02]  /*f5d80*/  @P0 LOP3.LUT R6, R6, 0x20000, RZ, 0xfc, !PT ;  /* 0x0002000006060812 */ /* 0x000fe400078efcff */
[----:B------:R-:W-:Y:S01]  /*f5d90*/  ISETP.GE.AND P0, PT, R21, UR11, PT ;  /* 0x0000000b15007c0c */ /* 0x000fe2000bf06270 */
[----:B------:R-:W-:Y:S01]  /*f5da0*/  ULDC UR11, c[0x0][0x22c] ;  /* 0x00008b00000b7ab9 */ /* 0x000fe20000000800 */
[----:B------:R-:W4:Y:S01]  /*f5db0*/  LDL.LU R21, [R1+0x154] ;  /* 0x0001540001157983 */ /* 0x000f220000300800 */
[----:B------:R-:W-:Y:S02]  /*f5dc0*/  LOP3.LUT R6, R6, 0xffefffff, RZ, 0xc0, !PT ;  /* 0xffefffff06067812 */ /* 0x000fe400078ec0ff */
[----:B------:R-:W-:Y:S02]  /*f5dd0*/  ISETP.GE.AND P2, PT, R22, UR9, PT ;  /* 0x0000000916007c0c */ /* 0x000fe4000bf46270 */
[----:B------:R-:W-:Y:S01]  /*f5de0*/  ISETP.GE.AND P1, PT, R23, UR7, PT ;  /* 0x0000000717007c0c */ /* 0x000fe2000bf26270 */
[----:B------:R-:W4:Y:S04]  /*f5df0*/  LDL.LU R22, [R1+0x150] ;  /* 0x0001500001167983 */ /* 0x000f280000300800 */
[----:B------:R-:W4:Y:S01]  /*f5e00*/  LDL.LU R23, [R1+0x14c] ;  /* 0x00014c0001177983 */ /* 0x000f220000300800 */
[----:B------:R-:W-:Y:S01]  /*f5e10*/  ULDC UR7, c[0x0][0x22c] ;  /* 0x00008b0000077ab9 */ /* 0x000fe20000000800 */
[----:B------:R-:W-:Y:S01]  /*f5e20*/  ULDC UR9, c[0x0][0x22c] ;  /* 0x00008b0000097ab9 */ /* 0x000fe20000000800 */
[----:B------:R-:W-:-:S02]  /*f5e30*/  @P0 LOP3.LUT R6, R6, 0x100000, RZ, 0xfc, !PT ;  /* 0x0010000006060812 */ /* 0x000fc400078efcff */
[----:B------:R-:W-:Y:S01]  /*f5e40*/  ISETP.GE.AND P0, PT, R24, UR5, PT ;  /* 0x0000000518007c0c */ /* 0x000fe2000bf06270 */
[----:B------:R-:W-:Y:S01]  /*f5e50*/  ULDC UR5, c[0x0][0x22c] ;  /* 0x00008b0000057ab9 */ /* 0x000fe20000000800 */
        /* <DEDUP_REMOVED lines=10> */
[----:B------:R-:W2:Y:S04]  /*f5f00*/  LDL.LU R16, [R1+0x144] ;  /* 0x0001440001107983 */ /* 0x000ea80000300800 */
[----:B------:R-:W2:Y:S07]  /*f5f10*/  LDL.LU R12, [R1+0x140] ;  /* 0x00014000010c7983 */ /* 0x000eae0000300800 */
[----:B------:R-:W-:-:S02]  /*f5f20*/  @P0 LOP3.LUT R6, R6, 0x20000000, RZ, 0xfc, !PT ;  /* 0x2000000006060812 */ /* 0x000fc400078efcff */
[----:B---3--:R-:W-:Y:S02]  /*f5f30*/  ISETP.GE.AND P2, PT, R18, UR9, PT ;  /* 0x0000000912007c0c */ /* 0x008fe4000bf46270 */
[----:B----4-:R-:W-:Y:S01]  /*f5f40*/  ISETP.GE.AND P1, PT, R19, UR7, PT ;  /* 0x0000000713007c0c */ /* 0x010fe2000bf26270 */
[----:B------:R-:W3:Y:S01]  /*f5f50*/  LDL.LU R18, [R1+0x13c] ;  /* 0x00013c0001127983 */ /* 0x000ee20000300800 */
[----:B------:R-:W-:-:S03]  /*f5f60*/  ISETP.GE.AND P0, PT, R20, UR5, PT ;  /* 0x0000000514007c0c */ /* 0x000fc6000bf06270 */
[----:B------:R-:W4:Y:S04]  /*f5f70*/  LDL.LU R19, [R1+0x138] ;  /* 0x0001380001137983 */ /* 0x000f280000300800 */
[----:B------:R-:W4:Y:S01]  /*f5f80*/  LDL.LU R20, [R1+0x2fd0] ;  /* 0x002fd00001147983 */ /* 0x000f220000300800 */
[----:B------:R-:W-:Y:S01]  /*f5f90*/  LOP3.LUT R6, R6, 0x7fffffff, RZ, 0xc0, !PT ;  /* 0x7fffffff06067812 */ /* 0x000fe200078ec0ff */
[----:B------:R-:W-:Y:S01]  /*f5fa0*/  ULDC UR9, c[0x0][0x22c] ;  /* 0x00008b0000097ab9 */ /* 0x000fe20000000800 */
[----:B------:R-:W-:Y:S01]  /*f5fb0*/  ULDC UR7, c[0x0][0x22c] ;  /* 0x00008b0000077ab9 */ /* 0x000fe20000000800 */
[----:B------:R-:W-:Y:S01]  /*f5fc0*/  ULDC UR5, c[0x0][0x22c] ;  /* 0x00008b0000057ab9 */ /* 0x000fe20000000800 */
[----:B------:R-:W-:-:S04]  /*f5fd0*/  @P1 LOP3.LUT R5, R5, 0x2, RZ, 0xfc, !PT ;  /* 0x0000000205051812 */ /* 0x000fc800078efcff */
[----:B------:R-:W-:-:S04]  /*f5fe0*/  LOP3.LUT R5, R5, 0xfffffff7, RZ, 0xc0, !PT ;  /* 0xfffffff705057812 */ /* 0x000fc800078ec0ff */
[----:B------:R-:W-:Y:S02]  /*f5ff0*/  @P0 LOP3.LUT R5, R5, 0x8, RZ, 0xfc, !PT ;  /* 0x0000000805050812 */ /* 0x000fe400078efcff */
[----:B------:R-:W-:Y:S02]  /*f6000*/  ISETP.GE.AND P0, PT, R21, UR11, PT ;  /* 0x0000000b15007c0c */ /* 0x000fe4000bf06270 */
[----:B------:R-:W-:Y:S01]  /*f6010*/  @P2 LOP3.LUT R6, R6, 0x80000000, RZ, 0xfc, !PT ;  /* 0x8000000006062812 */ /* 0x000fe200078efcff */
[----:B------:R-:W4:Y:S04]  /*f6020*/  LDL.LU R21, [R1+0x134] ;  /* 0x0001340001157983 */ /* 0x000f280000300800 */
[----:B------:R-:W4:Y:S01]  /*f6030*/  LDL.LU R15, [R1+0x130] ;  /* 0x00013000010f7983 */ /* 0x000f220000300800 */
[----:B------:R-:W-:-:S02]  /*f6040*/  LOP3.LUT R5, R5, 0xffffffdf, RZ, 0xc0, !PT ;  /* 0xffffffdf05057812 */ /* 0x000fc400078ec0ff */
[----:B------:R-:W-:Y:S02]  /*f6050*/  ISETP.GE.AND P2, PT, R22, UR9, PT ;  /* 0x0000000916007c0c */ /* 0x000fe4000bf46270 */
[----:B------:R-:W-:Y:S01]  /*f6060*/  ISETP.GE.AND P1, PT, R23, UR7, PT ;  /* 0x0000000717007c0c */ /* 0x000fe2000bf26270 */
[----:B------:R-:W4:Y:S04]  /*f6070*/  LDL.LU R22, [R1+0x12c] ;  /* 0x00012c0001167983 */ /* 0x000f280000300800 */
[----:B------:R-:W4:Y:S01]  /*f6080*/  LDL.LU R23, [R1+0x128] ;  /* 0x0001280001177983 */ /* 0x000f220000300800 */
[----:B------:R-:W-:Y:S01]  /*f6090*/  ULDC UR11, c[0x0][0x22c] ;  /* 0x00008b00000b7ab9 */ /* 0x000fe20000000800 */
        /* <DEDUP_REMOVED lines=14> */
[----:B------:R-:W-:Y:S01]  /*f6180*/  ISETP.GE.AND P2, PT, R12, UR9, PT ;  /* 0x000000090c007c0c */ /* 0x000fe2000bf46270 */
[----:B------:R-:W2:Y:S10]  /*f6190*/  LDL.LU R16, [R1+0x120] ;  /* 0x0001200001107983 */ /* 0x000eb40000300800 */
[----:B------:R-:W-:-:S04]  /*f61a0*/  @P0 LOP3.LUT R5, R5, 0x4000, RZ, 0xfc, !PT ;  /* 0x0000400005050812 */ /* 0x000fc800078efcff */
[----:B------:R-:W-:-:S04]  /*f61b0*/  LOP3.LUT R5, R5, 0xfffdffff, RZ, 0xc0, !PT ;  /* 0xfffdffff05057812 */ /* 0x000fc800078ec0ff */
[----:B------:R-:W-:-:S04]  /*f61c0*/  @P2 LOP3.LUT R5, R5, 0x20000, RZ, 0xfc, !PT ;  /* 0x0002000005052812 */ /* 0x000fc800078efcff */
[----:B------:R-:W-:Y:S02]  /*f61d0*/  LOP3.LUT R5, R5, 0xfff7ffff, RZ, 0xc0, !PT ;  /* 0xfff7ffff05057812 */ /* 0x000fe400078ec0ff */
[----:B---3--:R-:W-:Y:S02]  /*f61e0*/  ISETP.GE.AND P1, PT, R18, UR7, PT ;  /* 0x0000000712007c0c */ /* 0x008fe4000bf26270 */
[----:B------:R-:W3:Y:S01]  /*f61f0*/  LDL.LU R18, [R1+0x11c] ;  /* 0x00011c0001127983 */ /* 0x000ee20000300800 */
[----:B----4-:R-:W-:-:S03]  /*f6200*/  ISETP.GE.AND P0, PT, R19, UR5, PT ;  /* 0x0000000513007c0c */ /* 0x010fc6000bf06270 */
[----:B------:R-:W4:Y:S01]  /*f6210*/  LDL.LU R19, [R1+0x118] ;  /* 0x0001180001137983 */ /* 0x000f220000300800 */
[----:B------:R-:W-:-:S03]  /*f6220*/  R2UR UR5, R20 ;  /* 0x00000000140572ca */ /* 0x000fc600000e0000 */
[----:B------:R-:W4:Y:S03]  /*f6230*/  LDL.LU R20, [R1+0x114] ;  /* 0x0001140001147983 */ /* 0x000f260000300800 */
[----:B------:R-:W-:-:S04]  /*f6240*/  @P1 LOP3.LUT R5, R5, 0x80000, RZ, 0xfc, !PT ;  /* 0x0008000005051812 */ /* 0x000fc800078efcff */
[----:B------:R-:W-:Y:S02]  /*f6250*/  LOP3.LUT R5, R5, 0xffdfffff, RZ, 0xc0, !PT ;  /* 0xffdfffff05057812 */ /* 0x000fe400078ec0ff */
[----:B------:R-:W-:Y:S02]  /*f6260*/  ISETP.GE.AND P2, PT, R21, UR61, PT ;  /* 0x0000003d15007c0c */ /* 0x000fe4000bf46270 */
[----:B------:R-:W-:Y:S02]  /*f6270*/  @P0 LOP3.LUT R5, R5, 0x200000, RZ, 0xfc, !PT ;  /* 0x0020000005050812 */ /* 0x000fe400078efcff */
[----:B------:R-:W-:Y:S01]  /*f6280*/  ISETP.GE.AND P0, PT, R15, UR60, PT ;  /* 0x0000003c0f007c0c */ /* 0x000fe2000bf06270 */
[----:B------:R-:W4:Y:S01]  /*f6290*/  LDL.LU R21, [R1+0x110] ;  /* 0x0001100001157983 */ /* 0x000f220000300800 */
[----:B------:R-:W-:Y:S02]  /*f62a0*/  LOP3.LUT R5, R5, 0xff7fffff, RZ, 0xc0, !PT ;  /* 0xff7fffff05057812 */ /* 0x000fe400078ec0ff */
[----:B------:R-:W-:-:S02]  /*f62b0*/  ISETP.GE.AND P1, PT, R22, UR8, PT ;  /* 0x0000000816007c0c */ /* 0x000fc4000bf26270 */
[----:B------:R-:W4:Y:S03]  /*f62c0*/  LDL.LU R22, [R1+0x10c] ;  /* 0x00010c0001167983 */ /* 0x000f260000300800 */
[----:B------:R-:W-:-:S04]  /*f62d0*/  @P2 LOP3.LUT R5, R5, 0x800000, RZ, 0xfc, !PT ;  /* 0x0080000005052812 */ /* 0x000fc800078efcff */
[----:B------:R-:W-:Y:S02]  /*f62e0*/  LOP3.LUT R5, R5, 0xfdffffff, RZ, 0xc0, !PT ;  /* 0xfdffffff05057812 */ /* 0x000fe400078ec0ff */
[----:B------:R-:W-:Y:S02]  /*f62f0*/  ISETP.GE.AND P2, PT, R23, UR6, PT ;  /* 0x0000000617007c0c */ /* 0x000fe4000bf46270 */
[----:B------:R-:W4:Y:S01]  /*f6300*/  LDL.LU R23, [R1+0x108] ;  /* 0x0001080001177983 */ /* 0x000f220000300800 */
[----:B------:R-:W-:Y:S02]  /*f6310*/  @P0 LOP3.LUT R5, R5, 0x2000000, RZ, 0xfc, !PT ;  /* 0x0200000005050812 */ /* 0x000fe400078efcff */
[----:B------:R-:W-:Y:S02]  /*f6320*/  ISETP.GE.AND P0, PT, R24, UR4, PT ;  /* 0x0000000418007c0c */ /* 0x000fe4000bf06270 */
[----:B------:R-:W4:Y:S04]  /*f6330*/  LDL.LU R24, [R1+0x104] ;  /* 0x0001040001187983 */ /* 0x000f280000300800 */
[----:B------:R-:W4:Y:S01]  /*f6340*/  LDL.LU R9, [R1+0x100] ;  /* 0x0001000001097983 */ /* 0x000f220000300800 */
[----:B------:R-:W-:-:S03]  /*f6350*/  LOP3.LUT R5, R5, 0xf7ffffff, RZ, 0xc0, !PT ;  /* 0xf7ffffff05057812 */ /* 0x000fc600078ec0ff */
[----:B------:R-:W4:Y:S04]  /*f6360*/  LDL.LU R12, [R1+0xfc] ;  /* 0x0000fc00010c7983 */ /* 0x000f280000300800 */
[----:B------:R-:W4:Y:S01]  /*f6370*/  LDL.LU R15, [R1+0xf8] ;  /* 0x0000f800010f7983 */ /* 0x000f220000300800 */
[----:B------:R-:W-:-:S04]  /*f6380*/  @P1 LOP3.LUT R5, R5, 0x8000000, RZ, 0xfc, !PT ;  /* 0x0800000005051812 */ /* 0x000fc800078efcff */
[----:B------:R-:W-:Y:S02]  /*f6390*/  LOP3.LUT R5, R5, 0xdfffffff, RZ, 0xc0, !PT ;  /* 0xdfffffff05057812 */ /* 0x000fe400078ec0ff */
[----:B------:R-:W-:Y:S02]  /*f63a0*/  @P0 LOP3.LUT R4, R4, 0x1, RZ, 0xfc, !PT ;  /* 0x0000000104040812 */ /* 0x000fe400078efcff */
[----:B------:R-:W-:Y:S02]  /*f63b0*/  @P2 LOP3.LUT R5, R5, 0x20000000, RZ, 0xfc, !PT ;  /* 0x2000000005052812 */ /* 0x000fe400078efcff */
[----:B------:R-:W-:Y:S02]  /*f63c0*/  LOP3.LUT R4, R4, 0xfffffff7, RZ, 0xc0, !PT ;  /* 0xfffffff704047812 */ /* 0x000fe400078ec0ff */
[----:B--2---:R-:W-:Y:S02]  /*f63d0*/  ISETP.GE.AND P1, PT, R16, UR14, PT ;  /* 0x0000000e10007c0c */ /* 0x004fe4000bf26270 */
[----:B------:R-:W2:Y:S11]  /*f63e0*/  LDL.LU R16, [R1+0xf4] ;  /* 0x0000f40001107983 */ /* 0x000eb60000300800 */
[----:B------:R-:W-:-:S04]  /*f63f0*/  @P1 LOP3.LUT R4, R4, 0x8, RZ, 0xfc, !PT ;  /* 0x0000000804041812 */ /* 0x000fc800078efcff */
[----:B------:R-:W-:Y:S02]  /*f6400*/  LOP3.LUT R4, R4, 0xffffffef, RZ, 0xc0, !PT ;  /* 0xffffffef04047812 */ /* 0x000fe400078ec0ff */
[----:B---3--:R-:W-:Y:S02]  /*f6410*/  ISETP.GE.AND P2, PT, R18, UR12, PT ;  /* 0x0000000c12007c0c */ /* 0x008fe4000bf46270 */
[----:B----4-:R-:W-:Y:S01]  /*f6420*/  ISETP.GE.AND P0, PT, R19, UR10, PT ;  /* 0x0000000a13007c0c */ /* 0x010fe2000bf06270 */
[----:B------:R-:W3:Y:S04]  /*f6430*/  LDL.LU R18, [R1+0xf0] ;  /* 0x0000f00001127983 */ /* 0x000ee80000300800 */
[----:B------:R-:W4:Y:S01]  /*f6440*/  LDL.LU R19, [R1+0xec] ;  /* 0x0000ec0001137983 */ /* 0x000f220000300800 */
[----:B------:R-:W-:-:S03]  /*f6450*/  ISETP.GE.AND P1, PT, R20, UR20, PT ;  /* 0x0000001414007c0c */ /* 0x000fc6000bf26270 */
[----:B------:R-:W4:Y:S02]  /*f6460*/  LDL.LU R20, [R1+0xdc] ;  /* 0x0000dc0001147983 */ /* 0x000f240000300800 */
[----:B------:R-:W-:-:S04]  /*f6470*/  @P2 LOP3.LUT R4, R4, 0x10, RZ, 0xfc, !PT ;  /* 0x0000001004042812 */ /* 0x000fc800078efcff */
[----:B------:R-:W-:-:S04]  /*f6480*/  LOP3.LUT R4, R4, 0xffffff7f, RZ, 0xc0, !PT ;  /* 0xffffff7f04047812 */ /* 0x000fc800078ec0ff */
[----:B------:R-:W-:Y:S02]  /*f6490*/  @P0 LOP3.LUT R4, R4, 0x80, RZ, 0xfc, !PT ;  /* 0x0000008004040812 */ /* 0x000fe400078efcff */
[----:B------:R-:W-:Y:S02]  /*f64a0*/  ISETP.GE.AND P2, PT, R21, UR18, PT ;  /* 0x0000001215007c0c */ /* 0x000fe4000bf46270 */
[----:B------:R-:W-:Y:S01]  /*f64b0*/  LOP3.LUT R4, R4, 0xfffffdff, RZ, 0xc0, !PT ;  /* 0xfffffdff04047812 */ /* 0x000fe200078ec0ff */
[----:B------:R-:W4:Y:S03]  /*f64c0*/  LDL.LU R21, [R1+0xcc] ;  /* 0x0000cc0001157983 */ /* 0x000f260000300800 */
[----:B------:R-:W-:Y:S02]  /*f64d0*/  @P1 LOP3.LUT R4, R4, 0x200, RZ, 0xfc, !PT ;  /* 0x0000020004041812 */ /* 0x000fe400078efcff */
[----:B------:R-:W-:-:S02]  /*f64e0*/  ISETP.GE.AND P0, PT, R22, UR16, PT ;  /* 0x0000001016007c0c */ /* 0x000fc4000bf06270 */
[----:B------:R-:W4:Y:S01]  /*f64f0*/  LDL.LU R22, [R1+0xb4] ;  /* 0x0000b40001167983 */ /* 0x000f220000300800 */
[----:B------:R-:W-:-:S04]  /*f6500*/  LOP3.LUT R4, R4, 0xfffff7ff, RZ, 0xc0, !PT ;  /* 0xfffff7ff04047812 */ /* 0x000fc800078ec0ff */
[----:B------:R-:W-:Y:S02]  /*f6510*/  @P2 LOP3.LUT R4, R4, 0x800, RZ, 0xfc, !PT ;  /* 0x0000080004042812 */ /* 0x000fe400078efcff */
[----:B------:R-:W-:Y:S02]  /*f6520*/  ISETP.GE.AND P1, PT, R23, UR26, PT ;  /* 0x0000001a17007c0c */ /* 0x000fe4000bf26270 */
[----:B------:R-:W4:Y:S01]  /*f6530*/  LDL.LU R23, [R1+0xb0] ;  /* 0x0000b00001177983 */ /* 0x000f220000300800 */
[----:B------:R-:W-:-:S03]  /*f6540*/  ISETP.GE.AND P2, PT, R24, UR24, PT ;  /* 0x0000001818007c0c */ /* 0x000fc6000bf46270 */
[----:B------:R-:W4:Y:S01]  /*f6550*/  LDL.LU R24, [R1+0xac] ;  /* 0x0000ac0001187983 */ /* 0x000f220000300800 */
[----:B------:R-:W-:-:S04]  /*f6560*/  LOP3.LUT R4, R4, 0xffffdfff, RZ, 0xc0, !PT ;  /* 0xffffdfff04047812 */ /* 0x000fc800078ec0ff */
[----:B------:R-:W-:-:S04]  /*f6570*/  @P0 LOP3.LUT R4, R4, 0x2000, RZ, 0xfc, !PT ;  /* 0x0000200004040812 */ /* 0x000fc800078efcff */
[----:B------:R-:W-:Y:S02]  /*f6580*/  LOP3.LUT R4, R4, 0xffff7fff, RZ, 0xc0, !PT ;  /* 0xffff7fff04047812 */ /* 0x000fe400078ec0ff */
[----:B------:R-:W-:Y:S02]  /*f6590*/  ISETP.GE.AND P0, PT, R9, UR22, PT ;  /* 0x0000001609007c0c */ /* 0x000fe4000bf06270 */
[----:B------:R-:W4:Y:S01]  /*f65a0*/  LDL.LU R9, [R1+0x365c] ;  /* 0x00365c0001097983 */ /* 0x000f220000300800 */
        /* <DEDUP_REMOVED lines=9> */
[----:B------:R-:W-:-:S04]  /*f6640*/  LOP3.LUT R4, R4, 0xffbfffff, RZ, 0xc0, !PT ;  /* 0xffbfffff04047812 */ /* 0x000fc800078ec0ff */
[----:B------:R-:W-:-:S04]  /*f6650*/  @P1 LOP3.LUT R4, R4, 0x400000, RZ, 0xfc, !PT ;  /* 0x0040000004041812 */ /* 0x000fc800078efcff */
[----:B------:R-:W-:-:S04]  /*f6660*/  LOP3.LUT R4, R4, 0xfdffffff, RZ, 0xc0, !PT ;  /* 0xfdffffff04047812 */ /* 0x000fc800078ec0ff */
[----:B------:R-:W-:-:S04]  /*f6670*/  @P2 LOP3.LUT R4, R4, 0x2000000, RZ, 0xfc, !PT ;  /* 0x0200000004042812 */ /* 0x000fc800078efcff */
        /* <DEDUP_REMOVED lines=10> */
[----:B------:R-:W2:Y:S02]  /*f6720*/  LDL.LU R20, [R1+0x3644] ;  /* 0x0036440001147983 */ /* 0x000ea40000300800 */
[----:B------:R-:W-:-:S08]  /*f6730*/  @P1 LOP3.LUT R4, R4, 0x20000000, RZ, 0xfc, !PT ;  /* 0x2000000004041812 */ /* 0x000fd000078efcff */
[----:B------:R-:W-:Y:S02]  /*f6740*/  @P0 LOP3.LUT R3, R3, 0x2, RZ, 0xfc, !PT ;  /* 0x0000000203030812 */ /* 0x000fe400078efcff */
[----:B------:R-:W-:Y:S02]  /*f6750*/  ISETP.GE.AND P1, PT, R21, UR34, PT ;  /* 0x0000002215007c0c */ /* 0x000fe4000bf26270 */
[----:B------:R-:W-:Y:S02]  /*f6760*/  LOP3.LUT R4, R4, 0x7fffffff, RZ, 0xc0, !PT ;  /* 0x7fffffff04047812 */ /* 0x000fe400078ec0ff */
[----:B------:R-:W-:Y:S01]  /*f6770*/  LOP3.LUT R3, R3, 0xfffffff7, RZ, 0xc0, !PT ;  /* 0xfffffff703037812 */ /* 0x000fe200078ec0ff */
[----:B------:R-:W3:Y:S01]  /*f6780*/  LDL.LU R21, [R1+0x3640] ;  /* 0x0036400001157983 */ /* 0x000ee20000300800 */
[----:B------:R-:W-:Y:S02]  /*f6790*/  @P2 LOP3.LUT R4, R4, 0x80000000, RZ, 0xfc, !PT ;  /* 0x8000000004042812 */ /* 0x000fe400078efcff */
[----:B------:R-:W-:-:S02]  /*f67a0*/  ISETP.GE.AND P2, PT, R22, UR35, PT ;  /* 0x0000002316007c0c */ /* 0x000fc4000bf46270 */
[----:B------:R-:W4:Y:S03]  /*f67b0*/  LDL.LU R22, [R1+0x363c] ;  /* 0x00363c0001167983 */ /* 0x000f260000300800 */
[----:B------:R-:W-:Y:S02]  /*f67c0*/  @P1 LOP3.LUT R3, R3, 0x8, RZ, 0xfc, !PT ;  /* 0x0000000803031812 */ /* 0x000fe400078efcff */
[----:B------:R-:W-:Y:S02]  /*f67d0*/  ISETP.GE.AND P0, PT, R23, UR36, PT ;  /* 0x0000002417007c0c */ /* 0x000fe4000bf06270 */
[----:B------:R-:W2:Y:S01]  /*f67e0*/  LDL.LU R23, [R1+0x3638] ;  /* 0x0036380001177983 */ /* 0x000ea20000300800 */
[----:B------:R-:W-:-:S03]  /*f67f0*/  ISETP.GE.AND P1, PT, R24, UR37, PT ;  /* 0x0000002518007c0c */ /* 0x000fc6000bf26270 */
[----:B------:R-:W3:Y:S01]  /*f6800*/  LDL.LU R24, [R1+0x3634] ;  /* 0x0036340001187983 */ /* 0x000ee20000300800 */
[----:B------:R-:W-:-:S04]  /*f6810*/  LOP3.LUT R3, R3, 0xffffffdf, RZ, 0xc0, !PT ;  /* 0xffffffdf03037812 */ /* 0x000fc800078ec0ff */
[----:B------:R-:W-:-:S04]  /*f6820*/  @P2 LOP3.LUT R3, R3, 0x20, RZ, 0xfc, !PT ;  /* 0x0000002003032812 */ /* 0x000fc800078efcff */
[----:B------:R-:W-:-:S04]  /*f6830*/  LOP3.LUT R3, R3, 0xffffff7f, RZ, 0xc0, !PT ;  /* 0xffffff7f03037812 */ /* 0x000fc800078ec0ff */
[----:B------:R-:W-:-:S04]  /*f6840*/  @P0 LOP3.LUT R3, R3, 0x80, RZ, 0xfc, !PT ;  /* 0x0000008003030812 */ /* 0x000fc800078efcff */
[----:B------:R-:W-:-:S04]  /*f6850*/  LOP3.LUT R3, R3, 0xfffffdff, RZ, 0xc0, !PT ;  /* 0xfffffdff03037812 */ /* 0x000fc800078ec0ff */
[----:B------:R-:W-:-:S04]  /*f6860*/  @P1 LOP3.LUT R3, R3, 0x200, RZ, 0xfc, !PT ;  /* 0x0000020003031812 */ /* 0x000fc800078efcff */
[----:B------:R-:W-:Y:S02]  /*f6870*/  LOP3.LUT R3, R3, 0xffffefff, RZ, 0xc0, !PT ;  /* 0xffffefff03037812 */ /* 0x000fe400078ec0ff */
[----:B---3--:R-:W-:Y:S02]  /*f6880*/  ISETP.GE.AND P2, PT, R24, UR38, PT ;  /* 0x0000002618007c0c */ /* 0x008fe4000bf46270 */
[----:B--2---:R-:W-:Y:S02]  /*f6890*/  ISETP.GE.AND P0, PT, R23, UR39, PT ;  /* 0x0000002717007c0c */ /* 0x004fe4000bf06270 */
[----:B----4-:R-:W-:Y:S01]  /*f68a0*/  ISETP.GE.AND P1, PT, R22, UR40, PT ;  /* 0x0000002816007c0c */ /* 0x010fe2000bf26270 */
[----:B------:R-:W2:Y:S04]  /*f68b0*/  LDL.LU R24, [R1+0x3630] ;  /* 0x0036300001187983 */ /* 0x000ea80000300800 */
[----:B------:R-:W3:Y:S04]  /*f68c0*/  LDL.LU R23, [R1+0x362c] ;  /* 0x00362c0001177983 */ /* 0x000ee80000300800 */
        /* <DEDUP_REMOVED lines=29> */
[----:B------:R-:W-:Y:S02]  /*f6aa0*/  @P0 LOP3.LUT R3, R3, 0x8000000, RZ, 0xfc, !PT ;  /* 0x0800000003030812 */ /* 0x000fe400078efcff */
[----:B------:R-:W-:Y:S02]  /*f6ab0*/  ISETP.GE.AND P0, PT, R9, UR50, PT ;  /* 0x0000003209007c0c */ /* 0x000fe4000bf06270 */
[----:B------:R-:W4:Y:S01]  /*f6ac0*/  LDL.LU R9, [R1+0x3608] ;  /* 0x0036080001097983 */ /* 0x000f220000300800 */
[----:B------:R-:W-:-:S04]  /*f6ad0*/  LOP3.LUT R3, R3, 0xdfffffff, RZ, 0xc0, !PT ;  /* 0xdfffffff03037812 */ /* 0x000fc800078ec0ff */
[----:B------:R-:W-:Y:S02]  /*f6ae0*/  @P1 LOP3.LUT R3, R3, 0x20000000, RZ, 0xfc, !PT ;  /* 0x2000000003031812 */ /* 0x000fe400078efcff */
[----:B------:R-:W-:Y:S02]  /*f6af0*/  ISETP.GE.AND P1, PT, R8, UR51, PT ;  /* 0x0000003308007c0c */ /* 0x000fe4000bf26270 */
[----:B------:R-:W2:Y:S01]  /*f6b00*/  LDL.LU R8, [R1+0x3604] ;  /* 0x0036040001087983 */ /* 0x000ea20000300800 */
[----:B------:R-:W-:Y:S02]  /*f6b10*/  LOP3.LUT R3, R3, 0x7fffffff, RZ, 0xc0, !PT ;  /* 0x7fffffff03037812 */ /* 0x000fe400078ec0ff */
[----:B------:R-:W-:Y:S02]  /*f6b20*/  @P0 LOP3.LUT R2, R2, 0x4, RZ, 0xfc, !PT ;  /* 0x0000000402020812 */ /* 0x000fe400078efcff */
[----:B------:R-:W-:Y:S02]  /*f6b30*/  @P2 LOP3.LUT R3, R3, 0x80000000, RZ, 0xfc, !PT ;  /* 0x8000000003032812 */ /* 0x000fe400078efcff */
[----:B------:R-:W-:-:S02]  /*f6b40*/  ISETP.GE.AND P2, PT, R17, UR52, PT ;  /* 0x0000003411007c0c */ /* 0x000fc4000bf46270 */
[----:B------:R-:W-:Y:S02]  /*f6b50*/  LOP3.LUT R2, R2, 0xffffffdf, RZ, 0xc0, !PT ;  /* 0xffffffdf02027812 */ /* 0x000fe400078ec0ff */
[----:B------:R-:W-:Y:S01]  /*f6b60*/  ISETP.GE.AND P0, PT, R14, UR53, PT ;  /* 0x000000350e007c0c */ /* 0x000fe2000bf06270 */
[----:B------:R-:W4:Y:S04]  /*f6b70*/  LDL.LU R17, [R1+0x3600] ;  /* 0x0036000001117983 */ /* 0x000f280000300800 */
[----:B------:R-:W4:Y:S01]  /*f6b80*/  LDL.LU R14, [R1+0x35fc] ;  /* 0x0035fc00010e7983 */ /* 0x000f220000300800 */
        /* <DEDUP_REMOVED lines=10> */
[----:B------:R-:W3:Y:S01]  /*f6c30*/  LDL.LU R0, [R1+0x35f0] ;  /* 0x0035f00001007983 */ /* 0x000ee20000300800 */
[----:B------:R-:W-:Y:S02]  /*f6c40*/  LOP3.LUT R7, R7, 0xfffffffd, RZ, 0xc0, !PT ;  /* 0xfffffffd07077812 */ /* 0x000fe400078ec0ff */
[----:B------:R-:W-:Y:S02]  /*f6c50*/  ISETP.GE.AND P3, PT, R28, UR56, PT ;  /* 0x000000381c007c0c */ /* 0x000fe4000bf66270 */
[----:B------:R-:W-:-:S02]  /*f6c60*/  ISETP.GE.AND P4, PT, R26, UR57, PT ;  /* 0x000000391a007c0c */ /* 0x000fc4000bf86270 */
[----:B------:R-:W-:Y:S02]  /*f6c70*/  ISETP.GE.AND P5, PT, R25, UR58, PT ;  /* 0x0000003a19007c0c */ /* 0x000fe4000bfa6270 */
[----:B------:R-:W-:Y:S02]  /*f6c80*/  ISETP.GE.AND P6, PT, R11, UR59, PT ;  /* 0x0000003b0b007c0c */ /* 0x000fe4000bfc6270 */
[----:B------:R-:W-:Y:S02]  /*f6c90*/  @P0 LOP3.LUT R7, R7, 0x2, RZ, 0xfc, !PT ;  /* 0x0000000207070812 */ /* 0x000fe400078efcff */
[----:B------:R-:W-:Y:S01]  /*f6ca0*/  LOP3.LUT P0, RZ, R29, 0x40000000, RZ, 0xc0, !PT ;  /* 0x400000001dff7812 */ /* 0x000fe2000780c0ff */
[----:B------:R-:W4:Y:S01]  /*f6cb0*/  LDL.LU R28, [R1+0x34c] ;  /* 0x00034c00011c7983 */ /* 0x000f220000300800 */
[----:B------:R-:W-:Y:S01]  /*f6cc0*/  LOP3.LUT R11, R11, 0xffffffef, RZ, 0xc0, !PT ;  /* 0xffffffef0b0b7812 */ /* 0x000fe200078ec0ff */
[----:B------:R-:W-:Y:S01]  /*f6cd0*/  ULDC.64 UR26, c[0x0][0x228] ;  /* 0x00008a00001a7ab9 */ /* 0x000fe20000000a00 */
[----:B---3--:R-:W-:Y:S01]  /*f6ce0*/  LOP3.LUT R0, R0, 0x7fffffff, RZ, 0xc0, !PT ;  /* 0x7fffffff00007812 */ /* 0x008fe200078ec0ff */
[----:B--2---:R0:W-:Y:S01]  /*f6cf0*/  STL [R1+0x3ad8], R8 ;  /* 0x003ad80801007387 */ /* 0x0041e20000100800 */
        /* <DEDUP_REMOVED lines=9> */
[----:B0-----:R-:W2:Y:S01]  /*f6d90*/  LDL.LU R8, [R1+0x7e0] ;  /* 0x0007e00001087983 */ /* 0x001ea20000300800 */
[----:B------:R-:W-:-:S03]  /*f6da0*/  ULDC.64 UR24, c[0x0][0x228] ;  /* 0x00008a0000187ab9 */ /* 0x000fc60000000a00 */
[----:B------:R0:W-:Y:S04]  /*f6db0*/  STL [R1+0x3970], R26 ;  /* 0x0039701a01007387 */ /* 0x0001e80000100800 */
[----:B0-----:R-:W3:Y:S04]  /*f6dc0*/  LDL.LU R26, [R1+0x60c] ;  /* 0x00060c00011a7983 */ /* 0x001ee80000300800 */
[----:B------:R0:W-:Y:S04]  /*f6dd0*/  STL [R1+0x3948], R29 ;  /* 0x0039481d01007387 */ /* 0x0001e80000100800 */
[----:B0-----:R-:W3:Y:S04]  /*f6de0*/  LDL.LU R29, [R1+0x1208] ;  /* 0x00120800011d7983 */ /* 0x001ee80000300800 */
[----:B------:R0:W-:Y:S04]  /*f6df0*/  STL [R1+0x392c], R6 ;  /* 0x00392c0601007387 */ /* 0x0001e80000100800 */
[----:B0-----:R-:W3:Y:S04]  /*f6e00*/  LDL.LU R6, [R1+0x510] ;  /* 0x0005100001067983 */ /* 0x001ee80000300800 */
[----:B------:R0:W-:Y:S04]  /*f6e10*/  STL [R1+0x3928], R5 ;  /* 0x0039280501007387 */ /* 0x0001e80000100800 */
[----:B0-----:R-:W3:Y:S04]  /*f6e20*/  LDL.LU R5, [R1+0x364] ;  /* 0x0003640001057983 */ /* 0x001ee80000300800 */
[----:B------:R0:W-:Y:S04]  /*f6e30*/  STL [R1+0x3908], R4 ;  /* 0x0039080401007387 */ /* 0x0001e80000100800 */
[----:B0-----:R-:W2:Y:S04]  /*f6e40*/  LDL.LU R4, [R1+0x56c] ;  /* 0x00056c0001047983 */ /* 0x001ea80000300800 */
[----:B------:R0:W-:Y:S04]  /*f6e50*/  STL [R1+0x38e8], R3 ;  /* 0x0038e80301007387 */ /* 0x0001e80000100800 */
[----:B0-----:R-:W3:Y:S04]  /*f6e60*/  LDL.LU R3, [R1+0x51c] ;  /* 0x00051c0001037983 */ /* 0x001ee80000300800 */
[----:B------:R0:W-:Y:S04]  /*f6e70*/  STL [R1+0x38c4], R2 ;  /* 0x0038c40201007387 */ /* 0x0001e80000100800 */
[----:B0-----:R-:W3:Y:S04]  /*f6e80*/  LDL.LU R2, [R1+0x360] ;  /* 0x0003600001027983 */ /* 0x001ee80000300800 */
[----:B------:R0:W-:Y:S04]  /*f6e90*/  STL [R1+0x38c0], R25 ;  /* 0x0038c01901007387 */ /* 0x0001e80000100800 */
[----:B0-----:R-:W2:Y:S04]  /*f6ea0*/  LDL.LU R25, [R1+0x35c] ;  /* 0x00035c0001197983 */ /* 0x001ea80000300800 */
[----:B------:R0:W-:Y:S04]  /*f6eb0*/  STL [R1+0x3888], R27 ;  /* 0x0038881b01007387 */ /* 0x0001e80000100800 */
[----:B0-----:R-:W2:Y:S04]  /*f6ec0*/  LDL.LU R27, [R1+0x554] ;  /* 0x00055400011b7983 */ /* 0x001ea80000300800 */
[----:B------:R0:W-:Y:S04]  /*f6ed0*/  STL [R1+0x387c], R24 ;  /* 0x00387c1801007387 */ /* 0x0001e80000100800 */
[----:B0-----:R-:W2:Y:S04]  /*f6ee0*/  LDL.LU R24, [R1+0x354] ;  /* 0x0003540001187983 */ /* 0x001ea80000300800 */
[----:B------:R0:W-:Y:S04]  /*f6ef0*/  STL [R1+0x3848], R23 ;  /* 0x0038481701007387 */ /* 0x0001e80000100800 */
[----:B0-----:R-:W2:Y:S04]  /*f6f00*/  LDL.LU R23, [R1+0x558] ;  /* 0x0005580001177983 */ /* 0x001ea80000300800 */
[----:B----4-:R0:W-:Y:S04]  /*f6f10*/  STL [R1+0x3810], R22 ;  /* 0x0038101601007387 */ /* 0x0101e80000100800 */
[----:B0-----:R-:W4:Y:S04]  /*f6f20*/  LDL.LU R22, [R1+0x350] ;  /* 0x0003500001167983 */ /* 0x001f280000300800 */
[----:B------:R0:W-:Y:S04]  /*f6f30*/  STL [R1+0x37f0], R21 ;  /* 0x0037f01501007387 */ /* 0x0001e80000100800 */
        /* <DEDUP_REMOVED lines=13> */
[----:B------:R-:W-:Y:S04]  /*f7010*/  STL [R1+0x3710], R15 ;  /* 0x0037100f01007387 */ /* 0x000fe80000100800 */
[----:B------:R0:W-:Y:S04]  /*f7020*/  STL [R1+0x36dc], R13 ;  /* 0x0036dc0d01007387 */ /* 0x0001e80000100800 */
[----:B0-----:R-:W4:Y:S01]  /*f7030*/  LDL.LU R13, [R1+0x2fd4] ;  /* 0x002fd400010d7983 */ /* 0x001f220000300800 */
[----:B------:R-:W-:-:S02]  /*f7040*/  @P0 LOP3.LUT R11, R11, 0x10, RZ, 0xfc, !PT ;  /* 0x000000100b0b0812 */ /* 0x000fc400078efcff */
[----:B------:R-:W-:Y:S01]  /*f7050*/  @P5 LOP3.LUT R0, R0, 0x80000000, RZ, 0xfc, !PT ;  /* 0x8000000000005812 */ /* 0x000fe200078efcff */
[----:B------:R-:W0:Y:S01]  /*f7060*/  S2R R15, SR_TID.X ;  /* 0x00000000000f7919 */ /* 0x000e220000002100 */
[----:B------:R-:W-:Y:S02]  /*f7070*/  LOP3.LUT R11, R11, 0xfffffff7, RZ, 0xc0, !PT ;  /* 0xfffffff70b0b7812 */ /* 0x000fe400078ec0ff */
[----:B------:R-:W-:Y:S01]  /*f7080*/  LOP3.LUT R0, R0, 0xbfffffff, RZ, 0xc0, !PT ;  /* 0xbfffffff00007812 */ /* 0x000fe200078ec0ff */
[----:B------:R-:W-:Y:S01]  /*f7090*/  STL [R1+0x36d8], R12 ;  /* 0x0036d80c01007387 */ /* 0x000fe20000100800 */
[----:B------:R-:W-:Y:S02]  /*f70a0*/  @P1 LOP3.LUT R11, R11, 0x8, RZ, 0xfc, !PT ;  /* 0x000000080b0b1812 */ /* 0x000fe400078efcff */
[----:B------:R-:W-:Y:S01]  /*f70b0*/  @P6 LOP3.LUT R0, R0, 0x40000000, RZ, 0xfc, !PT ;  /* 0x4000000000006812 */ /* 0x000fe200078efcff */
[----:B------:R1:W-:Y:S01]  /*f70c0*/  STL [R1+0x3698], R10 ;  /* 0x0036980a01007387 */ /* 0x0003e20000100800 */
[----:B------:R-:W-:-:S02]  /*f70d0*/  LOP3.LUT R11, R11, 0xfffffffb, RZ, 0xc0, !PT ;  /* 0xfffffffb0b0b7812 */ /* 0x000fc400078ec0ff */
[----:B------:R-:W-:Y:S01]  /*f70e0*/  LOP3.LUT P0, RZ, R7, 0x200, RZ, 0xc0, !PT ;  /* 0x0000020007ff7812 */ /* 0x000fe2000780c0ff */
[----:B------:R4:W-:Y:S01]  /*f70f0*/  STL [R1+0x3678], R9 ;  /* 0x0036780901007387 */ /* 0x0009e20000100800 */
[----:B------:R-:W-:Y:S02]  /*f7100*/  @P2 LOP3.LUT R11, R11, 0x4, RZ, 0xfc, !PT ;  /* 0x000000040b0b2812 */ /* 0x000fe400078efcff */
[----:B------:R-:W-:Y:S02]  /*f7110*/  LOP3.LUT P1, RZ, R7, 0x100, RZ, 0xc0, !PT ;  /* 0x0000010007ff7812 */ /* 0x000fe4000782c0ff */
[----:B------:R-:W-:Y:S02]  /*f7120*/  LOP3.LUT R11, R11, 0xfffffffd, RZ, 0xc0, !PT ;  /* 0xfffffffd0b0b7812 */ /* 0x000fe400078ec0ff */
[----:B------:R-:W-:Y:S02]  /*f7130*/  LOP3.LUT P2, RZ, R7, 0x40, RZ, 0xc0, !PT ;  /* 0x0000004007ff7812 */ /* 0x000fe4000784c0ff */
[----:B------:R-:W-:-:S02]  /*f7140*/  @P3 LOP3.LUT R11, R11, 0x2, RZ, 0xfc, !PT ;  /* 0x000000020b0b3812 */ /* 0x000fc400078efcff */
[----:B------:R-:W-:Y:S02]  /*f7150*/  LOP3.LUT P3, RZ, R7, 0x20, RZ, 0xc0, !PT ;  /* 0x0000002007ff7812 */ /* 0x000fe4000786c0ff */
[----:B------:R-:W-:Y:S02]  /*f7160*/  LOP3.LUT R11, R11, 0xfffffffe, RZ, 0xc0, !PT ;  /* 0xfffffffe0b0b7812 */ /* 0x000fe400078ec0ff */
[----:B------:R-:W-:Y:S02]  /*f7170*/  LOP3.LUT P5, RZ, R7, 0x4, RZ, 0xc0, !PT ;  /* 0x0000000407ff7812 */ /* 0x000fe400078ac0ff */
[----:B------:R-:W-:Y:S02]  /*f7180*/  @P4 LOP3.LUT R11, R11, 0x1, RZ, 0xfc, !PT ;  /* 0x000000010b0b4812 */ /* 0x000fe400078efcff */
[----:B------:R-:W-:Y:S01]  /*f7190*/  LOP3.LUT P4, RZ, R7, 0x10, RZ, 0xc0, !PT ;  /* 0x0000001007ff7812 */ /* 0x000fe2000788c0ff */
[----:B0-----:R-:W-:Y:S01]  /*f71a0*/  IMAD.SHL.U32 R15, R15, 0x20, RZ ;  /* 0x000000200f0f7824 */ /* 0x001fe200078e00ff */
[----:B------:R-:W-:Y:S01]  /*f71b0*/  LOP3.LUT P6, RZ, R7, 0x2, RZ, 0xc0, !PT ;  /* 0x0000000207ff7812 */ /* 0x000fe200078cc0ff */
[----:B------:R-:W-:Y:S03]  /*f71c0*/  STL [R1+0x3640], R11 ;  /* 0x0036400b01007387 */ /* 0x000fe60000100800 */
[----:B------:R-:W-:Y:S01]  /*f71d0*/  LOP3.LUT R15, R15, 0x400, RZ, 0xc0, !PT ;  /* 0x000004000f0f7812 */ /* 0x000fe200078ec0ff */
[----:B------:R0:W-:Y:S04]  /*f71e0*/  STL [R1+0x3628], R0 ;  /* 0x0036280001007387 */ /* 0x0001e80000100800 */
[----:B------:R-:W-:Y:S01]  /*f71f0*/  STL [R1+0x3974], R7 ;  /* 0x0039740701007387 */ /* 0x000fe20000100800 */
[----:B---3--:R-:W-:-:S02]  /*f7200*/  PRMT R3, R3, 0x5410, R2 ;  /* 0x0000541003037816 */ /* 0x008fc40000000002 */
[----:B--2---:R-:W-:Y:S02]  /*f7210*/  PRMT R4, R4, 0x5410, R25 ;  /* 0x0000541004047816 */ /* 0x004fe40000000019 */
[----:B-1----:R-:W-:Y:S02]  /*f7220*/  PRMT R10, R27, 0x5410, R24 ;  /* 0x000054101b0a7816 */ /* 0x002fe40000000018 */
[----:B----4-:R-:W-:Y:S02]  /*f7230*/  PRMT R9, R23, 0x5410, R22 ;  /* 0x0000541017097816 */ /* 0x010fe40000000016 */
[----:B------:R-:W-:Y:S02]  /*f7240*/  PRMT R8, R8, 0x5410, R19 ;  /* 0x0000541008087816 */ /* 0x000fe40000000013 */
[----:B0-----:R-:W-:Y:S02]  /*f7250*/  PRMT R0, R16, 0x5410, R14 ;  /* 0x0000541010007816 */ /* 0x001fe4000000000e */
[----:B------:R-:W-:-:S02]  /*f7260*/  PRMT R14, R18, 0x5410, R17 ;  /* 0x00005410120e7816 */ /* 0x000fc40000000011 */
[----:B------:R-:W-:-:S13]  /*f7270*/  R2UR UR4, R13 ;  /* 0x000000000d0472ca */ /* 0x000fda00000e0000 */
[----:B------:R-:W-:-:S05]  /*f7280*/  IADD3 R28, R28, UR4, R15 ;  /* 0x000000041c1c7c10 */ /* 0x000fca000fffe00f */
[----:B------:R-:W-:Y:S04]  /*f7290*/  STL [R1+0x3d70], R28 ;  /* 0x003d701c01007387 */ /* 0x000fe80000100800 */
[----:B------:R-:W-:Y:S04]  /*f72a0*/  STL [R1+0x64], R0 ;  /* 0x0000640001007387 */ /* 0x000fe80000100800 */
[----:B------:R0:W-:Y:S02]  /*f72b0*/  STL [R1+0x3d60], R8 ;  /* 0x003d600801007387 */ /* 0x0001e40000100800 */
[----:B0-----:R-:W-:-:S05]  /*f72c0*/  PRMT R8, R21, 0x5410, R20 ;  /* 0x0000541015087816 */ /* 0x001fca0000000014 */
[----:B------:R-:W-:Y:S04]  /*f72d0*/  STL [R1+0x3d74], R8 ;  /* 0x003d740801007387 */ /* 0x000fe80000100800 */
[----:B------:R0:W-:Y:S04]  /*f72e0*/  STL [R1+0x3d78], R9 ;  /* 0x003d780901007387 */ /* 0x0001e80000100800 */
[----:B------:R-:W-:Y:S04]  /*f72f0*/  STL [R1+0x3d7c], R10 ;  /* 0x003d7c0a01007387 */ /* 0x000fe80000100800 */
[----:B------:R-:W2:Y:S04]  /*f7300*/  LDL.LU R7, [R1+0x2fd8] ;  /* 0x002fd80001077983 */ /* 0x000ea80000300800 */
[----:B------:R-:W3:Y:S01]  /*f7310*/  LDL.LU R21, [R1+0x730] ;  /* 0x0007300001157983 */ /* 0x000ee20000300800 */
[----:B------:R-:W-:-:S02]  /*f7320*/  PRMT R2, R6, 0x5410, R5 ;  /* 0x0000541006027816 */ /* 0x000fc40000000005 */
[----:B------:R-:W-:Y:S01]  /*f7330*/  LOP3.LUT R28, R29, 0xffff, RZ, 0xc0, !PT ;  /* 0x0000ffff1d1c7812 */ /* 0x000fe200078ec0ff */
[----:B------:R-:W4:Y:S01]  /*f7340*/  LDL.LU R15, [R1+0x5a8] ;  /* 0x0005a800010f7983 */ /* 0x000f220000300800 */
[----:B------:R-:W-:Y:S01]  /*f7350*/  LOP3.LUT R0, R26, 0xffff, RZ, 0xc0, !PT ;  /* 0x0000ffff1a007812 */ /* 0x000fe200078ec0ff */
[----:B------:R-:W-:Y:S02]  /*f7360*/  IMAD.MOV.U32 R13, RZ, RZ, R3 ;  /* 0x000000ffff0d7224 */ /* 0x000fe400078e0003 */
[----:B------:R-:W-:Y:S01]  /*f7370*/  IMAD.MOV.U32 R12, RZ, RZ, R4 ;  /* 0x000000ffff0c7224 */ /* 0x000fe200078e0004 */
[----:B------:R-:W-:Y:S06]  /*f7380*/  BAR.SYNC.DEFER_BLOCKING 0x0 ;  /* 0x0000000000007b1d */ /* 0x000fec0000010000 */
[----:B----4-:R1:W-:Y:S04]  /*f7390*/  STL.64 [R1+0x3d68], R14 ;  /* 0x003d680e01007387 */ /* 0x0103e80000100a00 */
[----:B0-----:R-:W4:Y:S04]  /*f73a0*/  LDL.LU R9, [R1+0x368] ;  /* 0x0003680001097983 */ /* 0x001f280000300800 */
        /* <DEDUP_REMOVED lines=10> */
[----:B------:R-:W-:-:S03]  /*f7450*/  IMAD.MOV.U32 R14, RZ, RZ, R2 ;  /* 0x000000ffff0e7224 */ /* 0x000fc600078e0002 */
[----:B------:R-:W4:Y:S01]  /*f7460*/  LDL.LU R24, [R1+0x37c] ;  /* 0x00037c0001187983 */ /* 0x000f220000300800 */
[----:B---3--:R-:W-:-:S03]  /*f7470*/  LOP3.LUT R10, R21, 0xffff, RZ, 0xc0, !PT ;  /* 0x0000ffff150a7812 */ /* 0x008fc600078ec0ff */
[----:B------:R-:W3:Y:S01]  /*f7480*/  LDL.LU R27, [R1+0x5e0] ;  /* 0x0005e000011b7983 */ /* 0x000ee20000300800 */
[----:B------:R-:W-:-:S03]  /*f7490*/  SHF.R.U32.HI R21, RZ, 0x8, R28 ;  /* 0x00000008ff157819 */ /* 0x000fc6000001161c */
[----:B------:R-:W3:Y:S01]  /*f74a0*/  LDL.LU R25, [R1+0x380] ;  /* 0x0003800001197983 */ /* 0x000ee20000300800 */
[----:B------:R-:W-:-:S03]  /*f74b0*/  PRMT R28, R28, 0x3340, R0 ;  /* 0x000033401c1c7816 */ /* 0x000fc60000000000 */
[----:B------:R-:W3:Y:S04]  /*f74c0*/  LDL.LU R26, [R1+0x5c4] ;  /* 0x0005c400011a7983 */ /* 0x000ee80000300800 */
[----:B------:R-:W3:Y:S01]  /*f74d0*/  LDL.LU R2, [R1+0x388] ;  /* 0x0003880001027983 */ /* 0x000ee20000300800 */
[----:B--2---:R-:W-:-:S03]  /*f74e0*/  LOP3.LUT R7, R7, 0xffff, RZ, 0xc0, !PT ;  /* 0x0000ffff07077812 */ /* 0x004fc600078ec0ff */
[----:B------:R-:W2:Y:S04]  /*f74f0*/  LDL.LU R6, [R1+0x5c0] ;  /* 0x0005c00001067983 */ /* 0x000ea80000300800 */
[----:B------:R-:W2:Y:S04]  /*f7500*/  LDL.LU R3, [R1+0x38c] ;  /* 0x00038c0001037983 */ /* 0x000ea80000300800 */
[----:B------:R-:W2:Y:S04]  /*f7510*/  LDL.LU R5, [R1+0x5b0] ;  /* 0x0005b00001057983 */ /* 0x000ea80000300800 */
[----:B------:R-:W2:Y:S04]  /*f7520*/  LDL.LU R4, [R1+0x384] ;  /* 0x0003840001047983 */ /* 0x000ea80000300800 */
[----:B------:R-:W2:Y:S04]  /*f7530*/  LDL.LU R29, [R1+0x55c] ;  /* 0x00055c00011d7983 */ /* 0x000ea80000300800 */
[----:B------:R0:W-:Y:S01]  /*f7540*/  STL [R1+0x510], R28 ;  /* 0x0005101c01007387 */ /* 0x0001e20000100800 */
[----:B------:R-:W-:-:S02]  /*f7550*/  LOP3.LUT R21, R21, 0xffff, RZ, 0xc0, !PT ;  /* 0x0000ffff15157812 */ /* 0x000fc400078ec0ff */
[----:B0-----:R-:W-:Y:S02]  /*f7560*/  SHF.R.U32.HI R28, RZ, 0x8, R0 ;  /* 0x00000008ff1c7819 */ /* 0x001fe40000011600 */
[----:B------:R-:W-:Y:S02]  /*f7570*/  SHF.R.U32.HI R0, RZ, 0x8, R7 ;  /* 0x00000008ff007819 */ /* 0x000fe40000011607 */
[----:B------:R-:W-:Y:S02]  /*f7580*/  PRMT R7, R7, 0x3340, R10 ;  /* 0x0000334007077816 */ /* 0x000fe4000000000a */
[----:B------:R-:W-:-:S03]  /*f7590*/  LOP3.LUT R28, R28, 0xffff, RZ, 0xc0, !PT ;  /* 0x0000ffff1c1c7812 */ /* 0x000fc600078ec0ff */
[----:B------:R0:W-:Y:S01]  /*f75a0*/  STL [R1+0x3978], R7 ;  /* 0x0039780701007387 */ /* 0x0001e20000100800 */
[----:B------:R-:W-:Y:S02]  /*f75b0*/  PRMT R21, R21, 0x3340, R28 ;  /* 0x0000334015157816 */ /* 0x000fe4000000001c */
[----:B0-----:R-:W-:Y:S02]  /*f75c0*/  SHF.R.U32.HI R7, RZ, 0x8, R10 ;  /* 0x00000008ff077819 */ /* 0x001fe4000001160a */
[----:B------:R-:W3:Y:S01]  /*f75d0*/  LDL.LU R10, [R1+0x3d7c] ;  /* 0x003d7c00010a7983 */ /* 0x000ee20000300800 */
[----:B----4-:R-:W-:-:S03]  /*f75e0*/  PRMT R15, R15, 0x5410, R9 ;  /* 0x000054100f0f7816 */ /* 0x010fc60000000009 */
[----:B------:R-:W3:Y:S01]  /*f75f0*/  LDL.LU R9, [R1+0x3d78] ;  /* 0x003d780001097983 */ /* 0x000ee20000300800 */
[----:B------:R-:W-:-:S03]  /*f7600*/  PRMT R11, R11, 0x5410, R8 ;  /* 0x000054100b0b7816 */ /* 0x000fc60000000008 */
[----:B------:R-:W3:Y:S04]  /*f7610*/  LDL.LU R8, [R1+0x3d74] ;  /* 0x003d740001087983 */ /* 0x000ee80000300800 */
[----:B------:R-:W4:Y:S01]  /*f7620*/  LDL.LU R28, [R1+0x3d70] ;  /* 0x003d7000011c7983 */ /* 0x000f220000300800 */
[----:B------:R-:W-:Y:S02]  /*f7630*/  LOP3.LUT R0, R0, 0xffff, RZ, 0xc0, !PT ;  /* 0x0000ffff00007812 */ /* 0x000fe400078ec0ff */
[----:B------:R-:W-:-:S04]  /*f7640*/  LOP3.LUT R7, R7, 0xffff, RZ, 0xc0, !PT ;  /* 0x0000ffff07077812 */ /* 0x000fc800078ec0ff */
[----:B------:R-:W-:Y:S01]  /*f7650*/  PRMT R0, R0, 0x3340, R7 ;  /* 0x0000334000007816 */ /* 0x000fe20000000007 */
[----:B------:R0:W-:Y:S04]  /*f7660*/  STL [R1+0xb4], R21 ;  /* 0x0000b41501007387 */ /* 0x0001e80000100800 */
[----:B------:R-:W-:Y:S01]  /*f7670*/  STL [R1+0x180], R0 ;  /* 0x0001800001007387 */ /* 0x000fe20000100800 */
[----:B0-----:R-:W0:Y:S03]  /*f7680*/  S2R R21, SR_TID.X ;  /* 0x0000000000157919 */ /* 0x001e260000002100 */
[----:B----4-:R1:W-:Y:S04]  /*f7690*/  STSM.16.M88.4 [R28], R12 ;  /* 0x0000000c1c007844 */ /* 0x0103e80000000200 */
[----:B-1----:R-:W4:Y:S04]  /*f76a0*/  LDL.LU.64 R14, [R1+0x3d68] ;  /* 0x003d6800010e7983 */ /* 0x002f280000300a00 */
[----:B---3--:R1:W-:Y:S01]  /*f76b0*/  STSM.16.M88.4 [R28+0x200], R8 ;  /* 0x000200081c007844 */ /* 0x0083e20000000200 */
[----:B0-----:R-:W-:-:S02]  /*f76c0*/  LOP3.LUT R7, R21, 0x3f, RZ, 0xc0, !PT ;  /* 0x0000003f15077812 */ /* 0x001fc400078ec0ff */
[----:B------:R-:W-:Y:S02]  /*f76d0*/  PRMT R12, R26, 0x5410, R25 ;  /* 0x000054101a0c7816 */ /* 0x000fe40000000019 */
[----:B------:R-:W-:Y:S01]  /*f76e0*/  LEA R26, R7, UR4, 0x4 ;  /* 0x00000004071a7c11 */ /* 0x000fe2000f8e20ff */
[----:B------:R-:W-:Y:S01]  /*f76f0*/  ULDC.64 UR4, c[0x0][0x228] ;  /* 0x00008a0000047ab9 */ /* 0x000fe20000000a00 */
[----:B--2---:R-:W-:Y:S02]  /*f7700*/  PRMT R6, R6, 0x5410, R2 ;  /* 0x0000541006067816 */ /* 0x004fe40000000002 */
[----:B------:R-:W-:Y:S01]  /*f7710*/  PRMT R5, R5, 0x5410, R3 ;  /* 0x0000541005057816 */ /* 0x000fe20000000003 */
[----:B-1----:R-:W2:Y:S04]  /*f7720*/  LDL.LU R8, [R1+0x3d60] ;  /* 0x003d600001087983 */ /* 0x002ea80000300800 */
[----:B------:R-:W-:Y:S01]  /*f7730*/  STL [R1+0xb0], R26 ;  /* 0x0000b01a01007387 */ /* 0x000fe20000100800 */
[----:B------:R-:W-:Y:S01]  /*f7740*/  PRMT R2, R29, 0x5410, R4 ;  /* 0x000054101d027816 */ /* 0x000fe20000000004 */
[----:B------:R-:W-:Y:S01]  /*f7750*/  BAR.SYNC.DEFER_BLOCKING 0x0 ;  /* 0x0000000000007b1d */ /* 0x000fe20000010000 */
[----:B----4-:R-:W-:-:S02]  /*f7760*/  PRMT R0, R16, 0x5410, R15 ;  /* 0x0000541010007816 */ /* 0x010fc4000000000f */
[----:B------:R-:W-:Y:S02]  /*f7770*/  PRMT R16, R20, 0x5410, R19 ;  /* 0x0000541014107816 */ /* 0x000fe40000000013 */
[----:B------:R-:W-:Y:S02]  /*f7780*/  PRMT R15, R23, 0x5410, R22 ;  /* 0x00005410170f7816 */ /* 0x000fe40000000016 */
[----:B------:R-:W0:Y:S04]  /*f7790*/  LDS.128 R20, [R26] ;  /* 0x000000001a147984 */ /* 0x000e280000000c00 */
[----:B0-----:R-:W-:Y:S04]  /*f77a0*/  STL [R1+0x354], R21 ;  /* 0x0003541501007387 */ /* 0x001fe80000100800 */
[----:B------:R-:W-:Y:S04]  /*f77b0*/  STL.64 [R1+0x358], R22 ;  /* 0x0003581601007387 */ /* 0x000fe80000100a00 */
[----:B------:R-:W3:Y:S04]  /*f77c0*/  LDL.LU R7, [R1+0x660] ;  /* 0x0006600001077983 */ /* 0x000ee80000300800 */
[----:B------:R-:W4:Y:S04]  /*f77d0*/  LDL.LU R9, [R1+0x638] ;  /* 0x0006380001097983 */ /* 0x000f280000300800 */
[----:B------:R-:W3:Y:S04]  /*f77e0*/  LDL.LU R11, [R1+0x630] ;  /* 0x00063000010b7983 */ /* 0x000ee80000300800 */
[----:B------:R-:W4:Y:S04]  /*f77f0*/  LDL.LU R3, [R1+0x394] ;  /* 0x0003940001037983 */ /* 0x000f280000300800 */
[----:B------:R-:W4:Y:S04]  /*f7800*/  LDL.LU R4, [R1+0x550] ;  /* 0x0005500001047983 */ /* 0x000f280000300800 */
[----:B------:R-:W2:Y:S01]  /*f7810*/  LDL.LU R10, [R1+0x458] ;  /* 0x00045800010a7983 */ /* 0x000ea20000300800 */
[----:B------:R-:W-:-:S03]  /*f7820*/  PRMT R13, R27, 0x5410, R24 ;  /* 0x000054101b0d7816 */ /* 0x000fc60000000018 */
[----:B--2---:R0:W-:Y:S04]  /*f7830*/  STL [R1+0x3d0c], R10 ;  /* 0x003d0c0a01007387 */ /* 0x0041e80000100800 */
[----:B0-----:R-:W3:Y:S04]  /*f7840*/  LDL.LU R10, [R1+0x634] ;  /* 0x00063400010a7983 */ /* 0x001ee80000300800 */
[----:B------:R0:W-:Y:S04]  /*f7850*/  STL [R1+0x3d08], R8 ;  /* 0x003d080801007387 */ /* 0x0001e80000100800 */
[----:B0-----:R-:W4:Y:S01]  /*f7860*/  LDL.LU R8, [R1+0x640] ;  /* 0x0006400001087983 */ /* 0x001f220000300800 */
[----:B------:R-:W-:-:S03]  /*f7870*/  PRMT R17, R18, 0x5410, R17 ;  /* 0x0000541012117816 */ /* 0x000fc60000000011 */
[----:B---3--:R0:W-:Y:S02]  /*f7880*/  STL.64 [R1+0x3d38], R10 ;  /* 0x003d380a01007387 */ /* 0x0081e40000100a00 */
[----:B0-----:R-:W-:Y:S02]  /*f7890*/  IMAD.MOV.U32 R10, RZ, RZ, R15 ;  /* 0x000000ffff0a7224 */ /* 0x001fe400078e000f */
[----:B----4-:R0:W-:Y:S01]  /*f78a0*/  STL.64 [R1+0x3d30], R8 ;  /* 0x003d300801007387 */ /* 0x0101e20000100a00 */
[----:B------:R-:W-:-:S05]  /*f78b0*/  IMAD.MOV.U32 R11, RZ, RZ, R13 ;  /* 0x000000ffff0b7224 */ /* 0x000fca00078e000d */
[----:B------:R1:W-:Y:S01]  /*f78c0*/  STL.64 [R1+0x3d48], R10 ;  /* 0x003d480a01007387 */ /* 0x0003e20000100a00 */
[----:B0-----:R-:W-:Y:S02]  /*f78d0*/  IMAD.MOV.U32 R8, RZ, RZ, R17 ;  /* 0x000000ffff087224 */ /* 0x001fe400078e0011 */
[----:B------:R-:W-:Y:S02]  /*f78e0*/  IMAD.MOV.U32 R9, RZ, RZ, R16 ;  /* 0x000000ffff097224 */ /* 0x000fe400078e0010 */
[----:B-1----:R-:W-:-:S03]  /*f78f0*/  IMAD.MOV.U32 R10, RZ, RZ, R5 ;  /* 0x000000ffff0a7224 */ /* 0x002fc600078e0005 */
[----:B------:R0:W-:Y:S01]  /*f7900*/  STL.64 [R1+0x3d40], R8 ;  /* 0x003d400801007387 */ /* 0x0001e20000100a00 */
[----:B------:R-:W-:-:S05]  /*f7910*/  IMAD.MOV.U32 R11, RZ, RZ, R2 ;  /* 0x000000ffff0b7224 */ /* 0x000fca00078e0002 */
[----:B------:R-:W-:Y:S01]  /*f7920*/  STL.64 [R1+0x3d58], R10 ;  /* 0x003d580a01007387 */ /* 0x000fe20000100a00 */
[----:B0-----:R-:W-:Y:S02]  /*f7930*/  IMAD.MOV.U32 R8, RZ, RZ, R12 ;  /* 0x000000ffff087224 */ /* 0x001fe400078e000c */
[----:B------:R-:W-:-:S05]  /*f7940*/  IMAD.MOV.U32 R9, RZ, RZ, R6 ;  /* 0x000000ffff097224 */ /* 0x000fca00078e0006 */
[----:B------:R-:W-:Y:S04]  /*f7950*/  STL.64 [R1+0x3d50], R8 ;  /* 0x003d500801007387 */ /* 0x000fe80000100a00 */
[----:B------:R-:W2:Y:S04]  /*f7960*/  LDL.LU R17, [R1+0x6b4] ;  /* 0x0006b40001117983 */ /* 0x000ea80000300800 */
[----:B------:R-:W3:Y:S04]  /*f7970*/  LDL.LU R12, [R1+0x454] ;  /* 0x00045400010c7983 */ /* 0x000ee80000300800 */
[----:B------:R-:W2:Y:S04]  /*f7980*/  LDL.LU R16, [R1+0x6b0] ;  /* 0x0006b00001107983 */ /* 0x000ea80000300800 */
[----:B------:R-:W3:Y:S04]  /*f7990*/  LDL.LU R13, [R1+0x3f0] ;  /* 0x0003f000010d7983 */ /* 0x000ee80000300800 */
[----:B------:R-:W4:Y:S04]  /*f79a0*/  LDL.LU R15, [R1+0x698] ;  /* 0x00069800010f7983 */ /* 0x000f280000300800 */
[----:B------:R-:W0:Y:S04]  /*f79b0*/  LDS.128 R8, [R26+0x400] ;  /* 0x000400001a087984 */ /* 0x000e280000000c00 */
[----:B----4-:R1:W-:Y:S04]  /*f79c0*/  STL.64 [R1+0x3d18], R14 ;  /* 0x003d180e01007387 */ /* 0x0103e80000100a00 */
[----:B-1----:R-:W4:Y:S04]  /*f79d0*/  LDL.LU R14, [R1+0x3a8] ;  /* 0x0003a800010e7983 */ /* 0x002f280000300800 */
[----:B------:R-:W4:Y:S04]  /*f79e0*/  LDL.LU R15, [R1+0x3ac] ;  /* 0x0003ac00010f7983 */ /* 0x000f280000300800 */
[----:B---3--:R1:W-:Y:S04]  /*f79f0*/  STL.64 [R1+0x3d10], R12 ;  /* 0x003d100c01007387 */ /* 0x0083e80000100a00 */
[----:B-1----:R-:W3:Y:S04]  /*f7a00*/  LDL.LU R12, [R1+0x664] ;  /* 0x00066400010c7983 */ /* 0x002ee80000300800 */
[----:B------:R-:W4:Y:S04]  /*f7a10*/  LDL.LU R13, [R1+0x3a4] ;  /* 0x0003a400010d7983 */ /* 0x000f280000300800 */
[----:B------:R-:W2:Y:S04]  /*f7a20*/  LDL.LU R18, [R1+0x3e8] ;  /* 0x0003e80001127983 */ /* 0x000ea80000300800 */
[----:B------:R-:W2:Y:S01]  /*f7a30*/  LDL.LU R19, [R1+0x690] ;  /* 0x0006900001137983 */ /* 0x000ea20000300800 */
[----:B------:R-:W-:-:S02]  /*f7a40*/  IMAD.MOV.U32 R29, RZ, RZ, R20 ;  /* 0x000000ffff1d7224 */ /* 0x000fc400078e0014 */
[----:B0-----:R-:W-:Y:S02]  /*f7a50*/  IMAD.MOV.U32 R5, RZ, RZ, R10 ;  /* 0x000000ffff057224 */ /* 0x001fe400078e000a */
[----:B------:R-:W-:Y:S01]  /*f7a60*/  IMAD.MOV.U32 R6, RZ, RZ, R8 ;  /* 0x000000ffff067224 */ /* 0x000fe200078e0008 */
[----:B------:R-:W-:Y:S06]  /*f7a70*/  BAR.SYNC.DEFER_BLOCKING 0x0 ;  /* 0x0000000000007b1d */ /* 0x000fec0000010000 */
[----:B--2---:R0:W-:Y:S04]  /*f7a80*/  STL.64 [R1+0x3d28], R18 ;  /* 0x003d281201007387 */ /* 0x0041e80000100a00 */
[----:B0-----:R-:W2:Y:S04]  /*f7a90*/  LDL.LU R18, [R1+0x65c] ;  /* 0x00065c0001127983 */ /* 0x001ea80000300800 */
[----:B------:R-:W4:Y:S04]  /*f7aa0*/  LDL.LU R19, [R1+0x3a0] ;  /* 0x0003a00001137983 */ /* 0x000f280000300800 */
[----:B------:R0:W-:Y:S04]  /*f7ab0*/  STL.64 [R1+0x3d20], R16 ;  /* 0x003d201001007387 */ /* 0x0001e80000100a00 */
[----:B0-----:R-:W3:Y:S04]  /*f7ac0*/  LDL.LU R16, [R1+0x398] ;  /* 0x0003980001107983 */ /* 0x001ee80000300800 */
        /* <DEDUP_REMOVED lines=11> */
[----:B------:R-:W-:Y:S04]  /*f7b80*/  STL [R1+0x344], R9 ;  /* 0x0003440901007387 */ /* 0x000fe80000100800 */
[----:B------:R0:W-:Y:S04]  /*f7b90*/  STL [R1+0x34c], R11 ;  /* 0x00034c0b01007387 */ /* 0x0001e80000100800 */
[----:B0-----:R-:W3:Y:S04]  /*f7ba0*/  LDL.LU.64 R10, [R1+0x3d58] ;  /* 0x003d5800010a7983 */ /* 0x001ee80000300a00 */
[----:B------:R-:W3:Y:S04]  /*f7bb0*/  LDL.LU.64 R8, [R1+0x3d50] ;  /* 0x003d500001087983 */ /* 0x000ee80000300a00 */
[----:B------:R-:W-:Y:S04]  /*f7bc0*/  STL [R1+0x3a48], R6 ;  /* 0x003a480601007387 */ /* 0x000fe80000100800 */
[----:B---3--:R0:W-:Y:S04]  /*f7bd0*/  STSM.16.M88.4 [R28], R8 ;  /* 0x000000081c007844 */ /* 0x0081e80000000200 */
[----:B0-----:R-:W3:Y:S04]  /*f7be0*/  LDL.LU.64 R10, [R1+0x3d48] ;  /* 0x003d4800010a7983 */ /* 0x001ee80000300a00 */
[----:B------:R-:W3:Y:S04]  /*f7bf0*/  LDL.LU.64 R8, [R1+0x3d40] ;  /* 0x003d400001087983 */ /* 0x000ee80000300a00 */
[----:B---3--:R0:W-:Y:S04]  /*f7c00*/  STSM.16.M88.4 [R28+0x200], R8 ;  /* 0x000200081c007844 */ /* 0x0081e80000000200 */
[----:B0-----:R-:W3:Y:S04]  /*f7c10*/  LDL.LU.64 R10, [R1+0x3d38] ;  /* 0x003d3800010a7983 */ /* 0x001ee80000300a00 */
[----:B------:R-:W3:Y:S01]  /*f7c20*/  LDL.LU.64 R8, [R1+0x3d30] ;  /* 0x003d300001087983 */ /* 0x000ee20000300a00 */
[----:B------:R-:W-:-:S02]  /*f7c30*/  PRMT R7, R7, 0x5410, R16 ;  /* 0x0000541007077816 */ /* 0x000fc40000000010 */
[----:B--2---:R-:W-:Y:S02]  /*f7c40*/  PRMT R6, R18, 0x5410, R17 ;  /* 0x0000541012067816 */ /* 0x004fe40000000011 */
[----:B------:R-:W-:Y:S02]  /*f7c50*/  PRMT R3, R4, 0x5410, R3 ;  /* 0x0000541004037816 */ /* 0x000fe40000000003 */
[----:B----4-:R-:W-:Y:S01]  /*f7c60*/  PRMT R12, R12, 0x5410, R29 ;  /* 0x000054100c0c7816 */ /* 0x010fe2000000001d */
[----:B------:R-:W-:Y:S01]  /*f7c70*/  BAR.SYNC.DEFER_BLOCKING 0x0 ;  /* 0x0000000000007b1d */ /* 0x000fe20000010000 */
[----:B---3--:R-:W-:-:S05]  /*f7c80*/  PRMT R8, R8, 0x5410, R19 ;  /* 0x0000541008087816 */ /* 0x008fca0000000013 */
[----:B------:R-:W0:Y:S01]  /*f7c90*/  LDS.128 R16, [R26] ;  /* 0x000000001a107984 */ /* 0x000e220000000c00 */
[----:B------:R-:W-:Y:S02]  /*f7ca0*/  PRMT R9, R9, 0x5410, R13 ;  /* 0x0000541009097816 */ /* 0x000fe4000000000d */
[----:B------:R-:W-:Y:S02]  /*f7cb0*/  PRMT R10, R10, 0x5410, R14 ;  /* 0x000054100a0a7816 */ /* 0x000fe4000000000e */
[----:B------:R-:W-:Y:S01]  /*f7cc0*/  PRMT R11, R11, 0x5410, R15 ;  /* 0x000054100b0b7816 */ /* 0x000fe2000000000f */
[----:B0-----:R-:W-:Y:S01]  /*f7cd0*/  IMAD.MOV.U32 R4, RZ, RZ, R18 ;  /* 0x000000ffff047224 */ /* 0x001fe200078e0012 */
[----:B------:R-:W-:Y:S04]  /*f7ce0*/  STL.64 [R1+0x330], R16 ;  /* 0x0003301001007387 */ /* 0x000fe80000100a00 */
[----:B------:R0:W-:Y:S04]  /*f7cf0*/  STL [R1+0x33c], R19 ;  /* 0x00033c1301007387 */ /* 0x0001e80000100800 */
[----:B0-----:R-:W2:Y:S04]  /*f7d00*/  LDL.LU.64 R18, [R1+0x3d28] ;  /* 0x003d280001127983 */ /* 0x001ea80000300a00 */
[----:B------:R-:W3:Y:S04]  /*f7d10*/  LDL.LU.64 R16, [R1+0x3d20] ;  /* 0x003d200001107983 */ /* 0x000ee80000300a00 */
[----:B------:R0:W-:Y:S02]  /*f7d20*/  STL.64 [R1+0x3930], R4 ;  /* 0x0039300401007387 */ /* 0x0001e40000100a00 */
[----:B0-----:R-:W-:-:S02]  /*f7d30*/  IMAD.MOV.U32 R4, RZ, RZ, R12 ;  /* 0x000000ffff047224 */ /* 0x001fc400078e000c */
[----:B------:R-:W0:Y:S01]  /*f7d40*/  LDS.128 R12, [R26+0x400] ;  /* 0x000400001a0c7984 */ /* 0x000e220000000c00 */
[----:B------:R-:W-:Y:S01]  /*f7d50*/  BAR.SYNC.DEFER_BLOCKING 0x0 ;  /* 0x0000000000007b1d */ /* 0x000fe20000010000 */
[----:B------:R-:W-:Y:S02]  /*f7d60*/  IMAD.MOV.U32 R5, RZ, RZ, R7 ;  /* 0x000000ffff057224 */ /* 0x000fe400078e0007 */
[----:B------:R-:W-:-:S03]  /*f7d70*/  IMAD.MOV.U32 R7, RZ, RZ, R3 ;  /* 0x000000ffff077224 */ /* 0x000fc600078e0003 */
[----:B------:R-:W-:Y:S04]  /*f7d80*/  STSM.16.M88.4 [R28], R8 ;  /* 0x000000081c007844 */ /* 0x000fe80000000200 */
[----:B0-----:R-:W-:Y:S01]  /*f7d90*/  STL.64 [R1+0x320], R12 ;  /* 0x0003200c01007387 */ /* 0x001fe20000100a00 */
[----:B------:R-:W-:-:S03]  /*f7da0*/  IMAD.MOV.U32 R3, RZ, RZ, R15 ;  /* 0x000000ffff037224 */ /* 0x000fc600078e000f */
[----:B------:R0:W-:Y:S04]  /*f7db0*/  STL [R1+0x328], R14 ;  /* 0x0003280e01007387 */ /* 0x0001e80000100800 */
[----:B0-----:R-:W4:Y:S04]  /*f7dc0*/  LDL.LU.64 R14, [R1+0x3d18] ;  /* 0x003d1800010e7983 */ /* 0x001f280000300a00 */
[----:B------:R-:W4:Y:S04]  /*f7dd0*/  LDL.LU.64 R12, [R1+0x3d10] ;  /* 0x003d1000010c7983 */ /* 0x000f280000300a00 */
[----:B------:R-:W3:Y:S04]  /*f7de0*/  LDL.LU R10, [R1+0x3d0c] ;  /* 0x003d0c00010a7983 */ /* 0x000ee80000300800 */
[----:B------:R-:W-:Y:S01]  /*f7df0*/  STSM.16.M88.4 [R28+0x200], R4 ;  /* 0x000200041c007844 */ /* 0x000fe20000000200 */
[----:B------:R-:W-:Y:S01]  /*f7e00*/  BAR.SYNC.DEFER_BLOCKING 0x0 ;  /* 0x0000000000007b1d */ /* 0x000fe20000010000 */
[----:B------:R-:W-:-:S05]  /*f7e10*/  PRMT R9, R2, 0x5410, R25 ;  /* 0x0000541002097816 */ /* 0x000fca0000000019 */
[----:B------:R-:W2:Y:S04]  /*f7e20*/  LDL.LU R8, [R1+0x3d08] ;  /* 0x003d080001087983 */ /* 0x000ea80000300800 */
[----:B------:R-:W0:Y:S04]  /*f7e30*/  LDS.128 R4, [R26] ;  /* 0x000000001a047984 */ /* 0x000e280000000c00 */
[----:B0-----:R0:W-:Y:S01]  /*f7e40*/  STL.64 [R1+0x310], R4 ;  /* 0x0003100401007387 */ /* 0x0011e20000100a00 */
[----:B------:R-:W-:Y:S02]  /*f7e50*/  IMAD.MOV.U32 R2, RZ, RZ, R6 ;  /* 0x000000ffff027224 */ /* 0x000fe400078e0006 */
[----:B------:R-:W-:Y:S01]  /*f7e60*/  IMAD.MOV.U32 R25, RZ, RZ, R7 ;  /* 0x000000ffff197224 */ /* 0x000fe200078e0007 */
[----:B0-----:R-:W2:Y:S04]  /*f7e70*/  LDL.LU R4, [R1+0x6d0] ;  /* 0x0006d00001047983 */ /* 0x001ea80000300800 */
[----:B------:R-:W2:Y:S04]  /*f7e80*/  LDL.LU R5, [R1+0x6c4] ;  /* 0x0006c40001057983 */ /* 0x000ea80000300800 */
[----:B------:R-:W2:Y:S04]  /*f7e90*/  LDL.LU R6, [R1+0x6c0] ;  /* 0x0006c00001067983 */ /* 0x000ea80000300800 */
[----:B------:R-:W2:Y:S01]  /*f7ea0*/  LDL.LU R29, [R1+0x3b4] ;  /* 0x0003b400011d7983 */ /* 0x000ea20000300800 */
[----:B---3--:R-:W-:-:S02]  /*f7eb0*/  PRMT R17, R17, 0x5410, R10 ;  /* 0x0000541011117816 */ /* 0x008fc4000000000a */
[----:B------:R-:W-:Y:S02]  /*f7ec0*/  PRMT R10, R27, 0x5410, R24 ;  /* 0x000054101b0a7816 */ /* 0x000fe40000000018 */
[----:B------:R-:W3:Y:S04]  /*f7ed0*/  LDL.LU R27, [R1+0x588] ;  /* 0x00058800011b7983 */ /* 0x000ee80000300800 */
[----:B------:R-:W3:Y:S01]  /*f7ee0*/  LDL.LU R7, [R1+0x4bc] ;  /* 0x0004bc0001077983 */ /* 0x000ee20000300800 */
[----:B----4-:R-:W-:Y:S02]  /*f7ef0*/  PRMT R15, R15, 0x5410, R13 ;  /* 0x000054100f0f7816 */ /* 0x010fe4000000000d */
[----:B--2---:R-:W-:Y:S01]  /*f7f00*/  PRMT R13, R19, 0x5410, R18 ;  /* 0x00005410130d7816 */ /* 0x004fe20000000012 */
[----:B---3--:R0:W-:Y:S04]  /*f7f10*/  STL [R1+0x3cb0], R7 ;  /* 0x003cb00701007387 */ /* 0x0081e80000100800 */
[----:B0-----:R-:W2:Y:S01]  /*f7f20*/  LDL.LU R7, [R1+0x6b8] ;  /* 0x0006b80001077983 */ /* 0x001ea20000300800 */
[----:B------:R-:W-:-:S02]  /*f7f30*/  PRMT R16, R16, 0x5410, R12 ;  /* 0x0000541010107816 */ /* 0x000fc4000000000c */
[----:B------:R-:W-:Y:S02]  /*f7f40*/  PRMT R12, R21, 0x5410, R20 ;  /* 0x00005410150c7816 */ /* 0x000fe40000000014 */
[----:B------:R-:W-:Y:S01]  /*f7f50*/  PRMT R11, R23, 0x5410, R22 ;  /* 0x00005410170b7816 */ /* 0x000fe20000000016 */
[----:B--2---:R0:W-:Y:S04]  /*f7f60*/  STL.64 [R1+0x3ce0], R6 ;  /* 0x003ce00601007387 */ /* 0x0041e80000100a00 */
[----:B------:R1:W-:Y:S01]  /*f7f70*/  STL.64 [R1+0x3cd8], R4 ;  /* 0x003cd80401007387 */ /* 0x0003e20000100a00 */
[----:B0-----:R-:W-:Y:S02]  /*f7f80*/  IMAD.MOV.U32 R6, RZ, RZ, R15 ;  /* 0x000000ffff067224 */ /* 0x001fe400078e000f */
[----:B------:R-:W-:-:S02]  /*f7f90*/  IMAD.MOV.U32 R7, RZ, RZ, R13 ;  /* 0x000000ffff077224 */ /* 0x000fc400078e000d */
[----:B-1----:R-:W-:Y:S02]  /*f7fa0*/  IMAD.MOV.U32 R4, RZ, RZ, R17 ;  /* 0x000000ffff047224 */ /* 0x002fe400078e0011 */
[----:B------:R-:W-:Y:S01]  /*f7fb0*/  IMAD.MOV.U32 R5, RZ, RZ, R16 ;  /* 0x000000ffff057224 */ /* 0x000fe200078e0010 */
[----:B------:R0:W-:Y:S04]  /*f7fc0*/  STL.64 [R1+0x3cf0], R6 ;  /* 0x003cf00601007387 */ /* 0x0001e80000100a00 */
[----:B------:R1:W-:Y:S01]  /*f7fd0*/  STL.64 [R1+0x3ce8], R4 ;  /* 0x003ce80401007387 */ /* 0x0003e20000100a00 */
[----:B0-----:R-:W-:Y:S02]  /*f7fe0*/  IMAD.MOV.U32 R6, RZ, RZ, R10 ;  /* 0x000000ffff067224 */ /* 0x001fe400078e000a */
[----:B------:R-:W-:-:S02]  /*f7ff0*/  IMAD.MOV.U32 R7, RZ, RZ, R9 ;  /* 0x000000ffff077224 */ /* 0x000fc400078e0009 */
[----:B-1----:R-:W-:Y:S02]  /*f8000*/  IMAD.MOV.U32 R4, RZ, RZ, R12 ;  /* 0x000000ffff047224 */ /* 0x002fe400078e000c */
[----:B------:R-:W-:Y:S01]  /*f8010*/  IMAD.MOV.U32 R5, RZ, RZ, R11 ;  /* 0x000000ffff057224 */ /* 0x000fe200078e000b */
[----:B------:R-:W-:Y:S04]  /*f8020*/  STL.64 [R1+0x3d00], R6 ;  /* 0x003d000601007387 */ /* 0x000fe80000100a00 */
[----:B------:R-:W-:Y:S04]  /*f8030*/  STL.64 [R1+0x3cf8], R4 ;  /* 0x003cf80401007387 */ /* 0x000fe80000100a00 */
[----:B------:R-:W2:Y:S04]  /*f8040*/  LDL.LU R17, [R1+0x6ec] ;  /* 0x0006ec0001117983 */ /* 0x000ea80000300800 */
[----:B------:R-:W3:Y:S04]  /*f8050*/  LDL.LU R11, [R1+0x4b8] ;  /* 0x0004b800010b7983 */ /* 0x000ee80000300800 */
[----:B------:R-:W4:Y:S04]  /*f8060*/  LDL.LU R16, [R1+0x6e8] ;  /* 0x0006e80001107983 */ /* 0x000f280000300800 */
[----:B------:R-:W2:Y:S04]  /*f8070*/  LDL.LU R9, [R1+0x4b4] ;  /* 0x0004b40001097983 */ /* 0x000ea80000300800 */
[----:B------:R-:W4:Y:S04]  /*f8080*/  LDL.LU R15, [R1+0x6e4] ;  /* 0x0006e400010f7983 */ /* 0x000f280000300800 */
[----:B------:R-:W3:Y:S04]  /*f8090*/  LDL.LU R10, [R1+0x4b0] ;  /* 0x0004b000010a7983 */ /* 0x000ee80000300800 */
[----:B------:R-:W0:Y:S01]  /*f80a0*/  LDS.128 R4, [R26+0x400] ;  /* 0x000400001a047984 */ /* 0x000e220000000c00 */
[----:B------:R-:W-:Y:S06]  /*f80b0*/  BAR.SYNC.DEFER_BLOCKING 0x0 ;  /* 0x0000000000007b1d */ /* 0x000fec0000010000 */
[----:B---3--:R1:W-:Y:S04]  /*f80c0*/  STL.64 [R1+0x3cc0], R10 ;  /* 0x003cc00a01007387 */ /* 0x0083e80000100a00 */
[----:B-1----:R-:W3:Y:S04]  /*f80d0*/  LDL.LU R10, [R1+0x6bc] ;  /* 0x0006bc00010a7983 */ /* 0x002ee80000300800 */
[----:B------:R-:W3:Y:S04]  /*f80e0*/  LDL.LU R11, [R1+0x464] ;  /* 0x00046400010b7983 */ /* 0x000ee80000300800 */
[----:B--2---:R1:W-:Y:S04]  /*f80f0*/  STL.64 [R1+0x3cb8], R8 ;  /* 0x003cb80801007387 */ /* 0x0043e80000100a00 */
[----:B-1----:R-:W2:Y:S04]  /*f8100*/  LDL.LU R8, [R1+0x6cc] ;  /* 0x0006cc0001087983 */ /* 0x002ea80000300800 */
[----:B------:R-:W3:Y:S04]  /*f8110*/  LDL.LU R9, [R1+0x6c8] ;  /* 0x0006c80001097983 */ /* 0x000ee80000300800 */
[----:B------:R-:W2:Y:S04]  /*f8120*/  LDL.LU R13, [R1+0x6e0] ;  /* 0x0006e000010d7983 */ /* 0x000ea80000300800 */
[----:B------:R-:W2:Y:S04]  /*f8130*/  LDL.LU R12, [R1+0x4ac] ;  /* 0x0004ac00010c7983 */ /* 0x000ea80000300800 */
[----:B----4-:R1:W-:Y:S04]  /*f8140*/  STL.64 [R1+0x3cd0], R14 ;  /* 0x003cd00e01007387 */ /* 0x0103e80000100a00 */
[----:B-1----:R-:W3:Y:S04]  /*f8150*/  LDL.LU R14, [R1+0x480] ;  /* 0x00048000010e7983 */ /* 0x002ee80000300800 */
[----:B------:R-:W4:Y:S04]  /*f8160*/  LDL.LU R15, [R1+0x468] ;  /* 0x00046800010f7983 */ /* 0x000f280000300800 */
[----:B--2---:R1:W-:Y:S04]  /*f8170*/  STL.64 [R1+0x3cc8], R12 ;  /* 0x003cc80c01007387 */ /* 0x0043e80000100a00 */
[----:B-1----:R-:W2:Y:S04]  /*f8180*/  LDL.LU R12, [R1+0x488] ;  /* 0x00048800010c7983 */ /* 0x002ea80000300800 */
[----:B------:R-:W3:Y:S04]  /*f8190*/  LDL.LU R13, [R1+0x484] ;  /* 0x00048400010d7983 */ /* 0x000ee80000300800 */
[----:B------:R-:W2:Y:S04]  /*f81a0*/  LDL.LU R18, [R1+0x6dc] ;  /* 0x0006dc0001127983 */ /* 0x000ea80000300800 */
[----:B------:R-:W2:Y:S04]  /*f81b0*/  LDL.LU R19, [R1+0x4a8] ;  /* 0x0004a80001137983 */ /* 0x000ea80000300800 */
[----:B------:R-:W2:Y:S04]  /*f81c0*/  LDL.LU R20, [R1+0x6d8] ;  /* 0x0006d80001147983 */ /* 0x000ea80000300800 */
[----:B------:R-:W2:Y:S04]  /*f81d0*/  LDL.LU R21, [R1+0x4a4] ;  /* 0x0004a40001157983 */ /* 0x000ea80000300800 */
[----:B------:R-:W2:Y:S04]  /*f81e0*/  LDL.LU R22, [R1+0x6d4] ;  /* 0x0006d40001167983 */ /* 0x000ea80000300800 */
[----:B------:R-:W2:Y:S04]  /*f81f0*/  LDL.LU R23, [R1+0x3b8] ;  /* 0x0003b80001177983 */ /* 0x000ea80000300800 */
[----:B------:R-:W2:Y:S04]  /*f8200*/  LDL.LU R24, [R1+0x594] ;  /* 0x0005940001187983 */ /* 0x000ea80000300800 */
[----:B------:R1:W-:Y:S04]  /*f8210*/  STL.64 [R1+0x38f0], R2 ;  /* 0x0038f00201007387 */ /* 0x0003e80000100a00 */
[----:B-1----:R-:W2:Y:S04]  /*f8220*/  LDL.LU R2, [R1+0x4a0] ;  /* 0x0004a00001027983 */ /* 0x002ea80000300800 */
[----:B------:R-:W2:Y:S04]  /*f8230*/  LDL.LU R3, [R1+0x48c] ;  /* 0x00048c0001037983 */ /* 0x000ea80000300800 */
[----:B0-----:R-:W-:Y:S04]  /*f8240*/  STL.64 [R1+0x300], R4 ;  /* 0x0003000401007387 */ /* 0x001fe80000100a00 */
[----:B------:R0:W-:Y:S04]  /*f8250*/  STL.64 [R1+0x308], R6 ;  /* 0x0003080601007387 */ /* 0x0001e80000100a00 */
[----:B0-----:R-:W4:Y:S04]  /*f8260*/  LDL.LU.64 R6, [R1+0x3d00] ;  /* 0x003d000001067983 */ /* 0x001f280000300a00 */
[----:B------:R-:W4:Y:S04]  /*f8270*/  LDL.LU.64 R4, [R1+0x3cf8] ;  /* 0x003cf80001047983 */ /* 0x000f280000300a00 */
[----:B----4-:R0:W-:Y:S04]  /*f8280*/  STSM.16.M88.4 [R28], R4 ;  /* 0x000000041c007844 */ /* 0x0101e80000000200 */
[----:B0-----:R-:W4:Y:S04]  /*f8290*/  LDL.LU.64 R6, [R1+0x3cf0] ;  /* 0x003cf00001067983 */ /* 0x001f280000300a00 */
[----:B------:R-:W4:Y:S04]  /*f82a0*/  LDL.LU.64 R4, [R1+0x3ce8] ;  /* 0x003ce80001047983 */ /* 0x000f280000300a00 */
[----:B----4-:R0:W-:Y:S04]  /*f82b0*/  STSM.16.M88.4 [R28+0x200], R4 ;  /* 0x000200041c007844 */ /* 0x0101e80000000200 */
[----:B0-----:R-:W2:Y:S04]  /*f82c0*/  LDL.LU.64 R6, [R1+0x3ce0] ;  /* 0x003ce00001067983 */ /* 0x001ea80000300a00 */
[----:B------:R-:W4:Y:S01]  /*f82d0*/  LDL.LU.64 R4, [R1+0x3cd8] ;  /* 0x003cd80001047983 */ /* 0x000f220000300a00 */
[----:B---3--:R-:W-:-:S02]  /*f82e0*/  PRMT R8, R8, 0x5410, R13 ;  /* 0x0000541008087816 */ /* 0x008fc4000000000d */
[----:B------:R-:W-:Y:S02]  /*f82f0*/  PRMT R9, R9, 0x5410, R14 ;  /* 0x0000541009097816 */ /* 0x000fe4000000000e */
[----:B------:R-:W-:Y:S01]  /*f8300*/  PRMT R10, R10, 0x5410, R15 ;  /* 0x000054100a0a7816 */ /* 0x000fe2000000000f */
[----:B------:R-:W-:Y:S01]  /*f8310*/  BAR.SYNC.DEFER_BLOCKING 0x0 ;  /* 0x0000000000007b1d */ /* 0x000fe20000010000 */
[----:B--2---:R-:W-:-:S05]  /*f8320*/  PRMT R6, R6, 0x5410, R12 ;  /* 0x0000541006067816 */ /* 0x004fca000000000c */
[----:B------:R-:W0:Y:S04]  /*f8330*/  LDS.128 R12, [R26] ;  /* 0x000000001a0c7984 */ /* 0x000e280000000c00 */
[----:B0-----:R-:W-:Y:S04]  /*f8340*/  STL.64 [R1+0x2f0], R12 ;  /* 0x0002f00c01007387 */ /* 0x001fe80000100a00 */
[----:B------:R-:W-:Y:S04]  /*f8350*/  STL.64 [R1+0x2f8], R14 ;  /* 0x0002f80e01007387 */ /* 0x000fe80000100a00 */
[----:B------:R-:W0:Y:S01]  /*f8360*/  LDS.128 R12, [R26+0x400] ;  /* 0x000400001a0c7984 */ /* 0x000e220000000c00 */
[----:B------:R-:W-:Y:S01]  /*f8370*/  PRMT R11, R7, 0x5410, R11 ;  /* 0x00005410070b7816 */ /* 0x000fe2000000000b */
[----:B------:R-:W-:Y:S01]  /*f8380*/  BAR.SYNC.DEFER_BLOCKING 0x0 ;  /* 0x0000000000007b1d */ /* 0x000fe20000010000 */
[----:B------:R-:W-:-:S02]  /*f8390*/  PRMT R7, R27, 0x5410, R29 ;  /* 0x000054101b077816 */ /* 0x000fc4000000001d */
[----:B----4-:R-:W-:Y:S02]  /*f83a0*/  PRMT R4, R4, 0x5410, R2 ;  /* 0x0000541004047816 */ /* 0x010fe40000000002 */
[----:B------:R-:W-:Y:S01]  /*f83b0*/  PRMT R5, R5, 0x5410, R3 ;  /* 0x0000541005057816 */ /* 0x000fe20000000003 */
[----:B------:R-:W-:Y:S01]  /*f83c0*/  STSM.16.M88.4 [R28], R8 ;  /* 0x000000081c007844 */ /* 0x000fe20000000200 */
[----:B0-----:R-:W-:-:S03]  /*f83d0*/  IMAD.MOV.U32 R27, RZ, RZ, R13 ;  /* 0x000000ffff1b7224 */ /* 0x001fc600078e000d */
[----:B------:R-:W-:Y:S01]  /*f83e0*/  STL [R1+0x2e0], R12 ;  /* 0x0002e00c01007387 */ /* 0x000fe20000100800 */
[----:B------:R-:W-:-:S03]  /*f83f0*/  IMAD.MOV.U32 R2, RZ, RZ, R15 ;  /* 0x000000ffff027224 */ /* 0x000fc600078e000f */
[----:B------:R0:W-:Y:S04]  /*f8400*/  STL [R1+0x2e8], R14 ;  /* 0x0002e80e01007387 */ /* 0x0001e80000100800 */
[----:B0-----:R-:W2:Y:S04]  /*f8410*/  LDL.LU.64 R14, [R1+0x3cd0] ;  /* 0x003cd000010e7983 */ /* 0x001ea80000300a00 */
[----:B------:R-:W3:Y:S04]  /*f8420*/  LDL.LU.64 R12, [R1+0x3cc8] ;  /* 0x003cc800010c7983 */ /* 0x000ee80000300a00 */
[----:B------:R-:W-:Y:S04]  /*f8430*/  STL [R1+0x3a50], R27 ;  /* 0x003a501b01007387 */ /* 0x000fe80000100800 */
[----:B------:R-:W-:Y:S04]  /*f8440*/  STL [R1+0x3a4c], R2 ;  /* 0x003a4c0201007387 */ /* 0x000fe80000100800 */
[----:B------:R-:W3:Y:S04]  /*f8450*/  LDL.LU.64 R10, [R1+0x3cc0] ;  /* 0x003cc000010a7983 */ /* 0x000ee80000300a00 */
[----:B------:R-:W2:Y:S04]  /*f8460*/  LDL.LU.64 R8, [R1+0x3cb8] ;  /* 0x003cb80001087983 */ /* 0x000ea80000300a00 */
[----:B------:R0:W-:Y:S04]  /*f8470*/  STSM.16.M88.4 [R28+0x200], R4 ;  /* 0x000200041c007844 */ /* 0x0001e80000000200 */
[----:B0-----:R-:W4:Y:S04]  /*f8480*/  LDL.LU R7, [R1+0x3cb0] ;  /* 0x003cb00001077983 */ /* 0x001f280000300800 */
[----:B------:R-:W4:Y:S04]  /*f8490*/  LDL.LU R4, [R1+0x708] ;  /* 0x0007080001047983 */ /* 0x000f280000300800 */
[----:B------:R-:W4:Y:S04]  /*f84a0*/  LDL.LU R5, [R1+0x704] ;  /* 0x0007040001057983 */ /* 0x000f280000300800 */
[----:B------:R-:W4:Y:S04]  /*f84b0*/  LDL.LU R2, [R1+0x4d0] ;  /* 0x0004d00001027983 */ /* 0x000f280000300800 */
[----:B------:R-:W4:Y:S04]  /*f84c0*/  LDL.LU R27, [R1+0x6f0] ;  /* 0x0006f000011b7983 */ /* 0x000f280000300800 */
[----:B------:R-:W4:Y:S01]  /*f84d0*/  LDL.LU R3, [R1+0x3bc] ;  /* 0x0003bc0001037983 */ /* 0x000f220000300800 */
[----:B------:R-:W-:Y:S01]  /*f84e0*/  BAR.SYNC.DEFER_BLOCKING 0x0 ;  /* 0x0000000000007b1d */ /* 0x000fe20000010000 */
[----:B---3--:R-:W-:-:S02]  /*f84f0*/  PRMT R13, R13, 0x5410, R10 ;  /* 0x000054100d0d7816 */ /* 0x008fc4000000000a */
[----:B--2---:R-:W-:Y:S02]  /*f8500*/  PRMT R15, R15, 0x5410, R9 ;  /* 0x000054100f0f7816 */ /* 0x004fe40000000009 */
[----:B------:R-:W-:Y:S02]  /*f8510*/  PRMT R9, R24, 0x5410, R23 ;  /* 0x0000541018097816 */ /* 0x000fe40000000017 */
[----:B------:R-:W2:Y:S01]  /*f8520*/  LDL.LU R23, [R1+0x590] ;  /* 0x0005900001177983 */ /* 0x000ea20000300800 */
[----:B------:R-:W-:Y:S02]  /*f8530*/  PRMT R10, R22, 0x5410, R21 ;  /* 0x00005410160a7816 */ /* 0x000fe40000000015 */
[----:B------:R-:W-:Y:S01]  /*f8540*/  PRMT R16, R16, 0x5410, R11 ;  /* 0x0000541010107816 */ /* 0x000fe2000000000b */
[----:B------:R-:W3:Y:S01]  /*f8550*/  LDL.LU R6, [R1+0x518] ;  /* 0x0005180001067983 */ /* 0x000ee20000300800 */
[----:B------:R-:W-:-:S03]  /*f8560*/  PRMT R11, R20, 0x5410, R19 ;  /* 0x00005410140b7816 */ /* 0x000fc60000000013 */
[----:B------:R-:W2:Y:S04]  /*f8570*/  LDL.LU R22, [R1+0x738] ;  /* 0x0007380001167983 */ /* 0x000ea80000300800 */
[----:B------:R-:W2:Y:S01]  /*f8580*/  LDL.LU R29, [R1+0x514] ;  /* 0x00051400011d7983 */ /* 0x000ea20000300800 */
[----:B----4-:R-:W-:-:S03]  /*f8590*/  PRMT R17, R17, 0x5410, R7 ;  /* 0x0000541011117816 */ /* 0x010fc60000000007 */
[----:B------:R-:W4:Y:S04]  /*f85a0*/  LDL.LU R19, [R1+0x734] ;  /* 0x0007340001137983 */ /* 0x000f280000300800 */
[----:B------:R-:W3:Y:S04]  /*f85b0*/  LDL.LU R7, [R1+0x50c] ;  /* 0x00050c0001077983 */ /* 0x000ee80000300800 */
[----:B---3--:R0:W-:Y:S04]  /*f85c0*/  STL.64 [R1+0x3c58], R6 ;  /* 0x003c580601007387 */ /* 0x0081e80000100a00 */
[----:B0-----:R-:W3:Y:S04]  /*f85d0*/  LDL.LU R6, [R1+0x700] ;  /* 0x0007000001067983 */ /* 0x001ee80000300800 */
[----:B------:R-:W3:Y:S01]  /*f85e0*/  LDL.LU R7, [R1+0x6f4] ;  /* 0x0006f40001077983 */ /* 0x000ee20000300800 */
[----:B------:R-:W-:-:S03]  /*f85f0*/  PRMT R12, R18, 0x5410, R12 ;  /* 0x00005410120c7816 */ /* 0x000fc6000000000c */
[----:B---3--:R0:W-:Y:S04]  /*f8600*/  STL.64 [R1+0x3c88], R6 ;  /* 0x003c880601007387 */ /* 0x0081e80000100a00 */
[----:B------:R1:W-:Y:S01]  /*f8610*/  STL.64 [R1+0x3c80], R4 ;  /* 0x003c800401007387 */ /* 0x0003e20000100a00 */
[----:B0-----:R-:W-:Y:S02]  /*f8620*/  IMAD.MOV.U32 R6, RZ, RZ, R15 ;  /* 0x000000ffff067224 */ /* 0x001fe400078e000f */
[----:B------:R-:W-:Y:S02]  /*f8630*/  IMAD.MOV.U32 R7, RZ, RZ, R13 ;  /* 0x000000ffff077224 */ /* 0x000fe400078e000d */
[----:B-1----:R-:W-:Y:S02]  /*f8640*/  IMAD.MOV.U32 R4, RZ, RZ, R17 ;  /* 0x000000ffff047224 */ /* 0x002fe400078e0011 */
[----:B------:R-:W-:Y:S01]  /*f8650*/  IMAD.MOV.U32 R5, RZ, RZ, R16 ;  /* 0x000000ffff057224 */ /* 0x000fe200078e0010 */
[----:B------:R0:W-:Y:S04]  /*f8660*/  STL.64 [R1+0x3c98], R6 ;  /* 0x003c980601007387 */ /* 0x0001e80000100a00 */
[----:B------:R1:W-:Y:S01]  /*f8670*/  STL.64 [R1+0x3c90], R4 ;  /* 0x003c900401007387 */ /* 0x0003e20000100a00 */
[----:B0-----:R-:W-:-:S02]  /*f8680*/  IMAD.MOV.U32 R6, RZ, RZ, R10 ;  /* 0x000000ffff067224 */ /* 0x001fc400078e000a */
[----:B------:R-:W-:Y:S02]  /*f8690*/  IMAD.MOV.U32 R7, RZ, RZ, R9 ;  /* 0x000000ffff077224 */ /* 0x000fe400078e0009 */
[----:B-1----:R-:W-:Y:S02]  /*f86a0*/  IMAD.MOV.U32 R4, RZ, RZ, R12 ;  /* 0x000000ffff047224 */ /* 0x002fe400078e000c */
[----:B------:R-:W-:Y:S01]  /*f86b0*/  IMAD.MOV.U32 R5, RZ, RZ, R11 ;  /* 0x000000ffff057224 */ /* 0x000fe200078e000b */
[----:B------:R-:W-:Y:S04]  /*f86c0*/  STL.64 [R1+0x3ca8], R6 ;  /* 0x003ca80601007387 */ /* 0x000fe80000100a00 */
[----:B------:R-:W-:Y:S04]  /*f86d0*/  STL.64 [R1+0x3ca0], R4 ;  /* 0x003ca00401007387 */ /* 0x000fe80000100a00 */
[----:B------:R-:W3:Y:S04]  /*f86e0*/  LDL.LU R15, [R1+0x71c] ;  /* 0x00071c00010f7983 */ /* 0x000ee80000300800 */
[----:B------:R-:W2:Y:S04]  /*f86f0*/  LDL.LU R11, [R1+0x508] ;  /* 0x00050800010b7983 */ /* 0x000ea80000300800 */
[----:B------:R-:W4:Y:S04]  /*f8700*/  LDL.LU R13, [R1+0x718] ;  /* 0x00071800010d7983 */ /* 0x000f280000300800 */
[----:B------:R-:W2:Y:S04]  /*f8710*/  LDL.LU R9, [R1+0x504] ;  /* 0x0005040001097983 */ /* 0x000ea80000300800 */
[----:B------:R-:W4:Y:S04]  /*f8720*/  LDL.LU R12, [R1+0x72c] ;  /* 0x00072c00010c7983 */ /* 0x000f280000300800 */
[----:B------:R-:W0:Y:S04]  /*f8730*/  LDS.128 R4, [R26] ;  /* 0x000000001a047984 */ /* 0x000e280000000c00 */
[----:B---3--:R1:W-:Y:S04]  /*f8740*/  STL.64 [R1+0x3c68], R14 ;  /* 0x003c680e01007387 */ /* 0x0083e80000100a00 */
[----:B-1----:R-:W3:Y:S04]  /*f8750*/  LDL.LU R14, [R1+0x6f8] ;  /* 0x0006f800010e7983 */ /* 0x002ee80000300800 */
[----:B------:R-:W3:Y:S04]  /*f8760*/  LDL.LU R15, [R1+0x4d4] ;  /* 0x0004d400010f7983 */ /* 0x000ee80000300800 */
[----:B----4-:R1:W-:Y:S04]  /*f8770*/  STL.64 [R1+0x3c60], R12 ;  /* 0x003c600c01007387 */ /* 0x0103e80000100a00 */
[----:B-1----:R-:W4:Y:S04]  /*f8780*/  LDL.LU R12, [R1+0x6fc] ;  /* 0x0006fc00010c7983 */ /* 0x002f280000300800 */
[----:B------:R-:W3:Y:S04]  /*f8790*/  LDL.LU R13, [R1+0x4d8] ;  /* 0x0004d800010d7983 */ /* 0x000ee80000300800 */
[----:B------:R-:W2:Y:S01]  /*f87a0*/  LDL.LU R10, [R1+0x500] ;  /* 0x00050000010a7983 */ /* 0x000ea20000300800 */
[----:B0-----:R-:W-:-:S03]  /*f87b0*/  IMAD.MOV.U32 R24, RZ, RZ, R6 ;  /* 0x000000ffff187224 */ /* 0x001fc600078e0006 */
[----:B--2---:R0:W-:Y:S04]  /*f87c0*/  STL.64 [R1+0x3c78], R10 ;  /* 0x003c780a01007387 */ /* 0x0041e80000100a00 */
[----:B0-----:R-:W2:Y:S04]  /*f87d0*/  LDL.LU R10, [R1+0x4f0] ;  /* 0x0004f000010a7983 */ /* 0x001ea80000300800 */
[----:B------:R-:W4:Y:S04]  /*f87e0*/  LDL.LU R11, [R1+0x4dc] ;  /* 0x0004dc00010b7983 */ /* 0x000f280000300800 */
        /* <DEDUP_REMOVED lines=8> */
[----:B------:R-:W-:Y:S04]  /*f8870*/  STL.64 [R1+0x2d0], R4 ;  /* 0x0002d00401007387 */ /* 0x000fe80000100a00 */
[----:B------:R-:W-:Y:S04]  /*f8880*/  STL [R1+0x2dc], R7 ;  /* 0x0002dc0701007387 */ /* 0x000fe80000100800 */
[----:B------:R-:W0:Y:S04]  /*f8890*/  LDS.128 R4, [R26+0x400] ;  /* 0x000400001a047984 */ /* 0x000e280000000c00 */
[----:B------:R-:W-:Y:S04]  /*f88a0*/  STL.64 [R1+0x38c8], R24 ;  /* 0x0038c81801007387 */ /* 0x000fe80000100a00 */
[----:B0-----:R-:W-:Y:S04]  /*f88b0*/  STL.64 [R1+0x2c0], R4 ;  /* 0x0002c00401007387 */ /* 0x001fe80000100a00 */
[----:B------:R0:W-:Y:S04]  /*f88c0*/  STL.64 [R1+0x2c8], R6 ;  /* 0x0002c80601007387 */ /* 0x0001e80000100a00 */
[----:B0-----:R-:W3:Y:S04]  /*f88d0*/  LDL.LU.64 R6, [R1+0x3ca8] ;  /* 0x003ca80001067983 */ /* 0x001ee80000300a00 */
[----:B------:R-:W3:Y:S01]  /*f88e0*/  LDL.LU.64 R4, [R1+0x3ca0] ;  /* 0x003ca00001047983 */ /* 0x000ee20000300a00 */
[----:B------:R-:W-:Y:S06]  /*f88f0*/  BAR.SYNC.DEFER_BLOCKING 0x0 ;  /* 0x0000000000007b1d */ /* 0x000fec0000010000 */
[----:B---3--:R0:W-:Y:S04]  /*f8900*/  STSM.16.M88.4 [R28], R4 ;  /* 0x000000041c007844 */ /* 0x0081e80000000200 */
[----:B0-----:R-:W3:Y:S04]  /*f8910*/  LDL.LU.64 R6, [R1+0x3c98] ;  /* 0x003c980001067983 */ /* 0x001ee80000300a00 */
[----:B------:R-:W3:Y:S04]  /*f8920*/  LDL.LU.64 R4, [R1+0x3c90] ;  /* 0x003c900001047983 */ /* 0x000ee80000300a00 */
[----:B---3--:R0:W-:Y:S04]  /*f8930*/  STSM.16.M88.4 [R28+0x200], R4 ;  /* 0x000200041c007844 */ /* 0x0081e80000000200 */
[----:B0-----:R-:W2:Y:S04]  /*f8940*/  LDL.LU.64 R6, [R1+0x3c88] ;  /* 0x003c880001067983 */ /* 0x001ea80000300a00 */
[----:B------:R-:W3:Y:S01]  /*f8950*/  LDL.LU.64 R4, [R1+0x3c80] ;  /* 0x003c800001047983 */ /* 0x000ee20000300a00 */
[----:B----4-:R-:W-:-:S02]  /*f8960*/  PRMT R12, R12, 0x5410, R11 ;  /* 0x000054100c0c7816 */ /* 0x010fc4000000000b */
[----:B------:R-:W-:Y:S01]  /*f8970*/  PRMT R13, R14, 0x5410, R13 ;  /* 0x000054100e0d7816 */ /* 0x000fe2000000000d */
[----:B------:R-:W-:Y:S01]  /*f8980*/  BAR.SYNC.DEFER_BLOCKING 0x0 ;  /* 0x0000000000007b1d */ /* 0x000fe20000010000 */
[----:B--2---:R-:W-:Y:S02]  /*f8990*/  PRMT R6, R6, 0x5410, R10 ;  /* 0x0000541006067816 */ /* 0x004fe4000000000a */
[----:B---3--:R-:W-:Y:S02]  /*f89a0*/  PRMT R4, R4, 0x5410, R8 ;  /* 0x0000541004047816 */ /* 0x008fe40000000008 */
[----:B------:R-:W-:Y:S02]  /*f89b0*/  PRMT R5, R5, 0x5410, R9 ;  /* 0x0000541005057816 */ /* 0x000fe40000000009 */
[----:B------:R-:W0:Y:S01]  /*f89c0*/  LDS.128 R8, [R26] ;  /* 0x000000001a087984 */ /* 0x000e220000000c00 */
[----:B------:R-:W-:Y:S02]  /*f89d0*/  PRMT R14, R7, 0x5410, R15 ;  /* 0x00005410070e7816 */ /* 0x000fe4000000000f */
[----:B------:R-:W-:Y:S01]  /*f89e0*/  PRMT R7, R23, 0x5410, R3 ;  /* 0x0000541017077816 */ /* 0x000fe20000000003 */
[----:B0-----:R-:W-:Y:S01]  /*f89f0*/  STL.64 [R1+0x2b0], R8 ;  /* 0x0002b00801007387 */ /* 0x001fe20000100a00 */
[----:B------:R-:W-:-:S03]  /*f8a00*/  IMAD.MOV.U32 R23, RZ, RZ, R11 ;  /* 0x000000ffff177224 */ /* 0x000fc600078e000b */
[----:B------:R-:W-:Y:S04]  /*f8a10*/  STL [R1+0x2b8], R10 ;  /* 0x0002b80a01007387 */ /* 0x000fe80000100800 */
[----:B------:R-:W0:Y:S01]  /*f8a20*/  LDS.128 R8, [R26+0x400] ;  /* 0x000400001a087984 */ /* 0x000e220000000c00 */
[----:B------:R-:W-:Y:S01]  /*f8a30*/  PRMT R15, R27, 0x5410, R2 ;  /* 0x000054101b0f7816 */ /* 0x000fe20000000002 */
[----:B------:R-:W-:Y:S06]  /*f8a40*/  BAR.SYNC.DEFER_BLOCKING 0x0 ;  /* 0x0000000000007b1d */ /* 0x000fec0000010000 */
[----:B------:R-:W-:Y:S04]  /*f8a50*/  STSM.16.M88.4 [R28], R12 ;  /* 0x0000000c1c007844 */ /* 0x000fe80000000200 */
[----:B0-----:R-:W-:Y:S04]  /*f8a60*/  STL.64 [R1+0x2a0], R8 ;  /* 0x0002a00801007387 */ /* 0x001fe80000100a00 */
[----:B------:R0:W-:Y:S04]  /*f8a70*/  STL.64 [R1+0x2a8], R10 ;  /* 0x0002a80a01007387 */ /* 0x0001e80000100a00 */
[----:B0-----:R-:W2:Y:S04]  /*f8a80*/  LDL.LU.64 R10, [R1+0x3c78] ;  /* 0x003c7800010a7983 */ /* 0x001ea80000300a00 */
[----:B------:R-:W3:Y:S04]  /*f8a90*/  LDL.LU.64 R8, [R1+0x3c70] ;  /* 0x003c700001087983 */ /* 0x000ee80000300a00 */
[----:B------:R-:W4:Y:S04]  /*f8aa0*/  LDL.LU.64 R14, [R1+0x3c68] ;  /* 0x003c6800010e7983 */ /* 0x000f280000300a00 */
[----:B------:R-:W3:Y:S04]  /*f8ab0*/  LDL.LU.64 R12, [R1+0x3c60] ;  /* 0x003c6000010c7983 */ /* 0x000ee80000300a00 */
[----:B------:R0:W-:Y:S04]  /*f8ac0*/  STSM.16.M88.4 [R28+0x200], R4 ;  /* 0x000200041c007844 */ /* 0x0001e80000000200 */
[----:B0-----:R-:W4:Y:S04]  /*f8ad0*/  LDL.LU.64 R6, [R1+0x3c58] ;  /* 0x003c580001067983 */ /* 0x001f280000300a00 */
[----:B------:R-:W4:Y:S04]  /*f8ae0*/  LDL.LU R24, [R1+0x524] ;  /* 0x0005240001187983 */ /* 0x000f280000300800 */
[----:B------:R-:W4:Y:S04]  /*f8af0*/  LDL.LU R25, [R1+0x748] ;  /* 0x0007480001197983 */ /* 0x000f280000300800 */
[----:B------:R-:W4:Y:S04]  /*f8b00*/  LDL.LU R2, [R1+0x520] ;  /* 0x0005200001027983 */ /* 0x000f280000300800 */
[----:B------:R-:W4:Y:S04]  /*f8b10*/  LDL.LU R27, [R1+0x744] ;  /* 0x00074400011b7983 */ /* 0x000f280000300800 */
[----:B------:R-:W4:Y:S01]  /*f8b20*/  LDL.LU R3, [R1+0x3c4] ;  /* 0x0003c40001037983 */ /* 0x000f220000300800 */
[----:B------:R-:W-:Y:S01]  /*f8b30*/  PRMT R19, R19, 0x5410, R29 ;  /* 0x0000541013137816 */ /* 0x000fe2000000001d */
[----:B------:R-:W-:Y:S01]  /*f8b40*/  BAR.SYNC.DEFER_BLOCKING 0x0 ;  /* 0x0000000000007b1d */ /* 0x000fe20000010000 */
[----:B---3--:R-:W-:-:S02]  /*f8b50*/  PRMT R12, R12, 0x5410, R9 ;  /* 0x000054100c0c7816 */ /* 0x008fc40000000009 */
[----:B------:R-:W-:-:S03]  /*f8b60*/  PRMT R9, R21, 0x5410, R20 ;  /* 0x0000541015097816 */ /* 0x000fc60000000014 */
[----:B------:R-:W3:Y:S04]  /*f8b70*/  LDL.LU R21, [R1+0x5b4] ;  /* 0x0005b40001157983 */ /* 0x000ee80000300800 */
[----:B------:R-:W3:Y:S04]  /*f8b80*/  LDL.LU R4, [R1+0x584] ;  /* 0x0005840001047983 */ /* 0x000ee80000300800 */
[----:B------:R-:W3:Y:S01]  /*f8b90*/  LDL.LU R20, [R1+0x7b8] ;  /* 0x0007b80001147983 */ /* 0x000ee20000300800 */
[----:B--2---:R-:W-:Y:S02]  /*f8ba0*/  PRMT R13, R13, 0x5410, R11 ;  /* 0x000054100d0d7816 */ /* 0x004fe4000000000b */
[----:B------:R-:W-:Y:S01]  /*f8bb0*/  PRMT R11, R16, 0x5410, R10 ;  /* 0x00005410100b7816 */ /* 0x000fe2000000000a */
[----:B------:R-:W-:Y:S01]  /*f8bc0*/  STL [R1+0x3c50], R23 ;  /* 0x003c501701007387 */ /* 0x000fe20000100800 */
[----:B------:R-:W-:-:S02]  /*f8bd0*/  PRMT R10, R18, 0x5410, R17 ;  /* 0x00005410120a7816 */ /* 0x000fc40000000011 */
[----:B----4-:R-:W-:Y:S02]  /*f8be0*/  PRMT R22, R22, 0x5410, R6 ;  /* 0x0000541016167816 */ /* 0x010fe40000000006 */
[----:B------:R-:W-:Y:S01]  /*f8bf0*/  PRMT R15, R15, 0x5410, R7 ;  /* 0x000054100f0f7816 */ /* 0x000fe20000000007 */
[----:B---3--:R-:W-:Y:S04]  /*f8c00*/  STL.64 [R1+0x3c48], R20 ;  /* 0x003c481401007387 */ /* 0x008fe80000100a00 */
[----:B------:R-:W2:Y:S04]  /*f8c10*/  LDL.LU R5, [R1+0x580] ;  /* 0x0005800001057983 */ /* 0x000ea80000300800 */
[----:B------:R-:W3:Y:S04]  /*f8c20*/  LDL.LU R18, [R1+0x7b4] ;  /* 0x0007b40001127983 */ /* 0x000ee80000300800 */
[----:B------:R-:W4:Y:S04]  /*f8c30*/  LDL.LU R6, [R1+0x57c] ;  /* 0x00057c0001067983 */ /* 0x000f280000300800 */
[----:B------:R-:W3:Y:S04]  /*f8c40*/  LDL.LU R17, [R1+0x7ac] ;  /* 0x0007ac0001117983 */ /* 0x000ee80000300800 */
[----:B------:R-:W3:Y:S04]  /*f8c50*/  LDL.LU R29, [R1+0x578] ;  /* 0x00057800011d7983 */ /* 0x000ee80000300800 */
[----:B------:R-:W3:Y:S04]  /*f8c60*/  LDL.LU R16, [R1+0x7a8] ;  /* 0x0007a80001107983 */ /* 0x000ee80000300800 */
[----:B------:R-:W4:Y:S04]  /*f8c70*/  LDL.LU R7, [R1+0x568] ;  /* 0x0005680001077983 */ /* 0x000f280000300800 */
[----:B----4-:R0:W-:Y:S04]  /*f8c80*/  STL.64 [R1+0x3c00], R6 ;  /* 0x003c000601007387 */ /* 0x0101e80000100a00 */
[----:B0-----:R-:W4:Y:S04]  /*f8c90*/  LDL.LU R6, [R1+0x760] ;  /* 0x0007600001067983 */ /* 0x001f280000300800 */
[----:B------:R-:W4:Y:S04]  /*f8ca0*/  LDL.LU R7, [R1+0x768] ;  /* 0x0007680001077983 */ /* 0x000f280000300800 */
[----:B--2---:R0:W-:Y:S04]  /*f8cb0*/  STL.64 [R1+0x3bf8], R4 ;  /* 0x003bf80401007387 */ /* 0x0041e80000100a00 */
[----:B0-----:R-:W2:Y:S04]  /*f8cc0*/  LDL.LU R4, [R1+0x77c] ;  /* 0x00077c0001047983 */ /* 0x001ea80000300800 */
[----:B------:R-:W2:Y:S04]  /*f8cd0*/  LDL.LU R5, [R1+0x764] ;  /* 0x0007640001057983 */ /* 0x000ea80000300800 */
[----:B----4-:R0:W-:Y:S02]  /*f8ce0*/  STL.64 [R1+0x3c30], R6 ;  /* 0x003c300601007387 */ /* 0x0101e40000100a00 */
[----:B0-----:R-:W-:-:S02]  /*f8cf0*/  IMAD.MOV.U32 R6, RZ, RZ, R15 ;  /* 0x000000ffff067224 */ /* 0x001fc400078e000f */
[----:B------:R-:W-:Y:S01]  /*f8d00*/  IMAD.MOV.U32 R7, RZ, RZ, R13 ;  /* 0x000000ffff077224 */ /* 0x000fe200078e000d */
[----:B--2---:R0:W-:Y:S04]  /*f8d10*/  STL.64 [R1+0x3c28], R4 ;  /* 0x003c280401007387 */ /* 0x0041e80000100a00 */
[----:B------:R1:W-:Y:S01]  /*f8d20*/  STL.64 [R1+0x3c40], R6 ;  /* 0x003c400601007387 */ /* 0x0003e20000100a00 */
[----:B0-----:R-:W-:Y:S02]  /*f8d30*/  IMAD.MOV.U32 R4, RZ, RZ, R22 ;  /* 0x000000ffff047224 */ /* 0x001fe400078e0016 */
[----:B------:R-:W-:Y:S01]  /*f8d40*/  IMAD.MOV.U32 R5, RZ, RZ, R19 ;  /* 0x000000ffff057224 */ /* 0x000fe200078e0013 */
[----:B------:R-:W0:Y:S01]  /*f8d50*/  LDS.128 R20, [R26] ;  /* 0x000000001a147984 */ /* 0x000e220000000c00 */
[----:B-1----:R-:W-:-:S03]  /*f8d60*/  IMAD.MOV.U32 R7, RZ, RZ, R9 ;  /* 0x000000ffff077224 */ /* 0x002fc600078e0009 */
[----:B------:R1:W-:Y:S01]  /*f8d70*/  STL.64 [R1+0x3c38], R4 ;  /* 0x003c380401007387 */ /* 0x0003e20000100a00 */
[----:B------:R-:W-:-:S03]  /*f8d80*/  IMAD.MOV.U32 R6, RZ, RZ, R10 ;  /* 0x000000ffff067224 */ /* 0x000fc600078e000a */
[----:B------:R-:W2:Y:S01]  /*f8d90*/  LDL.LU R15, [R1+0x794] ;  /* 0x00079400010f7983 */ /* 0x000ea20000300800 */
[----:B-1----:R-:W-:-:S03]  /*f8da0*/  IMAD.MOV.U32 R5, RZ, RZ, R11 ;  /* 0x000000ffff057224 */ /* 0x002fc600078e000b */
[----:B------:R-:W4:Y:S04]  /*f8db0*/  LDL.LU R11, [R1+0x564] ;  /* 0x00056400010b7983 */ /* 0x000f280000300800 */
[----:B------:R-:W3:Y:S04]  /*f8dc0*/  LDL.LU R13, [R1+0x78c] ;  /* 0x00078c00010d7983 */ /* 0x000ee80000300800 */
[----:B------:R-:W2:Y:S04]  /*f8dd0*/  LDL.LU R9, [R1+0x560] ;  /* 0x0005600001097983 */ /* 0x000ea80000300800 */
[----:B------:R-:W4:Y:S01]  /*f8de0*/  LDL.LU R10, [R1+0x788] ;  /* 0x00078800010a7983 */ /* 0x000f220000300800 */
[----:B------:R-:W-:-:S03]  /*f8df0*/  IMAD.MOV.U32 R4, RZ, RZ, R12 ;  /* 0x000000ffff047224 */ /* 0x000fc600078e000c */
[----:B----4-:R1:W-:Y:S04]  /*f8e00*/  STL.64 [R1+0x3c10], R10 ;  /* 0x003c100a01007387 */ /* 0x0103e80000100a00 */
[----:B-1----:R-:W4:Y:S04]  /*f8e10*/  LDL.LU R10, [R1+0x76c] ;  /* 0x00076c00010a7983 */ /* 0x002f280000300800 */
[----:B------:R-:W4:Y:S04]  /*f8e20*/  LDL.LU R11, [R1+0x528] ;  /* 0x00052800010b7983 */ /* 0x000f280000300800 */
[----:B--2---:R1:W-:Y:S04]  /*f8e30*/  STL.64 [R1+0x3c08], R8 ;  /* 0x003c080801007387 */ /* 0x0043e80000100a00 */
[----:B-1----:R-:W2:Y:S04]  /*f8e40*/  LDL.LU R8, [R1+0x540] ;  /* 0x0005400001087983 */ /* 0x002ea80000300800 */
[----:B------:R-:W4:Y:S04]  /*f8e50*/  LDL.LU R9, [R1+0x52c] ;  /* 0x00052c0001097983 */ /* 0x000f280000300800 */
[----:B------:R-:W3:Y:S04]  /*f8e60*/  LDL.LU R12, [R1+0x3c8] ;  /* 0x0003c800010c7983 */ /* 0x000ee80000300800 */
[----:B------:R1:W-:Y:S04]  /*f8e70*/  STL.64 [R1+0x3c20], R14 ;  /* 0x003c200e01007387 */ /* 0x0003e80000100a00 */
[----:B-1----:R-:W2:Y:S04]  /*f8e80*/  LDL.LU R14, [R1+0x548] ;  /* 0x00054800010e7983 */ /* 0x002ea80000300800 */
[----:B------:R-:W4:Y:S04]  /*f8e90*/  LDL.LU R15, [R1+0x544] ;  /* 0x00054400010f7983 */ /* 0x000f280000300800 */
[----:B---3--:R-:W-:Y:S04]  /*f8ea0*/  STL.64 [R1+0x3c18], R12 ;  /* 0x003c180c01007387 */ /* 0x008fe80000100a00 */
[----:B------:R-:W3:Y:S04]  /*f8eb0*/  LDL.LU R19, [R1+0x5d8] ;  /* 0x0005d80001137983 */ /* 0x000ee80000300800 */
[----:B0-----:R-:W-:Y:S04]  /*f8ec0*/  STL.64 [R1+0x290], R20 ;  /* 0x0002901401007387 */ /* 0x001fe80000100a00 */
[----:B------:R-:W-:Y:S04]  /*f8ed0*/  STL.64 [R1+0x298], R22 ;  /* 0x0002981601007387 */ /* 0x000fe80000100a00 */
[----:B------:R-:W0:Y:S01]  /*f8ee0*/  LDS.128 R20, [R26+0x400] ;  /* 0x000400001a147984 */ /* 0x000e220000000c00 */
[----:B------:R-:W-:Y:S06]  /*f8ef0*/  BAR.SYNC.DEFER_BLOCKING 0x0 ;  /* 0x0000000000007b1d */ /* 0x000fec0000010000 */
[----:B0-----:R-:W-:Y:S04]  /*f8f00*/  STL [R1+0x280], R20 ;  /* 0x0002801401007387 */ /* 0x001fe80000100800 */
[----:B------:R0:W-:Y:S04]  /*f8f10*/  STL.64 [R1+0x288], R22 ;  /* 0x0002881601007387 */ /* 0x0001e80000100a00 */
[----:B0-----:R-:W2:Y:S01]  /*f8f20*/  LDL.LU R23, [R1+0x3c50] ;  /* 0x003c500001177983 */ /* 0x001ea20000300800 */
[----:B------:R-:W-:-:S03]  /*f8f30*/  IMAD.MOV.U32 R22, RZ, RZ, R21 ;  /* 0x000000ffff167224 */ /* 0x000fc600078e0015 */
[----:B------:R-:W3:Y:S04]  /*f8f40*/  LDL.LU.64 R20, [R1+0x3c48] ;  /* 0x003c480001147983 */ /* 0x000ee80000300a00 */
[----:B------:R0:W-:Y:S04]  /*f8f50*/  STSM.16.M88.4 [R28], R4 ;  /* 0x000000041c007844 */ /* 0x0001e80000000200 */
[----:B--2---:R-:W-:Y:S04]  /*f8f60*/  STL.64 [R1+0x3850], R22 ;  /* 0x0038501601007387 */ /* 0x004fe80000100a00 */
[----:B0-----:R-:W2:Y:S04]  /*f8f70*/  LDL.LU.64 R6, [R1+0x3c40] ;  /* 0x003c400001067983 */ /* 0x001ea80000300a00 */
[----:B------:R-:W2:Y:S04]  /*f8f80*/  LDL.LU.64 R4, [R1+0x3c38] ;  /* 0x003c380001047983 */ /* 0x000ea80000300a00 */
[----:B--2---:R0:W-:Y:S04]  /*f8f90*/  STSM.16.M88.4 [R28+0x200], R4 ;  /* 0x000200041c007844 */ /* 0x0041e80000000200 */
[----:B0-----:R-:W2:Y:S04]  /*f8fa0*/  LDL.LU.64 R6, [R1+0x3c30] ;  /* 0x003c300001067983 */ /* 0x001ea80000300a00 */
[----:B------:R-:W4:Y:S01]  /*f8fb0*/  LDL.LU.64 R4, [R1+0x3c28] ;  /* 0x003c280001047983 */ /* 0x000f220000300a00 */
[----:B------:R-:W-:Y:S01]  /*f8fc0*/  BAR.SYNC.DEFER_BLOCKING 0x0 ;  /* 0x0000000000007b1d */ /* 0x000fe20000010000 */
[----:B----4-:R-:W-:-:S02]  /*f8fd0*/  PRMT R4, R4, 0x5410, R14 ;  /* 0x0000541004047816 */ /* 0x010fc4000000000e */
[----:B------:R-:W-:-:S03]  /*f8fe0*/  PRMT R5, R5, 0x5410, R15 ;  /* 0x0000541005057816 */ /* 0x000fc6000000000f */
[----:B------:R-:W0:Y:S01]  /*f8ff0*/  LDS.128 R12, [R26] ;  /* 0x000000001a0c7984 */ /* 0x000e220000000c00 */
[----:B--2---:R-:W-:Y:S02]  /*f9000*/  PRMT R6, R6, 0x5410, R8 ;  /* 0x0000541006067816 */ /* 0x004fe40000000008 */
[----:B------:R-:W-:Y:S02]  /*f9010*/  PRMT R8, R10, 0x5410, R9 ;  /* 0x000054100a087816 */ /* 0x000fe40000000009 */
[----:B------:R-:W-:Y:S02]  /*f9020*/  PRMT R9, R7, 0x5410, R11 ;  /* 0x0000541007097816 */ /* 0x000fe4000000000b */
[----:B---3--:R-:W-:Y:S01]  /*f9030*/  PRMT R7, R21, 0x5410, R3 ;  /* 0x0000541015077816 */ /* 0x008fe20000000003 */
[----:B0-----:R-:W-:Y:S01]  /*f9040*/  STL [R1+0x270], R12 ;  /* 0x0002700c01007387 */ /* 0x001fe20000100800 */
[----:B------:R-:W-:-:S03]  /*f9050*/  IMAD.MOV.U32 R21, RZ, RZ, R13 ;  /* 0x000000ffff157224 */ /* 0x000fc600078e000d */
[----:B------:R-:W-:Y:S04]  /*f9060*/  STL.64 [R1+0x278], R14 ;  /* 0x0002780e01007387 */ /* 0x000fe80000100a00 */
[----:B------:R-:W0:Y:S01]  /*f9070*/  LDS.128 R12, [R26+0x400] ;  /* 0x000400001a0c7984 */ /* 0x000e220000000c00 */
[----:B------:R-:W-:Y:S02]  /*f9080*/  PRMT R10, R25, 0x5410, R24 ;  /* 0x00005410190a7816 */ /* 0x000fe40000000018 */
[----:B------:R-:W-:Y:S01]  /*f9090*/  PRMT R11, R27, 0x5410, R2 ;  /* 0x000054101b0b7816 */ /* 0x000fe20000000002 */
[----:B------:R-:W-:Y:S06]  /*f90a0*/  BAR.SYNC.DEFER_BLOCKING 0x0 ;  /* 0x0000000000007b1d */ /* 0x000fec0000010000 */
[----:B------:R-:W-:Y:S04]  /*f90b0*/  STL [R1+0x3878], R21 ;  /* 0x0038781501007387 */ /* 0x000fe80000100800 */
[----:B------:R-:W-:Y:S04]  /*f90c0*/  STSM.16.M88.4 [R28], R8 ;  /* 0x000000081c007844 */ /* 0x000fe80000000200 */
[----:B------:R-:W-:Y:S04]  /*f90d0*/  STSM.16.M88.4 [R28+0x200], R4 ;  /* 0x000200041c007844 */ /* 0x000fe80000000200 */
[----:B0-----:R-:W-:Y:S04]  /*f90e0*/  STL.64 [R1+0x260], R12 ;  /* 0x0002600c01007387 */ /* 0x001fe80000100a00 */
[----:B------:R0:W-:Y:S04]  /*f90f0*/  STL.64 [R1+0x268], R14 ;  /* 0x0002680e01007387 */ /* 0x0001e80000100a00 */
[----:B0-----:R-:W2:Y:S04]  /*f9100*/  LDL.LU.64 R14, [R1+0x3c20] ;  /* 0x003c2000010e7983 */ /* 0x001ea80000300a00 */
[----:B------:R-:W3:Y:S04]  /*f9110*/  LDL.LU.64 R12, [R1+0x3c18] ;  /* 0x003c1800010c7983 */ /* 0x000ee80000300a00 */
[----:B------:R-:W3:Y:S04]  /*f9120*/  LDL.LU.64 R10, [R1+0x3c10] ;  /* 0x003c1000010a7983 */ /* 0x000ee80000300a00 */
[----:B------:R-:W4:Y:S04]  /*f9130*/  LDL.LU.64 R8, [R1+0x3c08] ;  /* 0x003c080001087983 */ /* 0x000f280000300a00 */
[----:B------:R-:W2:Y:S04]  /*f9140*/  LDL.LU.64 R6, [R1+0x3c00] ;  /* 0x003c000001067983 */ /* 0x000ea80000300a00 */
[----:B------:R-:W4:Y:S04]  /*f9150*/  LDL.LU.64 R4, [R1+0x3bf8] ;  /* 0x003bf80001047983 */ /* 0x000f280000300a00 */
[----:B------:R-:W4:Y:S04]  /*f9160*/  LDL.LU R21, [R1+0x808] ;  /* 0x0008080001157983 */ /* 0x000f280000300800 */
        /* <DEDUP_REMOVED lines=8> */
[----:B--2---:R-:W-:Y:S02]  /*f91f0*/  PRMT R17, R17, 0x5410, R6 ;  /* 0x0000541011117816 */ /* 0x004fe40000000006 */
[----:B------:R-:W-:Y:S02]  /*f9200*/  PRMT R6, R19, 0x5410, R12 ;  /* 0x0000541013067816 */ /* 0x000fe4000000000c */
[----:B------:R-:W2:Y:S01]  /*f9210*/  LDL.LU R19, [R1+0x5cc] ;  /* 0x0005cc0001137983 */ /* 0x000ea20000300800 */
[----:B----4-:R-:W-:-:S03]  /*f9220*/  PRMT R20, R20, 0x5410, R4 ;  /* 0x0000541014147816 */ /* 0x010fc60000000004 */
[----:B------:R-:W3:Y:S01]  /*f9230*/  LDL.LU R27, [R1+0x644] ;  /* 0x00064400011b7983 */ /* 0x000ee20000300800 */
[----:B------:R-:W-:-:S03]  /*f9240*/  PRMT R15, R15, 0x5410, R7 ;  /* 0x000054100f0f7816 */ /* 0x000fc60000000007 */
[----:B------:R-:W3:Y:S01]  /*f9250*/  LDL.LU R12, [R1+0x854] ;  /* 0x00085400010c7983 */ /* 0x000ee20000300800 */
[----:B------:R-:W-:-:S03]  /*f9260*/  PRMT R7, R10, 0x5410, R9 ;  /* 0x000054100a077816 */ /* 0x000fc60000000009 */
[----:B------:R-:W4:Y:S01]  /*f9270*/  LDL.LU R3, [R1+0x63c] ;  /* 0x00063c0001037983 */ /* 0x000f220000300800 */
[----:B------:R-:W-:-:S03]  /*f9280*/  PRMT R18, R18, 0x5410, R5 ;  /* 0x0000541012127816 */ /* 0x000fc60000000005 */
[----:B------:R-:W2:Y:S04]  /*f9290*/  LDL.LU R11, [R1+0x84c] ;  /* 0x00084c00010b7983 */ /* 0x000ea80000300800 */
[----:B------:R-:W3:Y:S04]  /*f92a0*/  LDL.LU R4, [R1+0x620] ;  /* 0x0006200001047983 */ /* 0x000ee80000300800 */
[----:B------:R-:W2:Y:S04]  /*f92b0*/  LDL.LU R10, [R1+0x82c] ;  /* 0x00082c00010a7983 */ /* 0x000ea80000300800 */
[----:B------:R-:W3:Y:S04]  /*f92c0*/  LDL.LU R5, [R1+0x61c] ;  /* 0x00061c0001057983 */ /* 0x000ee80000300800 */
[----:B------:R-:W4:Y:S04]  /*f92d0*/  LDL.LU R9, [R1+0x828] ;  /* 0x0008280001097983 */ /* 0x000f280000300800 */
[----:B--2---:R0:W-:Y:S04]  /*f92e0*/  STL.64 [R1+0x3bb0], R10 ;  /* 0x003bb00a01007387 */ /* 0x0041e80000100a00 */
[----:B0-----:R-:W2:Y:S04]  /*f92f0*/  LDL.LU R10, [R1+0x7d8] ;  /* 0x0007d800010a7983 */ /* 0x001ea80000300800 */
[----:B------:R-:W2:Y:S04]  /*f9300*/  LDL.LU R11, [R1+0x5b8] ;  /* 0x0005b800010b7983 */ /* 0x000ea80000300800 */
[----:B----4-:R0:W-:Y:S04]  /*f9310*/  STL.64 [R1+0x3ba8], R8 ;  /* 0x003ba80801007387 */ /* 0x0101e80000100a00 */
[----:B0-----:R-:W4:Y:S04]  /*f9320*/  LDL.LU R8, [R1+0x7dc] ;  /* 0x0007dc0001087983 */ /* 0x001f280000300800 */
[----:B------:R-:W4:Y:S04]  /*f9330*/  LDL.LU R9, [R1+0x5bc] ;  /* 0x0005bc0001097983 */ /* 0x000f280000300800 */
[----:B--2---:R0:W-:Y:S02]  /*f9340*/  STL.64 [R1+0x3bd0], R10 ;  /* 0x003bd00a01007387 */ /* 0x0041e40000100a00 */
[----:B0-----:R-:W-:-:S02]  /*f9350*/  IMAD.MOV.U32 R10, RZ, RZ, R17 ;  /* 0x000000ffff0a7224 */ /* 0x001fc400078e0011 */
[----:B------:R-:W-:Y:S01]  /*f9360*/  IMAD.MOV.U32 R11, RZ, RZ, R16 ;  /* 0x000000ffff0b7224 */ /* 0x000fe200078e0010 */
[----:B----4-:R0:W-:Y:S04]  /*f9370*/  STL.64 [R1+0x3bc8], R8 ;  /* 0x003bc80801007387 */ /* 0x0101e80000100a00 */
[----:B------:R1:W-:Y:S01]  /*f9380*/  STL.64 [R1+0x3be0], R10 ;  /* 0x003be00a01007387 */ /* 0x0003e20000100a00 */
[----:B0-----:R-:W-:Y:S02]  /*f9390*/  IMAD.MOV.U32 R8, RZ, RZ, R20 ;  /* 0x000000ffff087224 */ /* 0x001fe400078e0014 */
[----:B------:R-:W-:Y:S02]  /*f93a0*/  IMAD.MOV.U32 R9, RZ, RZ, R18 ;  /* 0x000000ffff097224 */ /* 0x000fe400078e0012 */
[----:B-1----:R-:W-:-:S02]  /*f93b0*/  IMAD.MOV.U32 R10, RZ, RZ, R7 ;  /* 0x000000ffff0a7224 */ /* 0x002fc400078e0007 */
[----:B------:R-:W-:Y:S01]  /*f93c0*/  IMAD.MOV.U32 R11, RZ, RZ, R6 ;  /* 0x000000ffff0b7224 */ /* 0x000fe200078e0006 */
[----:B------:R0:W-:Y:S04]  /*f93d0*/  STL.64 [R1+0x3bd8], R8 ;  /* 0x003bd80801007387 */ /* 0x0001e80000100a00 */
[----:B------:R-:W-:Y:S01]  /*f93e0*/  STL.64 [R1+0x3bf0], R10 ;  /* 0x003bf00a01007387 */ /* 0x000fe20000100a00 */
[----:B0-----:R-:W-:Y:S02]  /*f93f0*/  IMAD.MOV.U32 R8, RZ, RZ, R15 ;  /* 0x000000ffff087224 */ /* 0x001fe400078e000f */
[----:B------:R-:W-:-:S05]  /*f9400*/  IMAD.MOV.U32 R9, RZ, RZ, R13 ;  /* 0x000000ffff097224 */ /* 0x000fca00078e000d */
[----:B------:R-:W-:Y:S04]  /*f9410*/  STL.64 [R1+0x3be8], R8 ;  /* 0x003be80801007387 */ /* 0x000fe80000100a00 */
[----:B------:R-:W2:Y:S04]  /*f9420*/  LDL.LU R6, [R1+0x618] ;  /* 0x0006180001067983 */ /* 0x000ea80000300800 */
[----:B------:R-:W2:Y:S04]  /*f9430*/  LDL.LU R7, [R1+0x844] ;  /* 0x0008440001077983 */ /* 0x000ea80000300800 */
[----:B------:R-:W0:Y:S02]  /*f9440*/  LDS.128 R8, [R26] ;  /* 0x000000001a087984 */ /* 0x000e240000000c00 */
[----:B0-----:R-:W-:-:S02]  /*f9450*/  IMAD.MOV.U32 R20, RZ, RZ, R11 ;  /* 0x000000ffff147224 */ /* 0x001fc400078e000b */
[----:B--2---:R0:W-:Y:S04]  /*f9460*/  STL.64 [R1+0x3bc0], R6 ;  /* 0x003bc00601007387 */ /* 0x0041e80000100a00 */
[----:B0-----:R-:W2:Y:S04]  /*f9470*/  LDL.LU R6, [R1+0x5d0] ;  /* 0x0005d00001067983 */ /* 0x001ea80000300800 */
[----:B------:R-:W4:Y:S04]  /*f9480*/  LDL.LU R7, [R1+0x5c8] ;  /* 0x0005c80001077983 */ /* 0x000f280000300800 */
[----:B---3--:R0:W-:Y:S04]  /*f9490*/  STL.64 [R1+0x3bb8], R4 ;  /* 0x003bb80401007387 */ /* 0x0081e80000100a00 */
        /* <DEDUP_REMOVED lines=8> */
[----:B------:R-:W-:Y:S04]  /*f9520*/  STL.64 [R1+0x250], R8 ;  /* 0x0002500801007387 */ /* 0x000fe80000100a00 */
[----:B------:R-:W-:Y:S04]  /*f9530*/  STL [R1+0x258], R10 ;  /* 0x0002580a01007387 */ /* 0x000fe80000100800 */
[----:B------:R-:W0:Y:S04]  /*f9540*/  LDS.128 R8, [R26+0x400] ;  /* 0x000400001a087984 */ /* 0x000e280000000c00 */
[----:B------:R1:W-:Y:S04]  /*f9550*/  STL [R1+0x37e0], R20 ;  /* 0x0037e01401007387 */ /* 0x0003e80000100800 */
[----:B-1----:R-:W3:Y:S04]  /*f9560*/  LDL.LU R20, [R1+0x5dc] ;  /* 0x0005dc0001147983 */ /* 0x002ee80000300800 */
[----:B0-----:R-:W-:Y:S04]  /*f9570*/  STL.64 [R1+0x240], R8 ;  /* 0x0002400801007387 */ /* 0x001fe80000100a00 */
[----:B------:R0:W-:Y:S04]  /*f9580*/  STL.64 [R1+0x248], R10 ;  /* 0x0002480a01007387 */ /* 0x0001e80000100a00 */
[----:B0-----:R-:W2:Y:S04]  /*f9590*/  LDL.LU.64 R10, [R1+0x3bf0] ;  /* 0x003bf000010a7983 */ /* 0x001ea80000300a00 */
[----:B------:R-:W2:Y:S01]  /*f95a0*/  LDL.LU.64 R8, [R1+0x3be8] ;  /* 0x003be80001087983 */ /* 0x000ea20000300a00 */
[----:B------:R-:W-:Y:S06]  /*f95b0*/  BAR.SYNC.DEFER_BLOCKING 0x0 ;  /* 0x0000000000007b1d */ /* 0x000fec0000010000 */
[----:B--2---:R0:W-:Y:S04]  /*f95c0*/  STSM.16.M88.4 [R28], R8 ;  /* 0x000000081c007844 */ /* 0x0041e80000000200 */
[----:B0-----:R-:W2:Y:S04]  /*f95d0*/  LDL.LU.64 R10, [R1+0x3be0] ;  /* 0x003be000010a7983 */ /* 0x001ea80000300a00 */
[----:B------:R-:W2:Y:S04]  /*f95e0*/  LDL.LU.64 R8, [R1+0x3bd8] ;  /* 0x003bd80001087983 */ /* 0x000ea80000300a00 */
[----:B--2---:R0:W-:Y:S04]  /*f95f0*/  STSM.16.M88.4 [R28+0x200], R8 ;  /* 0x000200081c007844 */ /* 0x0041e80000000200 */
[----:B0-----:R-:W2:Y:S04]  /*f9600*/  LDL.LU.64 R10, [R1+0x3bd0] ;  /* 0x003bd000010a7983 */ /* 0x001ea80000300a00 */
[----:B------:R-:W4:Y:S01]  /*f9610*/  LDL.LU.64 R8, [R1+0x3bc8] ;  /* 0x003bc80001087983 */ /* 0x000f220000300a00 */
[----:B---3--:R-:W-:-:S02]  /*f9620*/  PRMT R20, R4, 0x5410, R20 ;  /* 0x0000541004147816 */ /* 0x008fc40000000014 */
[----:B------:R-:W-:Y:S02]  /*f9630*/  PRMT R21, R21, 0x5410, R5 ;  /* 0x0000541015157816 */ /* 0x000fe40000000005 */
[----:B------:R-:W-:Y:S01]  /*f9640*/  PRMT R22, R22, 0x5410, R6 ;  /* 0x0000541016167816 */ /* 0x000fe20000000006 */
[----:B------:R-:W-:Y:S01]  /*f9650*/  BAR.SYNC.DEFER_BLOCKING 0x0 ;  /* 0x0000000000007b1d */ /* 0x000fe20000010000 */
[----:B----4-:R-:W-:-:S05]  /*f9660*/  PRMT R8, R8, 0x5410, R7 ;  /* 0x0000541008087816 */ /* 0x010fca0000000007 */
[----:B------:R-:W0:Y:S01]  /*f9670*/  LDS.128 R4, [R26] ;  /* 0x000000001a047984 */ /* 0x000e220000000c00 */
[----:B--2---:R-:W-:-:S03]  /*f9680*/  PRMT R9, R10, 0x5410, R9 ;  /* 0x000054100a097816 */ /* 0x004fc60000000009 */
[----:B0-----:R-:W-:Y:S04]  /*f9690*/  STL.64 [R1+0x230], R4 ;  /* 0x0002300401007387 */ /* 0x001fe80000100a00 */
[----:B------:R-:W-:Y:S04]  /*f96a0*/  STL.64 [R1+0x238], R6 ;  /* 0x0002380601007387 */ /* 0x000fe80000100a00 */
[----:B------:R-:W0:Y:S01]  /*f96b0*/  LDS.128 R4, [R26+0x400] ;  /* 0x000400001a047984 */ /* 0x000e220000000c00 */
[----:B------:R-:W-:Y:S02]  /*f96c0*/  PRMT R10, R23, 0x5410, R11 ;  /* 0x00005410170a7816 */ /* 0x000fe4000000000b */
[----:B------:R-:W-:Y:S01]  /*f96d0*/  PRMT R11, R25, 0x5410, R24 ;  /* 0x00005410190b7816 */ /* 0x000fe20000000018 */
[----:B------:R-:W-:Y:S01]  /*f96e0*/  BAR.SYNC.DEFER_BLOCKING 0x0 ;  /* 0x0000000000007b1d */ /* 0x000fe20000010000 */
[----:B------:R-:W-:-:S05]  /*f96f0*/  PRMT R23, R19, 0x5410, R2 ;  /* 0x0000541013177816 */ /* 0x000fca0000000002 */
[----:B------:R-:W-:Y:S04]  /*f9700*/  STSM.16.M88.4 [R28], R8 ;  /* 0x000000081c007844 */ /* 0x000fe80000000200 */
[----:B0-----:R-:W-:Y:S01]  /*f9710*/  STL [R1+0x224], R5 ;  /* 0x0002240501007387 */ /* 0x001fe20000100800 */
[----:B------:R-:W-:-:S03]  /*f9720*/  IMAD.MOV.U32 R19, RZ, RZ, R4 ;  /* 0x000000ffff137224 */ /* 0x000fc600078e0004 */
[----:B------:R0:W-:Y:S04]  /*f9730*/  STL.64 [R1+0x228], R6 ;  /* 0x0002280601007387 */ /* 0x0001e80000100a00 */
[----:B0-----:R-:W2:Y:S04]  /*f9740*/  LDL.LU.64 R6, [R1+0x3bc0] ;  /* 0x003bc00001067983 */ /* 0x001ea80000300a00 */
[----:B------:R-:W3:Y:S04]  /*f9750*/  LDL.LU.64 R4, [R1+0x3bb8] ;  /* 0x003bb80001047983 */ /* 0x000ee80000300a00 */
[----:B------:R-:W4:Y:S04]  /*f9760*/  LDL.LU.64 R10, [R1+0x3bb0] ;  /* 0x003bb000010a7983 */ /* 0x000f280000300a00 */
[----:B------:R-:W3:Y:S04]  /*f9770*/  LDL.LU.64 R8, [R1+0x3ba8] ;  /* 0x003ba80001087983 */ /* 0x000ee80000300a00 */
[----:B------:R0:W-:Y:S01]  /*f9780*/  STSM.16.M88.4 [R28+0x200], R20 ;  /* 0x000200141c007844 */ /* 0x0001e20000000200 */
[----:B------:R-:W-:Y:S01]  /*f9790*/  PRMT R12, R12, 0x5410, R27 ;  /* 0x000054100c0c7816 */ /* 0x000fe2000000001b */
[----:B0-----:R-:W-:Y:S01]  /*f97a0*/  IMAD.MOV.U32 R20, RZ, RZ, R0 ;  /* 0x000000ffff147224 */ /* 0x001fe200078e0000 */
[----:B------:R-:W-:Y:S01]  /*f97b0*/  BAR.SYNC.DEFER_BLOCKING 0x0 ;  /* 0x0000000000007b1d */ /* 0x000fe20000010000 */
[----:B--2---:R-:W-:-:S02]  /*f97c0*/  PRMT R7, R7, 0x5410, R6 ;  /* 0x0000541007077816 */ /* 0x004fc40000000006 */
[----:B----4-:R-:W-:-:S03]  /*f97d0*/  PRMT R11, R11, 0x5410, R3 ;  /* 0x000054100b0b7816 */ /* 0x010fc60000000003 */
[----:B------:R-:W2:Y:S04]  /*f97e0*/  LDL.LU R3, [R1+0x880] ;  /* 0x0008800001037983 */ /* 0x000ea80000300800 */
[----:B------:R-:W4:Y:S04]  /*f97f0*/  LDL.LU R2, [R1+0x87c] ;  /* 0x00087c0001027983 */ /* 0x000f280000300800 */
[----:B------:R-:W2:Y:S04]  /*f9800*/  LDL.LU R21, [R1+0x674] ;  /* 0x0006740001157983 */ /* 0x000ea80000300800 */
[----:B------:R-:W4:Y:S01]  /*f9810*/  LDL.LU R22, [R1+0x888] ;  /* 0x0008880001167983 */ /* 0x000f220000300800 */
[----:B------:R-:W-:-:S03]  /*f9820*/  PRMT R6, R13, 0x5410, R29 ;  /* 0x000054100d067816 */ /* 0x000fc6000000001d */
[----:B------:R-:W4:Y:S01]  /*f9830*/  LDL.LU R23, [R1+0x670] ;  /* 0x0006700001177983 */ /* 0x000f220000300800 */
[----:B---3--:R-:W-:-:S03]  /*f9840*/  PRMT R9, R9, 0x5410, R5 ;  /* 0x0000541009097816 */ /* 0x008fc60000000005 */
[----:B------:R-:W3:Y:S01]  /*f9850*/  LDL.LU R24, [R1+0x884] ;  /* 0x0008840001187983 */ /* 0x000ee20000300800 */
[----:B------:R-:W-:-:S03]  /*f9860*/  PRMT R10, R10, 0x5410, R4 ;  /* 0x000054100a0a7816 */ /* 0x000fc60000000004 */
[----:B------:R-:W3:Y:S01]  /*f9870*/  LDL.LU R25, [R1+0x654] ;  /* 0x0006540001197983 */ /* 0x000ee20000300800 */
[----:B------:R-:W-:-:S03]  /*f9880*/  PRMT R5, R16, 0x5410, R15 ;  /* 0x0000541010057816 */ /* 0x000fc6000000000f */
[----:B------:R-:W3:Y:S01]  /*f9890*/  LDL.LU R27, [R1+0x86c] ;  /* 0x00086c00011b7983 */ /* 0x000ee20000300800 */
[----:B------:R-:W-:-:S03]  /*f98a0*/  PRMT R4, R18, 0x5410, R17 ;  /* 0x0000541012047816 */ /* 0x000fc60000000011 */
[----:B------:R-:W3:Y:S04]  /*f98b0*/  LDL.LU R29, [R1+0x650] ;  /* 0x00065000011d7983 */ /* 0x000ee80000300800 */
[----:B------:R-:W3:Y:S04]  /*f98c0*/  LDL.LU R0, [R1+0x868] ;  /* 0x0008680001007983 */ /* 0x000ee80000300800 */
[----:B------:R-:W3:Y:S04]  /*f98d0*/  LDL.LU R16, [R1+0x3d8] ;  /* 0x0003d80001107983 */ /* 0x000ee80000300800 */
[----:B------:R-:W3:Y:S04]  /*f98e0*/  LDL.LU R17, [R1+0x5f8] ;  /* 0x0005f80001117983 */ /* 0x000ee80000300800 */
[----:B------:R0:W-:Y:S04]  /*f98f0*/  STL [R1+0x3b60], R20 ;  /* 0x003b601401007387 */ /* 0x0001e80000100800 */
[----:B0-----:R-:W2:Y:S04]  /*f9900*/  LDL.LU R20, [R1+0x678] ;  /* 0x0006780001147983 */ /* 0x001ea80000300800 */
[----:B----4-:R0:W-:Y:S02]  /*f9910*/  STL.64 [R1+0x3b80], R22 ;  /* 0x003b801601007387 */ /* 0x0101e40000100a00 */
[----:B0-----:R-:W-:-:S02]  /*f9920*/  IMAD.MOV.U32 R22, RZ, RZ, R10 ;  /* 0x000000ffff167224 */ /* 0x001fc400078e000a */
[----:B------:R-:W-:Y:S01]  /*f9930*/  IMAD.MOV.U32 R23, RZ, RZ, R9 ;  /* 0x000000ffff177224 */ /* 0x000fe200078e0009 */
[----:B--2---:R0:W-:Y:S04]  /*f9940*/  STL.64 [R1+0x3b78], R20 ;  /* 0x003b781401007387 */ /* 0x0041e80000100a00 */
[----:B------:R1:W-:Y:S01]  /*f9950*/  STL.64 [R1+0x3b90], R22 ;  /* 0x003b901601007387 */ /* 0x0003e20000100a00 */
[----:B0-----:R-:W-:Y:S02]  /*f9960*/  IMAD.MOV.U32 R20, RZ, RZ, R12 ;  /* 0x000000ffff147224 */ /* 0x001fe400078e000c */
[----:B------:R-:W-:Y:S02]  /*f9970*/  IMAD.MOV.U32 R21, RZ, RZ, R11 ;  /* 0x000000ffff157224 */ /* 0x000fe400078e000b */
[----:B-1----:R-:W-:-:S02]  /*f9980*/  IMAD.MOV.U32 R22, RZ, RZ, R5 ;  /* 0x000000ffff167224 */ /* 0x002fc400078e0005 */
[----:B------:R-:W-:Y:S01]  /*f9990*/  IMAD.MOV.U32 R23, RZ, RZ, R4 ;  /* 0x000000ffff177224 */ /* 0x000fe200078e0004 */
[----:B------:R0:W-:Y:S02]  /*f99a0*/  STL.64 [R1+0x3b88], R20 ;  /* 0x003b881401007387 */ /* 0x0001e40000100a00 */
[----:B0-----:R-:W-:Y:S02]  /*f99b0*/  IMAD.MOV.U32 R20, RZ, RZ, R7 ;  /* 0x000000ffff147224 */ /* 0x001fe400078e0007 */
[----:B------:R-:W-:Y:S02]  /*f99c0*/  IMAD.MOV.U32 R21, RZ, RZ, R6 ;  /* 0x000000ffff157224 */ /* 0x000fe400078e0006 */
[----:B------:R-:W0:Y:S04]  /*f99d0*/  LDS.128 R4, [R26] ;  /* 0x000000001a047984 */ /* 0x000e280000000c00 */
[----:B------:R-:W-:Y:S04]  /*f99e0*/  STL.64 [R1+0x3ba0], R22 ;  /* 0x003ba01601007387 */ /* 0x000fe80000100a00 */
[----:B------:R-:W-:Y:S04]  /*f99f0*/  STL.64 [R1+0x3b98], R20 ;  /* 0x003b981401007387 */ /* 0x000fe80000100a00 */
[----:B------:R-:W1:Y:S04]  /*f9a00*/  LDS.128 R20, [R26+0x400] ;  /* 0x000400001a147984 */ /* 0x000e680000000c00 */
[----:B0-----:R0:W-:Y:S04]  /*f9a10*/  STL.64 [R1+0x210], R4 ;  /* 0x0002100401007387 */ /* 0x0011e80000100a00 */
[----:B------:R2:W-:Y:S04]  /*f9a20*/  STL [R1+0x21c], R7 ;  /* 0x00021c0701007387 */ /* 0x0005e80000100800 */
[----:B------:R-:W4:Y:S04]  /*f9a30*/  LDL.LU R11, [R1+0x6a0] ;  /* 0x0006a000010b7983 */ /* 0x000f280000300800 */
[----:B------:R-:W4:Y:S04]  /*f9a40*/  LDL.LU R9, [R1+0x8b8] ;  /* 0x0008b80001097983 */ /* 0x000f280000300800 */
[----:B------:R-:W4:Y:S04]  /*f9a50*/  LDL.LU R10, [R1+0x69c] ;  /* 0x00069c00010a7983 */ /* 0x000f280000300800 */
[----:B------:R-:W4:Y:S04]  /*f9a60*/  LDL.LU R12, [R1+0x8ac] ;  /* 0x0008ac00010c7983 */ /* 0x000f280000300800 */
[----:B------:R-:W4:Y:S04]  /*f9a70*/  LDL.LU R13, [R1+0x3ec] ;  /* 0x0003ec00010d7983 */ /* 0x000f280000300800 */
[----:B------:R-:W4:Y:S04]  /*f9a80*/  LDL.LU R15, [R1+0x610] ;  /* 0x00061000010f7983 */ /* 0x000f280000300800 */
[----:B0-----:R-:W3:Y:S04]  /*f9a90*/  LDL.LU R4, [R1+0x60] ;  /* 0x0000600001047983 */ /* 0x001ee80000300800 */
[----:B------:R-:W3:Y:S01]  /*f9aa0*/  LDL.LU R5, [R1+0x64] ;  /* 0x0000640001057983 */ /* 0x000ee20000300800 */
[----:B------:R-:W-:-:S02]  /*f9ab0*/  IMAD.MOV.U32 R18, RZ, RZ, R6 ;  /* 0x000000ffff127224 */ /* 0x000fc400078e0006 */
[----:B------:R-:W-:Y:S02]  /*f9ac0*/  IMAD.MOV.U32 R6, RZ, RZ, R14 ;  /* 0x000000ffff067224 */ /* 0x000fe400078e000e */
[----:B--2---:R-:W-:-:S05]  /*f9ad0*/  IMAD.MOV.U32 R7, RZ, RZ, R8 ;  /* 0x000000ffff077224 */ /* 0x004fca00078e0008 */
[----:B------:R0:W-:Y:S04]  /*f9ae0*/  STL.64 [R1+0x3b70], R6 ;  /* 0x003b700601007387 */ /* 0x0001e80000100a00 */
[----:B0-----:R-:W2:Y:S04]  /*f9af0*/  LDL.LU R6, [R1+0x8a8] ;  /* 0x0008a80001067983 */ /* 0x001ea80000300800 */
[----:B------:R-:W4:Y:S01]  /*f9b00*/  LDL.LU R7, [R1+0x67c] ;  /* 0x00067c0001077983 */ /* 0x000f220000300800 */
[----:B------:R-:W-:Y:S06]  /*f9b10*/  BAR.SYNC.DEFER_BLOCKING 0x0 ;  /* 0x0000000000007b1d */ /* 0x000fec0000010000 */
[----:B---3--:R0:W-:Y:S04]  /*f9b20*/  STL.64 [R1+0x3b68], R4 ;  /* 0x003b680401007387 */ /* 0x0081e80000100a00 */
[----:B0-----:R-:W2:Y:S04]  /*f9b30*/  LDL.LU R5, [R1+0x688] ;  /* 0x0006880001057983 */ /* 0x001ea80000300800 */
[----:B------:R-:W3:Y:S04]  /*f9b40*/  LDL.LU R14, [R1+0x3e4] ;  /* 0x0003e400010e7983 */ /* 0x000ee80000300800 */
[----:B------:R-:W3:Y:S04]  /*f9b50*/  LDL.LU R8, [R1+0x5f4] ;  /* 0x0005f40001087983 */ /* 0x000ee80000300800 */
[----:B------:R-:W-:Y:S04]  /*f9b60*/  STL [R1+0x378c], R18 ;  /* 0x00378c1201007387 */ /* 0x000fe80000100800 */
[----:B------:R-:W-:Y:S04]  /*f9b70*/  STL [R1+0x388c], R19 ;  /* 0x00388c1301007387 */ /* 0x000fe80000100800 */
[----:B-1----:R-:W-:Y:S04]  /*f9b80*/  STL.64 [R1+0x200], R20 ;  /* 0x0002001401007387 */ /* 0x002fe80000100a00 */
[----:B------:R0:W-:Y:S04]  /*f9b90*/  STL.64 [R1+0x208], R22 ;  /* 0x0002081601007387 */ /* 0x0001e80000100a00 */
[----:B0-----:R-:W4:Y:S04]  /*f9ba0*/  LDL.LU.64 R22, [R1+0x3ba0] ;  /* 0x003ba00001167983 */ /* 0x001f280000300a00 */
[----:B------:R-:W4:Y:S04]  /*f9bb0*/  LDL.LU.64 R20, [R1+0x3b98] ;  /* 0x003b980001147983 */ /* 0x000f280000300a00 */
[----:B----4-:R0:W-:Y:S04]  /*f9bc0*/  STSM.16.M88.4 [R28], R20 ;  /* 0x000000141c007844 */ /* 0x0101e80000000200 */
[----:B0-----:R-:W4:Y:S04]  /*f9bd0*/  LDL.LU.64 R22, [R1+0x3b90] ;  /* 0x003b900001167983 */ /* 0x001f280000300a00 */
[----:B------:R-:W4:Y:S01]  /*f9be0*/  LDL.LU.64 R20, [R1+0x3b88] ;  /* 0x003b880001147983 */ /* 0x000f220000300a00 */
[----:B--2---:R-:W-:-:S02]  /*f9bf0*/  PRMT R18, R6, 0x5410, R5 ;  /* 0x0000541006127816 */ /* 0x004fc40000000005 */
[----:B------:R-:W-:Y:S01]  /*f9c00*/  PRMT R3, R3, 0x5410, R7 ;  /* 0x0000541003037816 */ /* 0x000fe20000000007 */
[----:B----4-:R0:W-:Y:S01]  /*f9c10*/  STSM.16.M88.4 [R28+0x200], R20 ;  /* 0x000200141c007844 */ /* 0x0101e20000000200 */
[----:B------:R-:W-:Y:S06]  /*f9c20*/  BAR.SYNC.DEFER_BLOCKING 0x0 ;  /* 0x0000000000007b1d */ /* 0x000fec0000010000 */
[----:B0-----:R-:W2:Y:S04]  /*f9c30*/  LDL.LU.64 R22, [R1+0x3b80] ;  /* 0x003b800001167983 */ /* 0x001ea80000300a00 */
[----:B------:R-:W4:Y:S04]  /*f9c40*/  LDL.LU.64 R20, [R1+0x3b78] ;  /* 0x003b780001147983 */ /* 0x000f280000300a00 */
[----:B------:R-:W0:Y:S04]  /*f9c50*/  LDS.128 R4, [R26] ;  /* 0x000000001a047984 */ /* 0x000e280000000c00 */
[----:B0-----:R-:W-:Y:S04]  /*f9c60*/  STL.64 [R1+0x1f0], R4 ;  /* 0x0001f00401007387 */ /* 0x001fe80000100a00 */
[----:B------:R-:W-:Y:S01]  /*f9c70*/  STL [R1+0x1f8], R6 ;  /* 0x0001f80601007387 */ /* 0x000fe20000100800 */
[----:B----4-:R-:W-:-:S02]  /*f9c80*/  PRMT R2, R2, 0x5410, R20 ;  /* 0x0000541002027816 */ /* 0x010fc40000000014 */
[----:B--2---:R-:W-:Y:S02]  /*f9c90*/  PRMT R20, R22, 0x5410, R21 ;  /* 0x0000541016147816 */ /* 0x004fe40000000015 */
[----:B------:R-:W-:Y:S02]  /*f9ca0*/  PRMT R21, R24, 0x5410, R23 ;  /* 0x0000541018157816 */ /* 0x000fe40000000017 */
[----:B------:R-:W-:Y:S02]  /*f9cb0*/  PRMT R23, R0, 0x5410, R29 ;  /* 0x0000541000177816 */ /* 0x000fe4000000001d */
[----:B------:R-:W-:Y:S01]  /*f9cc0*/  PRMT R0, R17, 0x5410, R16 ;  /* 0x0000541011007816 */ /* 0x000fe20000000010 */
[----:B------:R-:W-:Y:S02]  /*f9cd0*/  IMAD.MOV.U32 R17, RZ, RZ, R7 ;  /* 0x000000ffff117224 */ /* 0x000fe400078e0007 */
[----:B------:R-:W0:Y:S01]  /*f9ce0*/  LDS.128 R4, [R26+0x400] ;  /* 0x000400001a047984 */ /* 0x000e220000000c00 */
[----:B------:R-:W-:Y:S01]  /*f9cf0*/  PRMT R22, R27, 0x5410, R25 ;  /* 0x000054101b167816 */ /* 0x000fe20000000019 */
[----:B------:R-:W-:Y:S06]  /*f9d00*/  BAR.SYNC.DEFER_BLOCKING 0x0 ;  /* 0x0000000000007b1d */ /* 0x000fec0000010000 */
[----:B------:R-:W-:Y:S01]  /*f9d10*/  STSM.16.M88.4 [R28], R20 ;  /* 0x000000141c007844 */ /* 0x000fe20000000200 */
[----:B0-----:R-:W-:-:S03]  /*f9d20*/  IMAD.MOV.U32 R16, RZ, RZ, R6 ;  /* 0x000000ffff107224 */ /* 0x001fc600078e0006 */
[----:B------:R-:W-:Y:S04]  /*f9d30*/  STL.64 [R1+0x1e0], R4 ;  /* 0x0001e00401007387 */ /* 0x000fe80000100a00 */
[----:B------:R0:W-:Y:S04]  /*f9d40*/  STL [R1+0x1ec], R7 ;  /* 0x0001ec0701007387 */ /* 0x0001e80000100800 */
[----:B0-----:R-:W2:Y:S04]  /*f9d50*/  LDL.LU.64 R6, [R1+0x3b70] ;  /* 0x003b700001067983 */ /* 0x001ea80000300a00 */
[----:B------:R-:W2:Y:S04]  /*f9d60*/  LDL.LU.64 R4, [R1+0x3b68] ;  /* 0x003b680001047983 */ /* 0x000ea80000300a00 */
[----:B------:R0:W-:Y:S04]  /*f9d70*/  STL.64 [R1+0x3760], R16 ;  /* 0x0037601001007387 */ /* 0x0001e80000100a00 */
[----:B------:R-:W4:Y:S01]  /*f9d80*/  LDL.LU R20, [R1+0x3b60] ;  /* 0x003b600001147983 */ /* 0x000f220000300800 */
[----:B------:R-:W-:-:S02]  /*f9d90*/  IMAD.MOV.U32 R19, RZ, RZ, R0 ;  /* 0x000000ffff137224 */ /* 0x000fc400078e0000 */
[----:B0-----:R-:W-:Y:S02]  /*f9da0*/  IMAD.MOV.U32 R16, RZ, RZ, R18 ;  /* 0x000000ffff107224 */ /* 0x001fe400078e0012 */
[----:B------:R-:W-:Y:S02]  /*f9db0*/  IMAD.MOV.U32 R17, RZ, RZ, R3 ;  /* 0x000000ffff117224 */ /* 0x000fe400078e0003 */
[----:B------:R-:W-:-:S05]  /*f9dc0*/  IMAD.MOV.U32 R18, RZ, RZ, R2 ;  /* 0x000000ffff127224 */ /* 0x000fca00078e0002 */
[----:B------:R-:W-:Y:S01]  /*f9dd0*/  STSM.16.M88.4 [R28+0x200], R16 ;  /* 0x000200101c007844 */ /* 0x000fe20000000200 */
[----:B------:R-:W-:Y:S06]  /*f9de0*/  BAR.SYNC.DEFER_BLOCKING 0x0 ;  /* 0x0000000000007b1d */ /* 0x000fec0000010000 */
[----:B------:R-:W0:Y:S01]  /*f9df0*/  LDS.128 R16, [R26] ;  /* 0x000000001a107984 */ /* 0x000e220000000c00 */
[----:B------:R-:W-:Y:S02]  /*f9e00*/  PRMT R21, R9, 0x5410, R11 ;  /* 0x0000541009157816 */ /* 0x000fe4000000000b */
[----:B------:R-:W-:-:S02]  /*f9e10*/  PRMT R22, R12, 0x5410, R10 ;  /* 0x000054100c167816 */ /* 0x000fc4000000000a */
[----:B------:R-:W-:Y:S01]  /*f9e20*/  PRMT R23, R15, 0x5410, R13 ;  /* 0x000054100f177816 */ /* 0x000fe2000000000d */
[----:B0-----:R-:W-:Y:S04]  /*f9e30*/  STL.64 [R1+0x1d0], R16 ;  /* 0x0001d01001007387 */ /* 0x001fe80000100a00 */
[----:B------:R-:W-:Y:S04]  /*f9e40*/  STL.64 [R1+0x1d8], R18 ;  /* 0x0001d81201007387 */ /* 0x000fe80000100a00 */
[----:B------:R-:W0:Y:S01]  /*f9e50*/  LDS.128 R16, [R26+0x400] ;  /* 0x000400001a107984 */ /* 0x000e220000000c00 */
[----:B------:R-:W-:Y:S06]  /*f9e60*/  BAR.SYNC.DEFER_BLOCKING 0x0 ;  /* 0x0000000000007b1d */ /* 0x000fec0000010000 */
[----:B0-----:R-:W-:Y:S04]  /*f9e70*/  STL.64 [R1+0x1c0], R16 ;  /* 0x0001c01001007387 */ /* 0x001fe80000100a00 */
[----:B------:R-:W-:Y:S04]  /*f9e80*/  STL.64 [R1+0x1c8], R18 ;  /* 0x0001c81201007387 */ /* 0x000fe80000100a00 */
[----:B----4-:R-:W-:Y:S04]  /*f9e90*/  STSM.16.M88.4 [R28], R20 ;  /* 0x000000141c007844 */ /* 0x010fe80000000200 */
[----:B--2---:R-:W-:Y:S01]  /*f9ea0*/  STSM.16.M88.4 [R28+0x200], R4 ;  /* 0x000200041c007844 */ /* 0x004fe20000000200 */
[----:B------:R-:W-:Y:S06]  /*f9eb0*/  BAR.SYNC.DEFER_BLOCKING 0x0 ;  /* 0x0000000000007b1d */ /* 0x000fec0000010000 */
[----:B------:R-:W0:Y:S04]  /*f9ec0*/  LDS.128 R4, [R26] ;  /* 0x000000001a047984 */ /* 0x000e280000000c00 */
[----:B0-----:R-:W-:Y:S04]  /*f9ed0*/  STL.64 [R1+0x1b0], R4 ;  /* 0x0001b00401007387 */ /* 0x001fe80000100a00 */
[----:B------:R-:W-:Y:S04]  /*f9ee0*/  STL [R1+0x1b8], R6 ;  /* 0x0001b80601007387 */ /* 0x000fe80000100800 */
[----:B------:R-:W2:Y:S04]  /*f9ef0*/  LDL.LU R12, [R1+0x3f8] ;  /* 0x0003f800010c7983 */ /* 0x000ea80000300800 */
[----:B------:R-:W2:Y:S04]  /*f9f00*/  LDL.LU R13, [R1+0x608] ;  /* 0x00060800010d7983 */ /* 0x000ea80000300800 */
[----:B------:R-:W4:Y:S04]  /*f9f10*/  LDL.LU R20, [R1+0xd0] ;  /* 0x0000d00001147983 */ /* 0x000f280000300800 */
[----:B------:R-:W4:Y:S04]  /*f9f20*/  LDL.LU R21, [R1+0xd4] ;  /* 0x0000d40001157983 */ /* 0x000f280000300800 */
[----:B------:R-:W3:Y:S04]  /*f9f30*/  LDL.LU R22, [R1+0xd8] ;  /* 0x0000d80001167983 */ /* 0x000ee80000300800 */
[----:B------:R-:W2:Y:S04]  /*f9f40*/  LDL.LU R29, [R1+0x3f4] ;  /* 0x0003f400011d7983 */ /* 0x000ea80000300800 */
[----:B------:R-:W2:Y:S04]  /*f9f50*/  LDL.LU R0, [R1+0x604] ;  /* 0x0006040001007983 */ /* 0x000ea80000300800 */
[----:B---3--:R-:W-:Y:S04]  /*f9f60*/  STL [R1+0x3b18], R22 ;  /* 0x003b181601007387 */ /* 0x008fe80000100800 */
[----:B----4-:R0:W-:Y:S04]  /*f9f70*/  STL.64 [R1+0x3b10], R20 ;  /* 0x003b101401007387 */ /* 0x0101e80000100a00 */
        /* <DEDUP_REMOVED lines=9> */
[----:B----4-:R-:W-:Y:S04]  /*fa010*/  STL [R1+0x3b48], R22 ;  /* 0x003b481601007387 */ /* 0x010fe80000100800 */
[----:B---3--:R0:W-:Y:S04]  /*fa020*/  STL.64 [R1+0x3b40], R20 ;  /* 0x003b401401007387 */ /* 0x0081e80000100a00 */
[----:B0-----:R-:W3:Y:S04]  /*fa030*/  LDL.LU R20, [R1+0x20] ;  /* 0x0000200001147983 */ /* 0x001ee80000300800 */
[----:B------:R-:W3:Y:S04]  /*fa040*/  LDL.LU R21, [R1+0x24] ;  /* 0x0000240001157983 */ /* 0x000ee80000300800 */
[----:B------:R-:W4:Y:S04]  /*fa050*/  LDL.LU R22, [R1+0x28] ;  /* 0x0000280001167983 */ /* 0x000f280000300800 */
[----:B------:R-:W4:Y:S01]  /*fa060*/  LDL.LU R23, [R1+0x2c] ;  /* 0x00002c0001177983 */ /* 0x000f220000300800 */
[----:B------:R-:W-:-:S03]  /*fa070*/  IMAD.MOV.U32 R16, RZ, RZ, R7 ;  /* 0x000000ffff107224 */ /* 0x000fc600078e0007 */
[----:B----4-:R-:W-:Y:S04]  /*fa080*/  STL.64 [R1+0x3b58], R22 ;  /* 0x003b581601007387 */ /* 0x010fe80000100a00 */
[----:B---3--:R-:W-:Y:S04]  /*fa090*/  STL.64 [R1+0x3b50], R20 ;  /* 0x003b501401007387 */ /* 0x008fe80000100a00 */
[----:B------:R-:W3:Y:S04]  /*fa0a0*/  LDL.LU R11, [R1+0x400] ;  /* 0x00040000010b7983 */ /* 0x000ee80000300800 */
[----:B------:R-:W3:Y:S04]  /*fa0b0*/  LDL.LU R9, [R1+0x628] ;  /* 0x0006280001097983 */ /* 0x000ee80000300800 */
[----:B------:R-:W4:Y:S04]  /*fa0c0*/  LDL.LU R4, [R1+0x70] ;  /* 0x0000700001047983 */ /* 0x000f280000300800 */
[----:B------:R-:W4:Y:S04]  /*fa0d0*/  LDL.LU R5, [R1+0x74] ;  /* 0x0000740001057983 */ /* 0x000f280000300800 */
[----:B------:R-:W2:Y:S04]  /*fa0e0*/  LDL.LU R6, [R1+0x78] ;  /* 0x0000780001067983 */ /* 0x000ea80000300800 */
[----:B------:R-:W2:Y:S04]  /*fa0f0*/  LDL.LU R7, [R1+0x7c] ;  /* 0x00007c0001077983 */ /* 0x000ea80000300800 */
[----:B------:R-:W0:Y:S01]  /*fa100*/  LDS.128 R20, [R26+0x400] ;  /* 0x000400001a147984 */ /* 0x000e220000000c00 */
[----:B------:R-:W-:Y:S01]  /*fa110*/  PRMT R2, R8, 0x5410, R14 ;  /* 0x0000541008027816 */ /* 0x000fe2000000000e */
[----:B0-----:R-:W-:-:S02]  /*fa120*/  IMAD.MOV.U32 R15, RZ, RZ, R22 ;  /* 0x000000ffff0f7224 */ /* 0x001fc400078e0016 */
[----:B------:R-:W-:Y:S01]  /*fa130*/  IMAD.MOV.U32 R14, RZ, RZ, R21 ;  /* 0x000000ffff0e7224 */ /* 0x000fe200078e0015 */
[----:B------:R-:W-:Y:S06]  /*fa140*/  BAR.SYNC.DEFER_BLOCKING 0x0 ;  /* 0x0000000000007b1d */ /* 0x000fec0000010000 */
[----:B--2---:R-:W-:Y:S04]  /*fa150*/  STL.64 [R1+0x3b38], R6 ;  /* 0x003b380601007387 */ /* 0x004fe80000100a00 */
[----:B----4-:R0:W-:Y:S04]  /*fa160*/  STL.64 [R1+0x3b30], R4 ;  /* 0x003b300401007387 */ /* 0x0101e80000100a00 */
[----:B0-----:R-:W2:Y:S04]  /*fa170*/  LDL.LU R4, [R1+0x80] ;  /* 0x0000800001047983 */ /* 0x001ea80000300800 */
[----:B------:R-:W2:Y:S04]  /*fa180*/  LDL.LU R5, [R1+0x84] ;  /* 0x0000840001057983 */ /* 0x000ea80000300800 */
[----:B------:R-:W2:Y:S04]  /*fa190*/  LDL.LU R6, [R1+0x88] ;  /* 0x0000880001067983 */ /* 0x000ea80000300800 */
[----:B------:R-:W4:Y:S04]  /*fa1a0*/  LDL.LU R10, [R1+0x3fc] ;  /* 0x0003fc00010a7983 */ /* 0x000f280000300800 */
[----:B------:R-:W4:Y:S04]  /*fa1b0*/  LDL.LU R8, [R1+0x5fc] ;  /* 0x0005fc0001087983 */ /* 0x000f280000300800 */
[----:B------:R0:W-:Y:S04]  /*fa1c0*/  STL [R1+0x37f4], R16 ;  /* 0x0037f41001007387 */ /* 0x0001e80000100800 */
[----:B0-----:R-:W3:Y:S04]  /*fa1d0*/  LDL.LU R16, [R1+0xc0] ;  /* 0x0000c00001107983 */ /* 0x001ee80000300800 */
[----:B------:R-:W3:Y:S04]  /*fa1e0*/  LDL.LU R17, [R1+0xc4] ;  /* 0x0000c40001117983 */ /* 0x000ee80000300800 */
[----:B------:R-:W3:Y:S04]  /*fa1f0*/  LDL.LU R18, [R1+0xc8] ;  /* 0x0000c80001127983 */ /* 0x000ee80000300800 */
[----:B------:R-:W-:Y:S04]  /*fa200*/  STL [R1+0x1a0], R20 ;  /* 0x0001a01401007387 */ /* 0x000fe80000100800 */
[----:B------:R0:W-:Y:S04]  /*fa210*/  STL [R1+0x1ac], R23 ;  /* 0x0001ac1701007387 */ /* 0x0001e80000100800 */
[----:B0-----:R-:W2:Y:S04]  /*fa220*/  LDL.LU.64 R22, [R1+0x3b58] ;  /* 0x003b580001167983 */ /* 0x001ea80000300a00 */
[----:B------:R-:W2:Y:S04]  /*fa230*/  LDL.LU.64 R20, [R1+0x3b50] ;  /* 0x003b500001147983 */ /* 0x000ea80000300a00 */
[----:B------:R-:W-:Y:S01]  /*fa240*/  STL.64 [R1+0x3718], R14 ;  /* 0x0037180e01007387 */ /* 0x000fe20000100a00 */
[----:B------:R-:W-:-:S03]  /*fa250*/  IMAD.MOV.U32 R7, RZ, RZ, R2 ;  /* 0x000000ffff077224 */ /* 0x000fc600078e0002 */
[----:B--2---:R0:W-:Y:S04]  /*fa260*/  STSM.16.M88.4 [R28], R20 ;  /* 0x000000141c007844 */ /* 0x0041e80000000200 */
[----:B0-----:R-:W2:Y:S04]  /*fa270*/  LDL.LU R22, [R1+0x3b48] ;  /* 0x003b480001167983 */ /* 0x001ea80000300800 */
[----:B------:R-:W2:Y:S04]  /*fa280*/  LDL.LU.64 R20, [R1+0x3b40] ;  /* 0x003b400001147983 */ /* 0x000ea80000300a00 */
[----:B------:R-:W-:Y:S01]  /*fa290*/  STSM.16.M88.4 [R28+0x200], R4 ;  /* 0x000200041c007844 */ /* 0x000fe20000000200 */
[----:B------:R-:W-:Y:S06]  /*fa2a0*/  BAR.SYNC.DEFER_BLOCKING 0x0 ;  /* 0x0000000000007b1d */ /* 0x000fec0000010000 */
[----:B------:R-:W0:Y:S04]  /*fa2b0*/  LDS.128 R4, [R26] ;  /* 0x000000001a047984 */ /* 0x000e280000000c00 */
[----:B0-----:R-:W-:Y:S04]  /*fa2c0*/  STL.64 [R1+0x190], R4 ;  /* 0x0001900401007387 */ /* 0x001fe80000100a00 */
[----:B------:R-:W-:Y:S04]  /*fa2d0*/  STL.64 [R1+0x198], R6 ;  /* 0x0001980601007387 */ /* 0x000fe80000100a00 */
[----:B------:R-:W0:Y:S01]  /*fa2e0*/  LDS.128 R4, [R26+0x400] ;  /* 0x000400001a047984 */ /* 0x000e220000000c00 */
[----:B------:R-:W-:Y:S01]  /*fa2f0*/  PRMT R23, R0, 0x5410, R29 ;  /* 0x0000541000177816 */ /* 0x000fe2000000001d */
[----:B------:R-:W-:Y:S06]  /*fa300*/  BAR.SYNC.DEFER_BLOCKING 0x0 ;  /* 0x0000000000007b1d */ /* 0x000fec0000010000 */
[----:B0-----:R-:W-:Y:S04]  /*fa310*/  STL.64 [R1+0x170], R4 ;  /* 0x0001700401007387 */ /* 0x001fe80000100a00 */
[----:B------:R0:W-:Y:S04]  /*fa320*/  STL.64 [R1+0x178], R6 ;  /* 0x0001780601007387 */ /* 0x0001e80000100a00 */
[----:B0-----:R-:W3:Y:S04]  /*fa330*/  LDL.LU.64 R6, [R1+0x3b38] ;  /* 0x003b380001067983 */ /* 0x001ee80000300a00 */
[----:B------:R-:W3:Y:S04]  /*fa340*/  LDL.LU.64 R4, [R1+0x3b30] ;  /* 0x003b300001047983 */ /* 0x000ee80000300a00 */
[----:B--2---:R0:W-:Y:S04]  /*fa350*/  STSM.16.M88.4 [R28], R20 ;  /* 0x000000141c007844 */ /* 0x0041e80000000200 */
[----:B0-----:R-:W2:Y:S04]  /*fa360*/  LDL.LU.64 R22, [R1+0x3b28] ;  /* 0x003b280001167983 */ /* 0x001ea80000300a00 */
[----:B------:R-:W2:Y:S01]  /*fa370*/  LDL.LU.64 R20, [R1+0x3b20] ;  /* 0x003b200001147983 */ /* 0x000ea20000300a00 */
[----:B------:R-:W-:-:S03]  /*fa380*/  PRMT R19, R13, 0x5410, R12 ;  /* 0x000054100d137816 */ /* 0x000fc6000000000c */
[----:B--2---:R-:W-:Y:S01]  /*fa390*/  STSM.16.M88.4 [R28+0x200], R20 ;  /* 0x000200141c007844 */ /* 0x004fe20000000200 */
[----:B------:R-:W-:Y:S06]  /*fa3a0*/  BAR.SYNC.DEFER_BLOCKING 0x0 ;  /* 0x0000000000007b1d */ /* 0x000fec0000010000 */
[----:B------:R-:W0:Y:S04]  /*fa3b0*/  LDS.128 R12, [R26] ;  /* 0x000000001a0c7984 */ /* 0x000e280000000c00 */
[----:B------:R-:W1:Y:S04]  /*fa3c0*/  LDS.128 R20, [R26+0x400] ;  /* 0x000400001a147984 */ /* 0x000e680000000c00 */
[----:B0-----:R0:W-:Y:S04]  /*fa3d0*/  STL.64 [R1+0x160], R12 ;  /* 0x0001600c01007387 */ /* 0x0011e80000100a00 */
[----:B------:R-:W-:Y:S04]  /*fa3e0*/  STL [R1+0x168], R14 ;  /* 0x0001680e01007387 */ /* 0x000fe80000100800 */
[----:B-1----:R-:W-:Y:S01]  /*fa3f0*/  STL [R1+0x154], R21 ;  /* 0x0001541501007387 */ /* 0x002fe20000100800 */
[----:B0-----:R-:W-:-:S02]  /*fa400*/  IMAD.MOV.U32 R13, RZ, RZ, R15 ;  /* 0x000000ffff0d7224 */ /* 0x001fc400078e000f */
[----:B------:R-:W-:Y:S01]  /*fa410*/  IMAD.MOV.U32 R12, RZ, RZ, R20 ;  /* 0x000000ffff0c7224 */ /* 0x000fe200078e0014 */
[----:B------:R0:W-:Y:S04]  /*fa420*/  STL.64 [R1+0x158], R22 ;  /* 0x0001581601007387 */ /* 0x0001e80000100a00 */
[----:B0-----:R-:W2:Y:S04]  /*fa430*/  LDL.LU R22, [R1+0x3b18] ;  /* 0x003b180001167983 */ /* 0x001ea80000300800 */
[----:B------:R-:W2:Y:S04]  /*fa440*/  LDL.LU.64 R20, [R1+0x3b10] ;  /* 0x003b100001147983 */ /* 0x000ea80000300a00 */
[----:B------:R0:W-:Y:S04]  /*fa450*/  STL.64 [R1+0x36e0], R12 ;  /* 0x0036e00c01007387 */ /* 0x0001e80000100a00 */
[----:B0-----:R-:W3:Y:S04]  /*fa460*/  LDL.LU R12, [R1+0x50] ;  /* 0x00005000010c7983 */ /* 0x001ee80000300800 */
[----:B------:R-:W3:Y:S04]  /*fa470*/  LDL.LU R13, [R1+0x54] ;  /* 0x00005400010d7983 */ /* 0x000ee80000300800 */
[----:B------:R-:W3:Y:S04]  /*fa480*/  LDL.LU R14, [R1+0x58] ;  /* 0x00005800010e7983 */ /* 0x000ee80000300800 */
[----:B------:R-:W3:Y:S01]  /*fa490*/  LDL.LU R15, [R1+0x5c] ;  /* 0x00005c00010f7983 */ /* 0x000ee20000300800 */
[----:B------:R-:W-:Y:S01]  /*fa4a0*/  BAR.SYNC.DEFER_BLOCKING 0x0 ;  /* 0x0000000000007b1d */ /* 0x000fe20000010000 */
[----:B----4-:R-:W-:-:S05]  /*fa4b0*/  PRMT R0, R8, 0x5410, R10 ;  /* 0x0000541008007816 */ /* 0x010fca000000000a */
[----:B---3--:R-:W-:Y:S04]  /*fa4c0*/  STSM.16.M88.4 [R28], R12 ;  /* 0x0000000c1c007844 */ /* 0x008fe80000000200 */
[----:B------:R-:W-:Y:S01]  /*fa4d0*/  STSM.16.M88.4 [R28+0x200], R16 ;  /* 0x000200101c007844 */ /* 0x000fe20000000200 */
[----:B------:R-:W-:Y:S06]  /*fa4e0*/  BAR.SYNC.DEFER_BLOCKING 0x0 ;  /* 0x0000000000007b1d */ /* 0x000fec0000010000 */
[----:B------:R-:W0:Y:S04]  /*fa4f0*/  LDS.128 R16, [R26] ;  /* 0x000000001a107984 */ /* 0x000e280000000c00 */
[----:B------:R-:W1:Y:S04]  /*fa500*/  LDS.128 R12, [R26+0x400] ;  /* 0x000400001a0c7984 */ /* 0x000e680000000c00 */
[----:B0-----:R-:W-:Y:S04]  /*fa510*/  STL.64 [R1+0x140], R16 ;  /* 0x0001401001007387 */ /* 0x001fe80000100a00 */
[----:B------:R-:W-:Y:S04]  /*fa520*/  STL.64 [R1+0x148], R18 ;  /* 0x0001481201007387 */ /* 0x000fe80000100a00 */
[----:B-1----:R0:W-:Y:S04]  /*fa530*/  STL.64 [R1+0x130], R12 ;  /* 0x0001300c01007387 */ /* 0x0021e80000100a00 */
[----:B------:R-:W-:Y:S04]  /*fa540*/  STL.64 [R1+0x138], R14 ;  /* 0x0001380e01007387 */ /* 0x000fe80000100a00 */
[----:B0-----:R-:W3:Y:S04]  /*fa550*/  LDL.LU R12, [R1+0x9c0] ;  /* 0x0009c000010c7983 */ /* 0x001ee80000300800 */
[----:B------:R-:W4:Y:S01]  /*fa560*/  LDL.LU R8, [R1+0x774] ;  /* 0x0007740001087983 */ /* 0x000f220000300800 */
[----:B------:R-:W-:Y:S01]  /*fa570*/  PRMT R23, R9, 0x5410, R11 ;  /* 0x0000541009177816 */ /* 0x000fe2000000000b */
[----:B------:R-:W-:Y:S06]  /*fa580*/  BAR.SYNC.DEFER_BLOCKING 0x0 ;  /* 0x0000000000007b1d */ /* 0x000fec0000010000 */
[----:B----4-:R0:W-:Y:S04]  /*fa590*/  STL [R1+0x3adc], R8 ;  /* 0x003adc0801007387 */ /* 0x0101e80000100800 */
[----:B0-----:R-:W4:Y:S04]  /*fa5a0*/  LDL.LU R8, [R1+0x778] ;  /* 0x0007780001087983 */ /* 0x001f280000300800 */
[----:B------:R-:W3:Y:S04]  /*fa5b0*/  LDL.LU R13, [R1+0x9bc] ;  /* 0x0009bc00010d7983 */ /* 0x000ee80000300800 */
[----:B------:R-:W2:Y:S04]  /*fa5c0*/  LDL.LU R14, [R1+0x75c] ;  /* 0x00075c00010e7983 */ /* 0x000ea80000300800 */
[----:B------:R-:W2:Y:S04]  /*fa5d0*/  LDL.LU R15, [R1+0x9b0] ;  /* 0x0009b000010f7983 */ /* 0x000ea80000300800 */
[----:B--2---:R-:W-:Y:S04]  /*fa5e0*/  STL.64 [R1+0x3ae8], R14 ;  /* 0x003ae80e01007387 */ /* 0x004fe80000100a00 */
[----:B---3--:R0:W-:Y:S04]  /*fa5f0*/  STL.64 [R1+0x3ae0], R12 ;  /* 0x003ae00c01007387 */ /* 0x0081e80000100a00 */
[----:B0-----:R-:W2:Y:S04]  /*fa600*/  LDL.LU R12, [R1+0xe0] ;  /* 0x0000e000010c7983 */ /* 0x001ea80000300800 */
[----:B------:R-:W2:Y:S04]  /*fa610*/  LDL.LU R13, [R1+0xe4] ;  /* 0x0000e400010d7983 */ /* 0x000ea80000300800 */
[----:B------:R-:W3:Y:S01]  /*fa620*/  LDL.LU R14, [R1+0xe8] ;  /* 0x0000e800010e7983 */ /* 0x000ee20000300800 */
[----:B------:R-:W-:-:S05]  /*fa630*/  IMAD.MOV.U32 R15, RZ, RZ, R0 ;  /* 0x000000ffff0f7224 */ /* 0x000fca00078e0000 */
[----:B---3--:R-:W-:Y:S04]  /*fa640*/  STL.64 [R1+0x3af8], R14 ;  /* 0x003af80e01007387 */ /* 0x008fe80000100a00 */
[----:B--2---:R0:W-:Y:S04]  /*fa650*/  STL.64 [R1+0x3af0], R12 ;  /* 0x003af00c01007387 */ /* 0x0041e80000100a00 */
[----:B0-----:R-:W2:Y:S04]  /*fa660*/  LDL.LU R12, [R1+0x90] ;  /* 0x00009000010c7983 */ /* 0x001ea80000300800 */
[----:B------:R-:W2:Y:S04]  /*fa670*/  LDL.LU R13, [R1+0x94] ;  /* 0x00009400010d7983 */ /* 0x000ea80000300800 */
[----:B------:R-:W3:Y:S04]  /*fa680*/  LDL.LU R14, [R1+0x98] ;  /* 0x00009800010e7983 */ /* 0x000ee80000300800 */
[----:B------:R-:W3:Y:S04]  /*fa690*/  LDL.LU R15, [R1+0x9c] ;  /* 0x00009c00010f7983 */ /* 0x000ee80000300800 */
[----:B------:R-:W-:Y:S04]  /*fa6a0*/  STSM.16.M88.4 [R28], R20 ;  /* 0x000000141c007844 */ /* 0x000fe80000000200 */
[----:B------:R0:W-:Y:S01]  /*fa6b0*/  STSM.16.M88.4 [R28+0x200], R4 ;  /* 0x000200041c007844 */ /* 0x0001e20000000200 */
[----:B------:R-:W-:Y:S06]  /*fa6c0*/  BAR.SYNC.DEFER_BLOCKING 0x0 ;  /* 0x0000000000007b1d */ /* 0x000fec0000010000 */
[----:B---3--:R-:W-:Y:S04]  /*fa6d0*/  STL.64 [R1+0x3b08], R14 ;  /* 0x003b080e01007387 */ /* 0x008fe80000100a00 */
[----:B--2---:R-:W-:Y:S04]  /*fa6e0*/  STL.64 [R1+0x3b00], R12 ;  /* 0x003b000c01007387 */ /* 0x004fe80000100a00 */
[----:B------:R-:W2:Y:S04]  /*fa6f0*/  LDL.LU R29, [R1+0x758] ;  /* 0x00075800011d7983 */ /* 0x000ea80000300800 */
[----:B0-----:R-:W2:Y:S04]  /*fa700*/  LDL.LU R7, [R1+0x9ac] ;  /* 0x0009ac0001077983 */ /* 0x001ea80000300800 */
[----:B------:R-:W3:Y:S04]  /*fa710*/  LDL.LU R16, [R1+0x9b8] ;  /* 0x0009b80001107983 */ /* 0x000ee80000300800 */
[----:B------:R-:W4:Y:S04]  /*fa720*/  LDL.LU R17, [R1+0x9b4] ;  /* 0x0009b40001117983 */ /* 0x000f280000300800 */
[----:B------:R-:W2:Y:S04]  /*fa730*/  LDL.LU R19, [R1+0x7bc] ;  /* 0x0007bc0001137983 */ /* 0x000ea80000300800 */
[----:B------:R-:W2:Y:S04]  /*fa740*/  LDL.LU R18, [R1+0x9dc] ;  /* 0x0009dc0001127983 */ /* 0x000ea80000300800 */
[----:B------:R-:W0:Y:S04]  /*fa750*/  LDS.128 R12, [R26] ;  /* 0x000000001a0c7984 */ /* 0x000e280000000c00 */
[----:B--2---:R1:W-:Y:S04]  /*fa760*/  STL.64 [R1+0x3ac0], R18 ;  /* 0x003ac01201007387 */ /* 0x0043e80000100a00 */
[----:B-1----:R-:W2:Y:S04]  /*fa770*/  LDL.LU R18, [R1+0x9a0] ;  /* 0x0009a00001127983 */ /* 0x002ea80000300800 */
[----:B------:R-:W2:Y:S04]  /*fa780*/  LDL.LU R19, [R1+0x624] ;  /* 0x0006240001137983 */ /* 0x000ea80000300800 */
[----:B------:R-:W3:Y:S04]  /*fa790*/  LDL.LU R20, [R1+0x7a4] ;  /* 0x0007a40001147983 */ /* 0x000ee80000300800 */
[----:B------:R-:W3:Y:S04]  /*fa7a0*/  LDL.LU R21, [R1+0x9d0] ;  /* 0x0009d00001157983 */ /* 0x000ee80000300800 */
[----:B------:R-:W4:Y:S04]  /*fa7b0*/  LDL.LU R22, [R1+0x7a0] ;  /* 0x0007a00001167983 */ /* 0x000f280000300800 */
[----:B------:R-:W4:Y:S01]  /*fa7c0*/  LDL.LU R23, [R1+0x9cc] ;  /* 0x0009cc0001177983 */ /* 0x000f220000300800 */
[----:B0-----:R-:W-:-:S03]  /*fa7d0*/  IMAD.MOV.U32 R10, RZ, RZ, R15 ;  /* 0x000000ffff0a7224 */ /* 0x001fc600078e000f */
[----:B----4-:R0:W-:Y:S04]  /*fa7e0*/  STL.64 [R1+0x3ad0], R22 ;  /* 0x003ad01601007387 */ /* 0x0101e80000100a00 */
        /* <DEDUP_REMOVED lines=18> */
[----:B0-----:R-:W-:Y:S01]  /*fa910*/  STL.64 [R1+0x110], R12 ;  /* 0x0001100c01007387 */ /* 0x001fe20000100a00 */
[----:B------:R-:W-:-:S03]  /*fa920*/  IMAD.MOV.U32 R9, RZ, RZ, R15 ;  /* 0x000000ffff097224 */ /* 0x000fc600078e000f */
[----:B------:R0:W-:Y:S04]  /*fa930*/  STL [R1+0x118], R14 ;  /* 0x0001180e01007387 */ /* 0x0001e80000100800 */
[----:B0-----:R-:W3:Y:S04]  /*fa940*/  LDL.LU.64 R14, [R1+0x3b08] ;  /* 0x003b0800010e7983 */ /* 0x001ee80000300a00 */
[----:B------:R-:W3:Y:S01]  /*fa950*/  LDL.LU.64 R12, [R1+0x3b00] ;  /* 0x003b0000010c7983 */ /* 0x000ee20000300a00 */
[----:B------:R-:W-:Y:S06]  /*fa960*/  BAR.SYNC.DEFER_BLOCKING 0x0 ;  /* 0x0000000000007b1d */ /* 0x000fec0000010000 */
        /* <DEDUP_REMOVED lines=10> */
[----:B------:R-:W-:Y:S06]  /*faa10*/  BAR.SYNC.DEFER_BLOCKING 0x0 ;  /* 0x0000000000007b1d */ /* 0x000fec0000010000 */
[----:B------:R-:W0:Y:S01]  /*faa20*/  LDS.128 R20, [R26] ;  /* 0x000000001a147984 */ /* 0x000e220000000c00 */
[----:B---3--:R-:W-:-:S03]  /*faa30*/  PRMT R12, R12, 0x5410, R8 ;  /* 0x000054100c0c7816 */ /* 0x008fc60000000008 */
[----:B------:R-:W2:Y:S01]  /*faa40*/  LDL.LU R8, [R1+0x3adc] ;  /* 0x003adc0001087983 */ /* 0x000ea20000300800 */
[----:B------:R-:W-:Y:S02]  /*faa50*/  PRMT R14, R15, 0x5410, R14 ;  /* 0x000054100f0e7816 */ /* 0x000fe4000000000e */
[----:B------:R-:W-:Y:S02]  /*faa60*/  PRMT R15, R7, 0x5410, R29 ;  /* 0x00005410070f7816 */ /* 0x000fe4000000001d */
[----:B--2---:R-:W-:Y:S02]  /*faa70*/  PRMT R13, R13, 0x5410, R8 ;  /* 0x000054100d0d7816 */ /* 0x004fe40000000008 */
[----:B------:R-:W2:Y:S04]  /*faa80*/  LDL.LU R8, [R1+0x3ad8] ;  /* 0x003ad80001087983 */ /* 0x000ea80000300800 */
[----:B------:R-:W3:Y:S04]  /*faa90*/  LDL.LU R29, [R1+0x800] ;  /* 0x00080000011d7983 */ /* 0x000ee80000300800 */
[----:B------:R-:W3:Y:S04]  /*faaa0*/  LDL.LU R7, [R1+0x9f8] ;  /* 0x0009f80001077983 */ /* 0x000ee80000300800 */
[----:B0-----:R-:W-:Y:S04]  /*faab0*/  STL.64 [R1+0x100], R20 ;  /* 0x0001001401007387 */ /* 0x001fe80000100a00 */
[----:B------:R-:W-:Y:S04]  /*faac0*/  STL.64 [R1+0x108], R22 ;  /* 0x0001081601007387 */ /* 0x000fe80000100a00 */
[----:B------:R-:W0:Y:S01]  /*faad0*/  LDS.128 R20, [R26+0x400] ;  /* 0x000400001a147984 */ /* 0x000e220000000c00 */
[----:B------:R-:W-:Y:S06]  /*faae0*/  BAR.SYNC.DEFER_BLOCKING 0x0 ;  /* 0x0000000000007b1d */ /* 0x000fec0000010000 */
[----:B0-----:R-:W-:Y:S04]  /*faaf0*/  STL.64 [R1+0xf0], R20 ;  /* 0x0000f01401007387 */ /* 0x001fe80000100a00 */
[----:B------:R0:W-:Y:S04]  /*fab00*/  STL.64 [R1+0xf8], R22 ;  /* 0x0000f81601007387 */ /* 0x0001e80000100a00 */
[----:B0-----:R-:W4:Y:S04]  /*fab10*/  LDL.LU.64 R22, [R1+0x3ad0] ;  /* 0x003ad00001167983 */ /* 0x001f280000300a00 */
[----:B------:R-:W2:Y:S04]  /*fab20*/  LDL.LU.64 R20, [R1+0x3ac8] ;  /* 0x003ac80001147983 */ /* 0x000ea80000300a00 */
[----:B------:R0:W-:Y:S04]  /*fab30*/  STSM.16.M88.4 [R28], R16 ;  /* 0x000000101c007844 */ /* 0x0001e80000000200 */
[----:B------:R1:W-:Y:S04]  /*fab40*/  STSM.16.M88.4 [R28+0x200], R12 ;  /* 0x0002000c1c007844 */ /* 0x0003e80000000200 */
[----:B0-----:R-:W3:Y:S01]  /*fab50*/  LDL.LU.64 R18, [R1+0x3ac0] ;  /* 0x003ac00001127983 */ /* 0x001ee20000300a00 */
[----:B-1----:R-:W-:Y:S01]  /*fab60*/  PRMT R15, R11, 0x5410, R0 ;  /* 0x000054100b0f7816 */ /* 0x002fe20000000000 */
[----:B------:R-:W-:Y:S01]  /*fab70*/  BAR.SYNC.DEFER_BLOCKING 0x0 ;  /* 0x0000000000007b1d */ /* 0x000fe20000010000 */
[----:B----4-:R-:W-:-:S02]  /*fab80*/  PRMT R14, R23, 0x5410, R22 ;  /* 0x00005410170e7816 */ /* 0x010fc40000000016 */
[----:B--2---:R-:W-:-:S03]  /*fab90*/  PRMT R13, R21, 0x5410, R20 ;  /* 0x00005410150d7816 */ /* 0x004fc60000000014 */
[----:B------:R-:W0:Y:S04]  /*faba0*/  LDS.128 R20, [R26] ;  /* 0x000000001a147984 */ /* 0x000e280000000c00 */
[----:B0-----:R-:W-:Y:S01]  /*fabb0*/  STL [R1+0xe4], R21 ;  /* 0x0000e41501007387 */ /* 0x001fe20000100800 */
[----:B------:R-:W-:-:S03]  /*fabc0*/  IMAD.MOV.U32 R11, RZ, RZ, R20 ;  /* 0x000000ffff0b7224 */ /* 0x000fc600078e0014 */
[----:B------:R-:W-:Y:S04]  /*fabd0*/  STL.64 [R1+0xe8], R22 ;  /* 0x0000e81601007387 */ /* 0x000fe80000100a00 */
[----:B------:R-:W0:Y:S04]  /*fabe0*/  LDS.128 R20, [R26+0x400] ;  /* 0x000400001a147984 */ /* 0x000e280000000c00 */
[----:B------:R-:W-:Y:S04]  /*fabf0*/  STL.64 [R1+0x36a0], R10 ;  /* 0x0036a00a01007387 */ /* 0x000fe80000100a00 */
[----:B------:R-:W-:Y:S01]  /*fac00*/  STL.64 [R1+0x3950], R8 ;  /* 0x0039500801007387 */ /* 0x000fe20000100a00 */
[----:B0-----:R-:W-:-:S03]  /*fac10*/  IMAD.MOV.U32 R0, RZ, RZ, R21 ;  /* 0x000000ffff007224 */ /* 0x001fc600078e0015 */
[----:B------:R-:W-:Y:S04]  /*fac20*/  STL [R1+0xd0], R20 ;  /* 0x0000d01401007387 */ /* 0x000fe80000100800 */
[----:B------:R-:W-:Y:S04]  /*fac30*/  STL.64 [R1+0xd8], R22 ;  /* 0x0000d81601007387 */ /* 0x000fe80000100a00 */
[----:B------:R-:W-:Y:S04]  /*fac40*/  STL [R1+0x3ab8], R26 ;  /* 0x003ab81a01007387 */ /* 0x000fe80000100800 */
[----:B------:R3:W-:Y:S02]  /*fac50*/  STL [R1+0x36a8], R0 ;  /* 0x0036a80001007387 */ /* 0x0007e40000100800 */
[----:B---3--:R-:W-:-:S02]  /*fac60*/  PRMT R0, R7, 0x5410, R29 ;  /* 0x0000541007007816 */ /* 0x008fc4000000001d */
[----:B------:R-:W2:Y:S04]  /*fac70*/  LDL.LU R29, [R1+0x7fc] ;  /* 0x0007fc00011d7983 */ /* 0x000ea80000300800 */
[----:B------:R-:W2:Y:S04]  /*fac80*/  LDL.LU R7, [R1+0x9f4] ;  /* 0x0009f40001077983 */ /* 0x000ea80000300800 */
[----:B------:R-:W3:Y:S04]  /*fac90*/  LDL.LU R8, [R1+0x83c] ;  /* 0x00083c0001087983 */ /* 0x000ee80000300800 */
[----:B------:R-:W3:Y:S04]  /*faca0*/  LDL.LU R9, [R1+0xa14] ;  /* 0x000a140001097983 */ /* 0x000ee80000300800 */
[----:B------:R-:W4:Y:S04]  /*facb0*/  LDL.LU R10, [R1+0x838] ;  /* 0x00083800010a7983 */ /* 0x000f280000300800 */
[----:B------:R-:W4:Y:S01]  /*facc0*/  LDL.LU R11, [R1+0xa10] ;  /* 0x000a1000010b7983 */ /* 0x000f220000300800 */
[----:B------:R-:W-:-:S02]  /*facd0*/  PRMT R12, R18, 0x5410, R19 ;  /* 0x00005410120c7816 */ /* 0x000fc40000000013 */
[----:B------:R-:W-:Y:S02]  /*face0*/  PRMT R16, R25, 0x5410, R24 ;  /* 0x0000541019107816 */ /* 0x000fe40000000018 */
[----:B------:R-:W-:Y:S02]  /*facf0*/  PRMT R17, R27, 0x5410, R2 ;  /* 0x000054101b117816 */ /* 0x000fe40000000002 */
[----:B------:R-:W-:Y:S02]  /*fad00*/  PRMT R18, R4, 0x5410, R3 ;  /* 0x0000541004127816 */ /* 0x000fe40000000003 */
[----:B------:R-:W-:Y:S01]  /*fad10*/  PRMT R19, R6, 0x5410, R5 ;  /* 0x0000541006137816 */ /* 0x000fe20000000005 */
[----:B------:R-:W-:Y:S06]  /*fad20*/  BAR.SYNC.DEFER_BLOCKING 0x0 ;  /* 0x0000000000007b1d */ /* 0x000fec0000010000 */
[----:B------:R-:W-:Y:S04]  /*fad30*/  STSM.16.M88.4 [R28], R16 ;  /* 0x000000101c007844 */ /* 0x000fe80000000200 */
[----:B------:R-:W-:Y:S01]  /*fad40*/  STSM.16.M88.4 [R28+0x200], R12 ;  /* 0x0002000c1c007844 */ /* 0x000fe20000000200 */
[----:B------:R-:W-:Y:S06]  /*fad50*/  BAR.SYNC.DEFER_BLOCKING 0x0 ;  /* 0x0000000000007b1d */ /* 0x000fec0000010000 */
[----:B----4-:R0:W-:Y:S04]  /*fad60*/  STL.64 [R1+0x3a90], R10 ;  /* 0x003a900a01007387 */ /* 0x0101e80000100a00 */
[----:B---3--:R1:W-:Y:S04]  /*fad70*/  STL.64 [R1+0x3a88], R8 ;  /* 0x003a880801007387 */ /* 0x0083e80000100a00 */
[----:B------:R-:W3:Y:S04]  /*fad80*/  LDL.LU R26, [R1+0x7f8] ;  /* 0x0007f800011a7983 */ /* 0x000ee80000300800 */
[----:B0-----:R-:W3:Y:S01]  /*fad90*/  LDL.LU R10, [R1+0x9f0] ;  /* 0x0009f000010a7983 */ /* 0x001ee20000300800 */
[----:B-1----:R-:W-:-:S03]  /*fada0*/  IMAD.MOV.U32 R8, RZ, RZ, R0 ;  /* 0x000000ffff087224 */ /* 0x002fc600078e0000 */
[----:B------:R-:W4:Y:S04]  /*fadb0*/  LDL.LU R11, [R1+0x9ec] ;  /* 0x0009ec00010b7983 */ /* 0x000f280000300800 */
[----:B------:R-:W4:Y:S04]  /*fadc0*/  LDL.LU R0, [R1+0x64c] ;  /* 0x00064c0001007983 */ /* 0x000f280000300800 */
[----:B------:R-:W2:Y:S04]  /*fadd0*/  LDL.LU R12, [R1+0x834] ;  /* 0x00083400010c7983 */ /* 0x000ea80000300800 */
[----:B------:R-:W2:Y:S04]  /*fade0*/  LDL.LU R13, [R1+0xa0c] ;  /* 0x000a0c00010d7983 */ /* 0x000ea80000300800 */
[----:B------:R-:W3:Y:S04]  /*fadf0*/  LDL.LU R14, [R1+0x824] ;  /* 0x00082400010e7983 */ /* 0x000ee80000300800 */
[----:B------:R-:W3:Y:S04]  /*fae00*/  LDL.LU R15, [R1+0xa08] ;  /* 0x000a0800010f7983 */ /* 0x000ee80000300800 */
[----:B---3--:R0:W-:Y:S04]  /*fae10*/  STL.64 [R1+0x3aa0], R14 ;  /* 0x003aa00e01007387 */ /* 0x0081e80000100a00 */
[----:B0-----:R-:W3:Y:S04]  /*fae20*/  LDL.LU R14, [R1+0x9e0] ;  /* 0x0009e000010e7983 */ /* 0x001ee80000300800 */
[----:B------:R-:W4:Y:S04]  /*fae30*/  LDL.LU R15, [R1+0x40c] ;  /* 0x00040c00010f7983 */ /* 0x000f280000300800 */
[----:B--2---:R0:W-:Y:S04]  /*fae40*/  STL.64 [R1+0x3a98], R12 ;  /* 0x003a980c01007387 */ /* 0x0041e80000100a00 */
[----:B0-----:R-:W2:Y:S04]  /*fae50*/  LDL.LU R12, [R1+0x9e8] ;  /* 0x0009e800010c7983 */ /* 0x001ea80000300800 */
[----:B------:R-:W3:Y:S04]  /*fae60*/  LDL.LU R13, [R1+0x9e4] ;  /* 0x0009e400010d7983 */ /* 0x000ee80000300800 */
[----:B------:R-:W4:Y:S04]  /*fae70*/  LDL.LU R16, [R1+0x820] ;  /* 0x0008200001107983 */ /* 0x000f280000300800 */
[----:B------:R-:W4:Y:S04]  /*fae80*/  LDL.LU R17, [R1+0xa04] ;  /* 0x000a040001117983 */ /* 0x000f280000300800 */
[----:B------:R-:W2:Y:S04]  /*fae90*/  LDL.LU R19, [R1+0x81c] ;  /* 0x00081c0001137983 */ /* 0x000ea80000300800 */
[----:B------:R-:W2:Y:S01]  /*faea0*/  LDL.LU R18, [R1+0xa00] ;  /* 0x000a000001127983 */ /* 0x000ea20000300800 */
[----:B------:R-:W-:-:S02]  /*faeb0*/  PRMT R9, R7, 0x5410, R29 ;  /* 0x0000541007097816 */ /* 0x000fc4000000001d */
[----:B------:R-:W-:Y:S01]  /*faec0*/  PRMT R10, R10, 0x5410, R26 ;  /* 0x000054100a0a7816 */ /* 0x000fe2000000001a */
[----:B--2---:R0:W-:Y:S04]  /*faed0*/  STL.64 [R1+0x3ab0], R18 ;  /* 0x003ab01201007387 */ /* 0x0041e80000100a00 */
[----:B0-----:R-:W3:Y:S04]  /*faee0*/  LDL.LU R18, [R1+0x7c4] ;  /* 0x0007c40001127983 */ /* 0x001ee80000300800 */
[----:B------:R-:W2:Y:S04]  /*faef0*/  LDL.LU R19, [R1+0x7c0] ;  /* 0x0007c00001137983 */ /* 0x000ea80000300800 */
[----:B----4-:R0:W-:Y:S04]  /*faf00*/  STL.64 [R1+0x3aa8], R16 ;  /* 0x003aa81001007387 */ /* 0x0101e80000100a00 */
        /* <DEDUP_REMOVED lines=17> */
[----:B------:R-:W-:-:S02]  /*fb020*/  PRMT R15, R0, 0x5410, R15 ;  /* 0x00005410000f7816 */ /* 0x000fc4000000000f */
[----:B---3--:R-:W-:Y:S02]  /*fb030*/  PRMT R13, R13, 0x5410, R18 ;  /* 0x000054100d0d7816 */ /* 0x008fe40000000012 */
[----:B--2---:R-:W-:Y:S02]  /*fb040*/  PRMT R14, R14, 0x5410, R19 ;  /* 0x000054100e0e7816 */ /* 0x004fe40000000013 */
[----:B----4-:R-:W-:Y:S02]  /*fb050*/  PRMT R11, R11, 0x5410, R16 ;  /* 0x000054100b0b7816 */ /* 0x010fe40000000010 */
[----:B------:R-:W-:Y:S02]  /*fb060*/  PRMT R12, R12, 0x5410, R17 ;  /* 0x000054100c0c7816 */ /* 0x000fe40000000011 */
[----:B------:R-:W0:Y:S04]  /*fb070*/  LDS.128 R16, [R26] ;  /* 0x000000001a107984 */ /* 0x000e280000000c00 */
[----:B0-----:R-:W-:Y:S04]  /*fb080*/  STL.64 [R1+0xc0], R16 ;  /* 0x0000c01001007387 */ /* 0x001fe80000100a00 */
[----:B------:R-:W-:Y:S04]  /*fb090*/  STL.64 [R1+0xc8], R18 ;  /* 0x0000c81201007387 */ /* 0x000fe80000100a00 */
[----:B------:R-:W0:Y:S01]  /*fb0a0*/  LDS.128 R16, [R26+0x400] ;  /* 0x000400001a107984 */ /* 0x000e220000000c00 */
[----:B------:R-:W-:Y:S06]  /*fb0b0*/  BAR.SYNC.DEFER_BLOCKING 0x0 ;  /* 0x0000000000007b1d */ /* 0x000fec0000010000 */
[----:B------:R-:W-:Y:S04]  /*fb0c0*/  STSM.16.M88.4 [R28], R12 ;  /* 0x0000000c1c007844 */ /* 0x000fe80000000200 */
[----:B------:R-:W-:Y:S04]  /*fb0d0*/  STSM.16.M88.4 [R28+0x200], R8 ;  /* 0x000200081c007844 */ /* 0x000fe80000000200 */
[----:B0-----:R-:W-:Y:S04]  /*fb0e0*/  STL.64 [R1+0xa0], R16 ;  /* 0x0000a01001007387 */ /* 0x001fe80000100a00 */
[----:B------:R0:W-:Y:S04]  /*fb0f0*/  STL.64 [R1+0xa8], R18 ;  /* 0x0000a81201007387 */ /* 0x0001e80000100a00 */
[----:B0-----:R-:W2:Y:S04]  /*fb100*/  LDL.LU.64 R18, [R1+0x3ab0] ;  /* 0x003ab00001127983 */ /* 0x001ea80000300a00 */
[----:B------:R-:W3:Y:S04]  /*fb110*/  LDL.LU.64 R16, [R1+0x3aa8] ;  /* 0x003aa80001107983 */ /* 0x000ee80000300a00 */
[----:B------:R-:W4:Y:S04]  /*fb120*/  LDL.LU.64 R14, [R1+0x3aa0] ;  /* 0x003aa000010e7983 */ /* 0x000f280000300a00 */
[----:B------:R-:W2:Y:S04]  /*fb130*/  LDL.LU.64 R12, [R1+0x3a98] ;  /* 0x003a9800010c7983 */ /* 0x000ea80000300a00 */
[----:B------:R-:W3:Y:S04]  /*fb140*/  LDL.LU.64 R10, [R1+0x3a90] ;  /* 0x003a9000010a7983 */ /* 0x000ee80000300a00 */
[----:B------:R-:W4:Y:S01]  /*fb150*/  LDL.LU.64 R8, [R1+0x3a88] ;  /* 0x003a880001087983 */ /* 0x000f220000300a00 */
[----:B------:R-:W-:-:S02]  /*fb160*/  PRMT R5, R5, 0x5410, R27 ;  /* 0x0000541005057816 */ /* 0x000fc4000000001b */
[----:B------:R-:W-:Y:S02]  /*fb170*/  PRMT R7, R7, 0x5410, R2 ;  /* 0x0000541007077816 */ /* 0x000fe40000000002 */
[----:B------:R-:W-:Y:S02]  /*fb180*/  PRMT R4, R4, 0x5410, R3 ;  /* 0x0000541004047816 */ /* 0x000fe40000000003 */
[----:B------:R-:W-:Y:S01]  /*fb190*/  PRMT R3, R29, 0x5410, R6 ;  /* 0x000054101d037816 */ /* 0x000fe20000000006 */
[----:B------:R-:W-:Y:S01]  /*fb1a0*/  BAR.SYNC.DEFER_BLOCKING 0x0 ;  /* 0x0000000000007b1d */ /* 0x000fe20000010000 */
[----:B----4-:R-:W-:Y:S02]  /*fb1b0*/  PRMT R8, R9, 0x5410, R8 ;  /* 0x0000541009087816 */ /* 0x010fe40000000008 */
[----:B---3--:R-:W-:Y:S02]  /*fb1c0*/  PRMT R9, R11, 0x5410, R10 ;  /* 0x000054100b097816 */ /* 0x008fe4000000000a */
[----:B--2---:R-:W-:-:S02]  /*fb1d0*/  PRMT R10, R13, 0x5410, R12 ;  /* 0x000054100d0a7816 */ /* 0x004fc4000000000c */
[----:B------:R-:W-:Y:S02]  /*fb1e0*/  PRMT R12, R15, 0x5410, R14 ;  /* 0x000054100f0c7816 */ /* 0x000fe4000000000e */
[----:B------:R-:W-:Y:S02]  /*fb1f0*/  PRMT R15, R21, 0x5410, R20 ;  /* 0x00005410150f7816 */ /* 0x000fe40000000014 */
[----:B------:R-:W-:Y:S02]  /*fb200*/  PRMT R11, R23, 0x5410, R22 ;  /* 0x00005410170b7816 */ /* 0x000fe40000000016 */
[----:B------:R-:W0:Y:S01]  /*fb210*/  LDS.128 R20, [R26] ;  /* 0x000000001a147984 */ /* 0x000e220000000c00 */
[----:B------:R-:W-:Y:S02]  /*fb220*/  PRMT R13, R17, 0x5410, R16 ;  /* 0x00005410110d7816 */ /* 0x000fe40000000010 */
[----:B------:R-:W-:Y:S02]  /*fb230*/  PRMT R14, R18, 0x5410, R19 ;  /* 0x00005410120e7816 */ /* 0x000fe40000000013 */
[----:B------:R-:W1:Y:S01]  /*fb240*/  LDS.128 R16, [R26+0x400] ;  /* 0x000400001a107984 */ /* 0x000e620000000c00 */
[----:B------:R-:W-:Y:S06]  /*fb250*/  BAR.SYNC.DEFER_BLOCKING 0x0 ;  /* 0x0000000000007b1d */ /* 0x000fec0000010000 */
[----:B------:R-:W-:Y:S04]  /*fb260*/  STSM.16.M88.4 [R28], R12 ;  /* 0x0000000c1c007844 */ /* 0x000fe80000000200 */
[----:B0-----:R-:W-:Y:S04]  /*fb270*/  STL.64 [R1+0x90], R20 ;  /* 0x0000901401007387 */ /* 0x001fe80000100a00 */
[----:B------:R-:W-:Y:S04]  /*fb280*/  STL.64 [R1+0x98], R22 ;  /* 0x0000981601007387 */ /* 0x000fe80000100a00 */
[----:B-1----:R-:W-:Y:S04]  /*fb290*/  STL.64 [R1+0x80], R16 ;  /* 0x0000801001007387 */ /* 0x002fe80000100a00 */
[----:B------:R-:W-:Y:S04]  /*fb2a0*/  STL.64 [R1+0x88], R18 ;  /* 0x0000881201007387 */ /* 0x000fe80000100a00 */
[----:B------:R0:W-:Y:S04]  /*fb2b0*/  STSM.16.M88.4 [R28+0x200], R8 ;  /* 0x000200081c007844 */ /* 0x0001e80000000200 */
[----:B------:R-:W2:Y:S04]  /*fb2c0*/  LDL.LU R27, [R1+0x8b4] ;  /* 0x0008b400011b7983 */ /* 0x000ea80000300800 */
[----:B0-----:R-:W3:Y:S04]  /*fb2d0*/  LDL.LU R8, [R1+0xa4c] ;  /* 0x000a4c0001087983 */ /* 0x001ee80000300800 */
[----:B------:R-:W4:Y:S04]  /*fb2e0*/  LDL.LU R2, [R1+0x8a4] ;  /* 0x0008a40001027983 */ /* 0x000f280000300800 */
[----:B------:R-:W3:Y:S04]  /*fb2f0*/  LDL.LU R9, [R1+0xa40] ;  /* 0x000a400001097983 */ /* 0x000ee80000300800 */
[----:B------:R-:W2:Y:S04]  /*fb300*/  LDL.LU R6, [R1+0x8a0] ;  /* 0x0008a00001067983 */ /* 0x000ea80000300800 */
[----:B------:R-:W4:Y:S04]  /*fb310*/  LDL.LU R10, [R1+0xa3c] ;  /* 0x000a3c00010a7983 */ /* 0x000f280000300800 */
[----:B------:R-:W2:Y:S04]  /*fb320*/  LDL.LU R12, [R1+0xa48] ;  /* 0x000a4800010c7983 */ /* 0x000ea80000300800 */
[----:B------:R-:W2:Y:S04]  /*fb330*/  LDL.LU R13, [R1+0xa44] ;  /* 0x000a4400010d7983 */ /* 0x000ea80000300800 */
[----:B------:R-:W2:Y:S04]  /*fb340*/  LDL.LU R14, [R1+0xa38] ;  /* 0x000a3800010e7983 */ /* 0x000ea80000300800 */
[----:B------:R-:W2:Y:S04]  /*fb350*/  LDL.LU R0, [R1+0x418] ;  /* 0x0004180001007983 */ /* 0x000ea80000300800 */
[----:B------:R-:W4:Y:S01]  /*fb360*/  LDL.LU R11, [R1+0x668] ;  /* 0x00066800010b7983 */ /* 0x000f220000300800 */
[----:B------:R-:W-:Y:S01]  /*fb370*/  PRMT R15, R25, 0x5410, R24 ;  /* 0x00005410190f7816 */ /* 0x000fe20000000018 */
[----:B------:R-:W-:Y:S06]  /*fb380*/  BAR.SYNC.DEFER_BLOCKING 0x0 ;  /* 0x0000000000007b1d */ /* 0x000fec0000010000 */
[----:B----4-:R0:W-:Y:S04]  /*fb390*/  STL.64 [R1+0x3a60], R10 ;  /* 0x003a600a01007387 */ /* 0x0101e80000100a00 */
[----:B---3--:R1:W-:Y:S01]  /*fb3a0*/  STL.64 [R1+0x3a58], R8 ;  /* 0x003a580801007387 */ /* 0x0083e20000100a00 */
[----:B0-----:R-:W-:-:S02]  /*fb3b0*/  IMAD.MOV.U32 R10, RZ, RZ, R5 ;  /* 0x000000ffff0a7224 */ /* 0x001fc400078e0005 */
[----:B------:R-:W-:Y:S02]  /*fb3c0*/  IMAD.MOV.U32 R11, RZ, RZ, R4 ;  /* 0x000000ffff0b7224 */ /* 0x000fe400078e0004 */
[----:B-1----:R-:W-:Y:S02]  /*fb3d0*/  IMAD.MOV.U32 R8, RZ, RZ, R15 ;  /* 0x000000ffff087224 */ /* 0x002fe400078e000f */
[----:B------:R-:W-:Y:S01]  /*fb3e0*/  IMAD.MOV.U32 R9, RZ, RZ, R7 ;  /* 0x000000ffff097224 */ /* 0x000fe200078e0007 */
[----:B------:R0:W-:Y:S04]  /*fb3f0*/  STL.64 [R1+0x3a70], R10 ;  /* 0x003a700a01007387 */ /* 0x0001e80000100a00 */
[----:B0-----:R-:W3:Y:S04]  /*fb400*/  LDL.LU R10, [R1+0xa18] ;  /* 0x000a1800010a7983 */ /* 0x001ee80000300800 */
[----:B------:R-:W4:Y:S04]  /*fb410*/  LDL.LU R11, [R1+0x658] ;  /* 0x00065800010b7983 */ /* 0x000f280000300800 */
[----:B------:R0:W-:Y:S04]  /*fb420*/  STL.64 [R1+0x3a68], R8 ;  /* 0x003a680801007387 */ /* 0x0001e80000100a00 */
[----:B0-----:R-:W4:Y:S04]  /*fb430*/  LDL.LU R9, [R1+0xa24] ;  /* 0x000a240001097983 */ /* 0x001f280000300800 */
[----:B------:R-:W2:Y:S04]  /*fb440*/  LDL.LU R15, [R1+0x8ec] ;  /* 0x0008ec00010f7983 */ /* 0x000ea80000300800 */
[----:B--2---:R0:W-:Y:S04]  /*fb450*/  STL [R1+0x3a30], R15 ;  /* 0x003a300f01007387 */ /* 0x0041e80000100800 */
[----:B0-----:R-:W2:Y:S04]  /*fb460*/  LDL.LU R15, [R1+0xa34] ;  /* 0x000a3400010f7983 */ /* 0x001ea80000300800 */
[----:B--2---:R0:W-:Y:S04]  /*fb470*/  STL.64 [R1+0x3a80], R14 ;  /* 0x003a800e01007387 */ /* 0x0041e80000100a00 */
[----:B0-----:R-:W3:Y:S04]  /*fb480*/  LDL.LU R14, [R1+0x848] ;  /* 0x00084800010e7983 */ /* 0x001ee80000300800 */
[----:B------:R-:W4:Y:S04]  /*fb490*/  LDL.LU R15, [R1+0x414] ;  /* 0x00041400010f7983 */ /* 0x000f280000300800 */
[----:B------:R0:W-:Y:S04]  /*fb4a0*/  STL.64 [R1+0x3a78], R12 ;  /* 0x003a780c01007387 */ /* 0x0001e80000100a00 */
[----:B0-----:R-:W2:Y:S04]  /*fb4b0*/  LDL.LU R13, [R1+0x858] ;  /* 0x00085800010d7983 */ /* 0x001ea80000300800 */
[----:B------:R-:W2:Y:S04]  /*fb4c0*/  LDL.LU R16, [R1+0xa68] ;  /* 0x000a680001107983 */ /* 0x000ea80000300800 */
[----:B------:R-:W2:Y:S04]  /*fb4d0*/  LDL.LU R17, [R1+0x8e8] ;  /* 0x0008e80001117983 */ /* 0x000ea80000300800 */
[----:B------:R-:W2:Y:S04]  /*fb4e0*/  LDL.LU R19, [R1+0xa64] ;  /* 0x000a640001137983 */ /* 0x000ea80000300800 */
[----:B------:R-:W2:Y:S01]  /*fb4f0*/  LDL.LU R18, [R1+0x8dc] ;  /* 0x0008dc0001127983 */ /* 0x000ea20000300800 */
[----:B------:R-:W-:Y:S01]  /*fb500*/  IMAD.MOV.U32 R8, RZ, RZ, R3 ;  /* 0x000000ffff087224 */ /* 0x000fe200078e0003 */
[----:B---3--:R-:W-:-:S02]  /*fb510*/  PRMT R10, R10, 0x5410, R14 ;  /* 0x000054100a0a7816 */ /* 0x008fc4000000000e */
[----:B----4-:R-:W-:Y:S02]  /*fb520*/  PRMT R11, R11, 0x5410, R15 ;  /* 0x000054100b0b7816 */ /* 0x010fe4000000000f */
[----:B--2---:R-:W-:Y:S02]  /*fb530*/  PRMT R9, R9, 0x5410, R13 ;  /* 0x0000541009097816 */ /* 0x004fe4000000000d */
[----:B------:R-:W0:Y:S04]  /*fb540*/  LDS.128 R12, [R26] ;  /* 0x000000001a0c7984 */ /* 0x000e280000000c00 */
[----:B------:R1:W-:Y:S04]  /*fb550*/  STL.64 [R1+0x3a40], R18 ;  /* 0x003a401201007387 */ /* 0x0003e80000100a00 */
[----:B-1----:R-:W2:Y:S04]  /*fb560*/  LDL.LU R18, [R1+0x894] ;  /* 0x0008940001127983 */ /* 0x002ea80000300800 */
[----:B------:R-:W3:Y:S04]  /*fb570*/  LDL.LU R19, [R1+0x88c] ;  /* 0x00088c0001137983 */ /* 0x000ee80000300800 */
[----:B------:R1:W-:Y:S04]  /*fb580*/  STL.64 [R1+0x3a38], R16 ;  /* 0x003a381001007387 */ /* 0x0003e80000100a00 */
[----:B-1----:R-:W4:Y:S04]  /*fb590*/  LDL.LU R16, [R1+0x89c] ;  /* 0x00089c0001107983 */ /* 0x002f280000300800 */
        /* <DEDUP_REMOVED lines=12> */
[----:B0-----:R-:W-:Y:S04]  /*fb660*/  STL.64 [R1+0x70], R12 ;  /* 0x0000700c01007387 */ /* 0x001fe80000100a00 */
[----:B------:R-:W-:Y:S04]  /*fb670*/  STL.64 [R1+0x78], R14 ;  /* 0x0000780e01007387 */ /* 0x000fe80000100a00 */
[----:B------:R-:W0:Y:S01]  /*fb680*/  LDS.128 R12, [R26+0x400] ;  /* 0x000400001a0c7984 */ /* 0x000e220000000c00 */
[----:B------:R-:W-:Y:S06]  /*fb690*/  BAR.SYNC.DEFER_BLOCKING 0x0 ;  /* 0x0000000000007b1d */ /* 0x000fec0000010000 */
[----:B------:R-:W-:Y:S04]  /*fb6a0*/  STSM.16.M88.4 [R28], R8 ;  /* 0x000000081c007844 */ /* 0x000fe80000000200 */
[----:B0-----:R-:W-:Y:S04]  /*fb6b0*/  STL.64 [R1+0x60], R12 ;  /* 0x0000600c01007387 */ /* 0x001fe80000100a00 */
[----:B------:R0:W-:Y:S04]  /*fb6c0*/  STL.64 [R1+0x68], R14 ;  /* 0x0000680e01007387 */ /* 0x0001e80000100a00 */
[----:B0-----:R-:W3:Y:S04]  /*fb6d0*/  LDL.LU.64 R14, [R1+0x3a80] ;  /* 0x003a8000010e7983 */ /* 0x001ee80000300a00 */
[----:B------:R-:W4:Y:S04]  /*fb6e0*/  LDL.LU.64 R12, [R1+0x3a78] ;  /* 0x003a7800010c7983 */ /* 0x000f280000300a00 */
[----:B------:R-:W2:Y:S04]  /*fb6f0*/  LDL.LU.64 R10, [R1+0x3a70] ;  /* 0x003a7000010a7983 */ /* 0x000ea80000300a00 */
[----:B------:R-:W2:Y:S04]  /*fb700*/  LDL.LU.64 R8, [R1+0x3a68] ;  /* 0x003a680001087983 */ /* 0x000ea80000300a00 */
[----:B--2---:R0:W-:Y:S04]  /*fb710*/  STSM.16.M88.4 [R28+0x200], R8 ;  /* 0x000200081c007844 */ /* 0x0041e80000000200 */
[----:B0-----:R-:W2:Y:S04]  /*fb720*/  LDL.LU.64 R10, [R1+0x3a60] ;  /* 0x003a6000010a7983 */ /* 0x001ea80000300a00 */
[----:B------:R-:W2:Y:S01]  /*fb730*/  LDL.LU.64 R8, [R1+0x3a58] ;  /* 0x003a580001087983 */ /* 0x000ea20000300a00 */
[----:B----4-:R-:W-:-:S02]  /*fb740*/  PRMT R12, R12, 0x5410, R16 ;  /* 0x000054100c0c7816 */ /* 0x010fc40000000010 */
[----:B------:R-:W-:Y:S02]  /*fb750*/  PRMT R13, R13, 0x5410, R17 ;  /* 0x000054100d0d7816 */ /* 0x000fe40000000011 */
[----:B---3--:R-:W-:Y:S02]  /*fb760*/  PRMT R14, R14, 0x5410, R18 ;  /* 0x000054100e0e7816 */ /* 0x008fe40000000012 */
[----:B------:R-:W-:Y:S01]  /*fb770*/  PRMT R15, R15, 0x5410, R19 ;  /* 0x000054100f0f7816 */ /* 0x000fe20000000013 */
[----:B------:R-:W-:Y:S06]  /*fb780*/  BAR.SYNC.DEFER_BLOCKING 0x0 ;  /* 0x0000000000007b1d */ /* 0x000fec0000010000 */
[----:B------:R-:W0:Y:S01]  /*fb790*/  LDS.128 R16, [R26] ;  /* 0x000000001a107984 */ /* 0x000e220000000c00 */
[----:B------:R-:W-:-:S02]  /*fb7a0*/  PRMT R7, R7, 0x5410, R25 ;  /* 0x0000541007077816 */ /* 0x000fc40000000019 */
[----:B------:R-:W-:Y:S02]  /*fb7b0*/  PRMT R5, R5, 0x5410, R3 ;  /* 0x0000541005057816 */ /* 0x000fe40000000003 */
[----:B--2---:R-:W-:Y:S02]  /*fb7c0*/  PRMT R10, R10, 0x5410, R6 ;  /* 0x000054100a0a7816 */ /* 0x004fe40000000006 */
[----:B------:R-:W-:Y:S02]  /*fb7d0*/  PRMT R8, R8, 0x5410, R27 ;  /* 0x0000541008087816 */ /* 0x000fe4000000001b */
[----:B------:R-:W2:Y:S01]  /*fb7e0*/  LDL.LU R27, [R1+0x3a50] ;  /* 0x003a5000011b7983 */ /* 0x000ea20000300800 */
[----:B------:R-:W-:-:S03]  /*fb7f0*/  PRMT R9, R9, 0x5410, R2 ;  /* 0x0000541009097816 */ /* 0x000fc60000000002 */
[----:B------:R-:W3:Y:S04]  /*fb800*/  LDL.LU R2, [R1+0x3a4c] ;  /* 0x003a4c0001027983 */ /* 0x000ee80000300800 */
[----:B------:R-:W4:Y:S04]  /*fb810*/  LDL.LU R6, [R1+0x3a48] ;  /* 0x003a480001067983 */ /* 0x000f280000300800 */
[----:B0-----:R-:W-:Y:S04]  /*fb820*/  STL.64 [R1+0x50], R16 ;  /* 0x0000501001007387 */ /* 0x001fe80000100a00 */
[----:B------:R-:W-:Y:S04]  /*fb830*/  STL.64 [R1+0x58], R18 ;  /* 0x0000581201007387 */ /* 0x000fe80000100a00 */
[----:B------:R-:W0:Y:S01]  /*fb840*/  LDS.128 R16, [R26+0x400] ;  /* 0x000400001a107984 */ /* 0x000e220000000c00 */
[----:B------:R-:W-:Y:S01]  /*fb850*/  BAR.SYNC.DEFER_BLOCKING 0x0 ;  /* 0x0000000000007b1d */ /* 0x000fe20000010000 */
[----:B------:R-:W-:-:S05]  /*fb860*/  PRMT R11, R11, 0x5410, R0 ;  /* 0x000054100b0b7816 */ /* 0x000fca0000000000 */
[----:B------:R1:W-:Y:S04]  /*fb870*/  STSM.16.M88.4 [R28], R12 ;  /* 0x0000000c1c007844 */ /* 0x0003e80000000200 */
[----:B------:R-:W-:Y:S04]  /*fb880*/  STSM.16.M88.4 [R28+0x200], R8 ;  /* 0x000200081c007844 */ /* 0x000fe80000000200 */
[----:B0-----:R-:W-:Y:S04]  /*fb890*/  STL.64 [R1+0x40], R16 ;  /* 0x0000401001007387 */ /* 0x001fe80000100a00 */
[----:B------:R0:W-:Y:S01]  /*fb8a0*/  STL.64 [R1+0x48], R18 ;  /* 0x0000481201007387 */ /* 0x0001e20000100a00 */
[----:B-1----:R-:W-:-:S03]  /*fb8b0*/  PRMT R12, R24, 0x5410, R23 ;  /* 0x00005410180c7816 */ /* 0x002fc60000000017 */
[----:B0-----:R-:W2:Y:S04]  /*fb8c0*/  LDL.LU.64 R18, [R1+0x3a40] ;  /* 0x003a400001127983 */ /* 0x001ea80000300a00 */
[----:B------:R-:W3:Y:S04]  /*fb8d0*/  LDL.LU.64 R16, [R1+0x3a38] ;  /* 0x003a380001107983 */ /* 0x000ee80000300a00 */
        /* <DEDUP_REMOVED lines=9> */
[----:B------:R-:W2:Y:S01]  /*fb970*/  LDL.LU R11, [R1+0x934] ;  /* 0x00093400010b7983 */ /* 0x000ea20000300800 */
[----:B------:R-:W-:-:S02]  /*fb980*/  PRMT R13, R22, 0x5410, R21 ;  /* 0x00005410160d7816 */ /* 0x000fc40000000015 */
[----:B------:R-:W-:Y:S01]  /*fb990*/  PRMT R4, R29, 0x5410, R4 ;  /* 0x000054101d047816 */ /* 0x000fe20000000004 */
[----:B------:R-:W-:Y:S06]  /*fb9a0*/  BAR.SYNC.DEFER_BLOCKING 0x0 ;  /* 0x0000000000007b1d */ /* 0x000fec0000010000 */
[----:B--2---:R0:W-:Y:S04]  /*fb9b0*/  STL [R1+0x39d8], R11 ;  /* 0x0039d80b01007387 */ /* 0x0041e80000100800 */
[----:B0-----:R-:W4:Y:S01]  /*fb9c0*/  LDL.LU R11, [R1+0x450] ;  /* 0x00045000010b7983 */ /* 0x001f220000300800 */
[----:B---3--:R-:W-:-:S02]  /*fb9d0*/  PRMT R16, R16, 0x5410, R15 ;  /* 0x0000541010107816 */ /* 0x008fc4000000000f */
[----:B------:R-:W-:Y:S02]  /*fb9e0*/  PRMT R14, R20, 0x5410, R18 ;  /* 0x00005410140e7816 */ /* 0x000fe40000000012 */
[----:B------:R-:W-:Y:S01]  /*fb9f0*/  PRMT R15, R19, 0x5410, R17 ;  /* 0x00005410130f7816 */ /* 0x000fe20000000011 */
[----:B----4-:R0:W-:Y:S04]  /*fba00*/  STL.64 [R1+0x3a08], R10 ;  /* 0x003a080a01007387 */ /* 0x0101e80000100a00 */
        /* <DEDUP_REMOVED lines=14> */
[----:B------:R-:W2:Y:S04]  /*fbaf0*/  LDL.LU R13, [R1+0x930] ;  /* 0x00093000010d7983 */ /* 0x000ea80000300800 */
[----:B------:R-:W3:Y:S04]  /*fbb00*/  LDL.LU R14, [R1+0xabc] ;  /* 0x000abc00010e7983 */ /* 0x000ee80000300800 */
[----:B------:R-:W3:Y:S04]  /*fbb10*/  LDL.LU R15, [R1+0x92c] ;  /* 0x00092c00010f7983 */ /* 0x000ee80000300800 */
[----:B------:R-:W0:Y:S04]  /*fbb20*/  LDS.128 R8, [R26] ;  /* 0x000000001a087984 */ /* 0x000e280000000c00 */
[----:B---3--:R1:W-:Y:S04]  /*fbb30*/  STL.64 [R1+0x39e8], R14 ;  /* 0x0039e80e01007387 */ /* 0x0083e80000100a00 */
[----:B-1----:R-:W3:Y:S04]  /*fbb40*/  LDL.LU R14, [R1+0x908] ;  /* 0x00090800010e7983 */ /* 0x002ee80000300800 */
[----:B------:R-:W3:Y:S04]  /*fbb50*/  LDL.LU R15, [R1+0xa74] ;  /* 0x000a7400010f7983 */ /* 0x000ee80000300800 */
[----:B--2---:R1:W-:Y:S04]  /*fbb60*/  STL.64 [R1+0x39e0], R12 ;  /* 0x0039e00c01007387 */ /* 0x0043e80000100a00 */
[----:B-1----:R-:W2:Y:S04]  /*fbb70*/  LDL.LU R12, [R1+0x90c] ;  /* 0x00090c00010c7983 */ /* 0x002ea80000300800 */
[----:B------:R-:W2:Y:S04]  /*fbb80*/  LDL.LU R13, [R1+0xa78] ;  /* 0x000a7800010d7983 */ /* 0x000ea80000300800 */
[----:B------:R-:W4:Y:S04]  /*fbb90*/  LDL.LU R16, [R1+0xaa8] ;  /* 0x000aa80001107983 */ /* 0x000f280000300800 */
[----:B------:R-:W4:Y:S04]  /*fbba0*/  LDL.LU R17, [R1+0x928] ;  /* 0x0009280001117983 */ /* 0x000f280000300800 */
[----:B------:R-:W3:Y:S04]  /*fbbb0*/  LDL.LU R19, [R1+0xa9c] ;  /* 0x000a9c0001137983 */ /* 0x000ee80000300800 */
[----:B------:R-:W3:Y:S04]  /*fbbc0*/  LDL.LU R18, [R1+0x924] ;  /* 0x0009240001127983 */ /* 0x000ee80000300800 */
[----:B---3--:R1:W-:Y:S04]  /*fbbd0*/  STL.64 [R1+0x39f8], R18 ;  /* 0x0039f81201007387 */ /* 0x0083e80000100a00 */
[----:B-1----:R-:W3:Y:S04]  /*fbbe0*/  LDL.LU R18, [R1+0x914] ;  /* 0x0009140001127983 */ /* 0x002ee80000300800 */
[----:B------:R-:W3:Y:S04]  /*fbbf0*/  LDL.LU R19, [R1+0x910] ;  /* 0x0009100001137983 */ /* 0x000ee80000300800 */
[----:B----4-:R1:W-:Y:S04]  /*fbc00*/  STL.64 [R1+0x39f0], R16 ;  /* 0x0039f01001007387 */ /* 0x0103e80000100a00 */
        /* <DEDUP_REMOVED lines=8> */
[----:B0-----:R-:W-:Y:S04]  /*fbc90*/  STL.64 [R1+0x30], R8 ;  /* 0x0000300801007387 */ /* 0x001fe80000100a00 */
[----:B------:R-:W-:Y:S04]  /*fbca0*/  STL.64 [R1+0x38], R10 ;  /* 0x0000380a01007387 */ /* 0x000fe80000100a00 */
[----:B------:R-:W0:Y:S04]  /*fbcb0*/  LDS.128 R8, [R26+0x400] ;  /* 0x000400001a087984 */ /* 0x000e280000000c00 */
        /* <DEDUP_REMOVED lines=9> */
[----:B0-----:R-:W3:Y:S04]  /*fbd50*/  LDL.LU.64 R10, [R1+0x3a08] ;  /* 0x003a0800010a7983 */ /* 0x001ee80000300a00 */
[----:B------:R-:W4:Y:S01]  /*fbd60*/  LDL.LU.64 R8, [R1+0x3a00] ;  /* 0x003a000001087983 */ /* 0x000f220000300a00 */
[----:B------:R-:W-:-:S02]  /*fbd70*/  PRMT R12, R13, 0x5410, R12 ;  /* 0x000054100d0c7816 */ /* 0x000fc4000000000c */
[----:B------:R-:W-:Y:S02]  /*fbd80*/  PRMT R13, R15, 0x5410, R14 ;  /* 0x000054100f0d7816 */ /* 0x000fe4000000000e */
[----:B------:R-:W-:Y:S02]  /*fbd90*/  PRMT R14, R24, 0x5410, R23 ;  /* 0x00005410180e7816 */ /* 0x000fe40000000017 */
[----:B------:R-:W-:Y:S01]  /*fbda0*/  PRMT R15, R3, 0x5410, R25 ;  /* 0x00005410030f7816 */ /* 0x000fe20000000019 */
[----:B------:R-:W-:Y:S06]  /*fbdb0*/  BAR.SYNC.DEFER_BLOCKING 0x0 ;  /* 0x0000000000007b1d */ /* 0x000fec0000010000 */
[----:B------:R-:W2:Y:S04]  /*fbdc0*/  LDL.LU R23, [R1+0x950] ;  /* 0x0009500001177983 */ /* 0x000ea80000300800 */
[----:B------:R-:W2:Y:S04]  /*fbdd0*/  LDL.LU R3, [R1+0x10a4] ;  /* 0x0010a40001037983 */ /* 0x000ea80000300800 */
[----:B------:R-:W2:Y:S04]  /*fbde0*/  LDL.LU R24, [R1+0x94c] ;  /* 0x00094c0001187983 */ /* 0x000ea80000300800 */
[----:B------:R-:W2:Y:S01]  /*fbdf0*/  LDL.LU R25, [R1+0xae8] ;  /* 0x000ae80001197983 */ /* 0x000ea20000300800 */
[----:B---3--:R-:W-:-:S02]  /*fbe00*/  PRMT R10, R10, 0x5410, R19 ;  /* 0x000054100a0a7816 */ /* 0x008fc40000000013 */
[----:B----4-:R-:W-:Y:S02]  /*fbe10*/  PRMT R8, R8, 0x5410, R17 ;  /* 0x0000541008087816 */ /* 0x010fe40000000011 */
[----:B------:R-:W-:Y:S02]  /*fbe20*/  PRMT R9, R9, 0x5410, R18 ;  /* 0x0000541009097816 */ /* 0x000fe40000000012 */
[----:B------:R-:W0:Y:S04]  /*fbe30*/  LDS.128 R16, [R26] ;  /* 0x000000001a107984 */ /* 0x000e280000000c00 */
[----:B0-----:R-:W-:Y:S04]  /*fbe40*/  STL.64 [R1+0x10], R16 ;  /* 0x0000101001007387 */ /* 0x001fe80000100a00 */
[----:B------:R-:W-:Y:S04]  /*fbe50*/  STL.64 [R1+0x18], R18 ;  /* 0x0000181201007387 */ /* 0x000fe80000100a00 */
[----:B------:R-:W0:Y:S01]  /*fbe60*/  LDS.128 R16, [R26+0x400] ;  /* 0x000400001a107984 */ /* 0x000e220000000c00 */
[----:B------:R-:W-:Y:S01]  /*fbe70*/  BAR.SYNC.DEFER_BLOCKING 0x0 ;  /* 0x0000000000007b1d */ /* 0x000fe20000010000 */
[----:B------:R-:W-:-:S05]  /*fbe80*/  PRMT R11, R0, 0x5410, R11 ;  /* 0x00005410000b7816 */ /* 0x000fca000000000b */
[----:B------:R-:W-:Y:S04]  /*fbe90*/  STSM.16.M88.4 [R28], R12 ;  /* 0x0000000c1c007844 */ /* 0x000fe80000000200 */
[----:B------:R-:W-:Y:S04]  /*fbea0*/  STSM.16.M88.4 [R28+0x200], R8 ;  /* 0x000200081c007844 */ /* 0x000fe80000000200 */
[----:B0-----:R-:W-:Y:S04]  /*fbeb0*/  STL.64 [R1], R16 ;  /* 0x0000001001007387 */ /* 0x001fe80000100a00 */
[----:B------:R0:W-:Y:S04]  /*fbec0*/  STL.64 [R1+0x8], R18 ;  /* 0x0000081201007387 */ /* 0x0001e80000100a00 */
[----:B0-----:R-:W3:Y:S04]  /*fbed0*/  LDL.LU.64 R18, [R1+0x39f8] ;  /* 0x0039f80001127983 */ /* 0x001ee80000300a00 */
[----:B------:R-:W4:Y:S04]  /*fbee0*/  LDL.LU.64 R16, [R1+0x39f0] ;  /* 0x0039f00001107983 */ /* 0x000f280000300a00 */
[----:B------:R-:W4:Y:S04]  /*fbef0*/  LDL.LU.64 R14, [R1+0x39e8] ;  /* 0x0039e800010e7983 */ /* 0x000f280000300a00 */
[----:B------:R-:W2:Y:S04]  /*fbf00*/  LDL.LU.64 R12, [R1+0x39e0] ;  /* 0x0039e000010c7983 */ /* 0x000ea80000300a00 */
[----:B------:R-:W2:Y:S01]  /*fbf10*/  LDL.LU R11, [R1+0x39d8] ;  /* 0x0039d800010b7983 */ /* 0x000ea20000300800 */
[----:B------:R-:W-:Y:S01]  /*fbf20*/  BAR.SYNC.DEFER_BLOCKING 0x0 ;  /* 0x0000000000007b1d */ /* 0x000fe20000010000 */
[----:B----4-:R-:W-:-:S02]  /*fbf30*/  PRMT R10, R16, 0x5410, R15 ;  /* 0x00005410100a7816 */ /* 0x010fc4000000000f */
[----:B--2---:R-:W-:Y:S02]  /*fbf40*/  PRMT R8, R12, 0x5410, R11 ;  /* 0x000054100c087816 */ /* 0x004fe4000000000b */
[----:B---3--:R-:W-:Y:S02]  /*fbf50*/  PRMT R11, R19, 0x5410, R17 ;  /* 0x00005410130b7816 */ /* 0x008fe40000000011 */
[----:B------:R-:W-:Y:S02]  /*fbf60*/  PRMT R12, R20, 0x5410, R18 ;  /* 0x00005410140c7816 */ /* 0x000fe40000000012 */
[----:B------:R-:W0:Y:S01]  /*fbf70*/  LDS.128 R16, [R26] ;  /* 0x000000001a107984 */ /* 0x000e220000000c00 */
[----:B------:R-:W-:-:S03]  /*fbf80*/  PRMT R9, R14, 0x5410, R13 ;  /* 0x000054100e097816 */ /* 0x000fc6000000000d */
[----:B0-----:R-:W-:Y:S04]  /*fbf90*/  STL.64 [R1+0x360], R16 ;  /* 0x0003601001007387 */ /* 0x001fe80000100a00 */
[----:B------:R-:W-:Y:S04]  /*fbfa0*/  STL.64 [R1+0x368], R18 ;  /* 0x0003681201007387 */ /* 0x000fe80000100a00 */
[----:B------:R-:W0:Y:S01]  /*fbfb0*/  LDS.128 R16, [R26+0x400] ;  /* 0x000400001a107984 */ /* 0x000e220000000c00 */
[----:B------:R-:W-:Y:S02]  /*fbfc0*/  PRMT R13, R22, 0x5410, R21 ;  /* 0x00005410160d7816 */ /* 0x000fe40000000015 */
[----:B------:R-:W-:-:S02]  /*fbfd0*/  PRMT R14, R5, 0x5410, R4 ;  /* 0x00005410050e7816 */ /* 0x000fc40000000004 */
[----:B------:R-:W-:Y:S01]  /*fbfe0*/  PRMT R15, R7, 0x5410, R29 ;  /* 0x00005410070f7816 */ /* 0x000fe2000000001d */
[----:B------:R-:W-:Y:S06]  /*fbff0*/  BAR.SYNC.DEFER_BLOCKING 0x0 ;  /* 0x0000000000007b1d */ /* 0x000fec0000010000 */
[----:B------:R1:W-:Y:S04]  /*fc000*/  STSM.16.M88.4 [R28], R12 ;  /* 0x0000000c1c007844 */ /* 0x0003e80000000200 */
[----:B0-----:R0:W-:Y:S04]  /*fc010*/  STL.64 [R1+0x3e0], R16 ;  /* 0x0003e01001007387 */ /* 0x0011e80000100a00 */
[----:B------:R2:W-:Y:S04]  /*fc020*/  STL.64 [R1+0x3e8], R18 ;  /* 0x0003e81201007387 */ /* 0x0005e80000100a00 */
[----:B-1----:R-:W3:Y:S04]  /*fc030*/  LDL.LU R15, [R1+0x940] ;  /* 0x00094000010f7983 */ /* 0x002ee80000300800 */
[----:B0-----:R-:W3:Y:S04]  /*fc040*/  LDL.LU R16, [R1+0xaec] ;  /* 0x000aec0001107983 */ /* 0x001ee80000300800 */
[----:B------:R-:W4:Y:S04]  /*fc050*/  LDL.LU R17, [R1+0x93c] ;  /* 0x00093c0001117983 */ /* 0x000f280000300800 */
[----:B--2---:R-:W4:Y:S04]  /*fc060*/  LDL.LU R19, [R1+0xad8] ;  /* 0x000ad80001137983 */ /* 0x004f280000300800 */
[----:B------:R-:W2:Y:S04]  /*fc070*/  LDL.LU R4, [R1+0x938] ;  /* 0x0009380001047983 */ /* 0x000ea80000300800 */
[----:B------:R-:W2:Y:S04]  /*fc080*/  LDL.LU R5, [R1+0xacc] ;  /* 0x000acc0001057983 */ /* 0x000ea80000300800 */
[----:B------:R-:W2:Y:S04]  /*fc090*/  LDL.LU R29, [R1+0x460] ;  /* 0x00046000011d7983 */ /* 0x000ea80000300800 */
[----:B------:R-:W2:Y:S04]  /*fc0a0*/  LDL.LU R7, [R1+0x694] ;  /* 0x0006940001077983 */ /* 0x000ea80000300800 */
[----:B------:R0:W-:Y:S04]  /*fc0b0*/  STSM.16.M88.4 [R28+0x200], R8 ;  /* 0x000200081c007844 */ /* 0x0001e80000000200 */
[----:B------:R-:W2:Y:S04]  /*fc0c0*/  LDL.LU R0, [R1+0x96c] ;  /* 0x00096c0001007983 */ /* 0x000ea80000300800 */
[----:B0-----:R-:W3:Y:S04]  /*fc0d0*/  LDL.LU R8, [R1+0x11a0] ;  /* 0x0011a00001087983 */ /* 0x001ee80000300800 */
[----:B------:R-:W3:Y:S04]  /*fc0e0*/  LDL.LU R9, [R1+0x968] ;  /* 0x0009680001097983 */ /* 0x000ee80000300800 */
[----:B------:R-:W4:Y:S04]  /*fc0f0*/  LDL.LU R10, [R1+0x119c] ;  /* 0x00119c00010a7983 */ /* 0x000f280000300800 */
[----:B------:R-:W4:Y:S01]  /*fc100*/  LDL.LU R11, [R1+0x964] ;  /* 0x00096400010b7983 */ /* 0x000f220000300800 */
[----:B------:R-:W-:-:S02]  /*fc110*/  PRMT R3, R3, 0x5410, R23 ;  /* 0x0000541003037816 */ /* 0x000fc40000000017 */
[----:B------:R-:W-:Y:S01]  /*fc120*/  PRMT R24, R25, 0x5410, R24 ;  /* 0x0000541019187816 */ /* 0x000fe20000000018 */
[----:B------:R-:W-:Y:S06]  /*fc130*/  BAR.SYNC.DEFER_BLOCKING 0x0 ;  /* 0x0000000000007b1d */ /* 0x000fec0000010000 */
[----:B----4-:R0:W-:Y:S04]  /*fc140*/  STL.64 [R1+0x39c0], R10 ;  /* 0x0039c00a01007387 */ /* 0x0101e80000100a00 */
[----:B0-----:R-:W4:Y:S04]  /*fc150*/  LDL.LU R10, [R1+0x944] ;  /* 0x00094400010a7983 */ /* 0x001f280000300800 */
[----:B------:R-:W4:Y:S04]  /*fc160*/  LDL.LU R11, [R1+0x10a0] ;  /* 0x0010a000010b7983 */ /* 0x000f280000300800 */
[----:B---3--:R0:W-:Y:S04]  /*fc170*/  STL.64 [R1+0x39b8], R8 ;  /* 0x0039b80801007387 */ /* 0x0081e80000100a00 */
[----:B0-----:R-:W3:Y:S04]  /*fc180*/  LDL.LU R8, [R1+0x948] ;  /* 0x0009480001087983 */ /* 0x001ee80000300800 */
[----:B------:R-:W3:Y:S04]  /*fc190*/  LDL.LU R9, [R1+0xadc] ;  /* 0x000adc0001097983 */ /* 0x000ee80000300800 */
[----:B------:R-:W2:Y:S04]  /*fc1a0*/  LDL.LU R12, [R1+0x1198] ;  /* 0x00119800010c7983 */ /* 0x000ea80000300800 */
[----:B------:R-:W2:Y:S04]  /*fc1b0*/  LDL.LU R13, [R1+0x960] ;  /* 0x00096000010d7983 */ /* 0x000ea80000300800 */
[----:B------:R-:W2:Y:S04]  /*fc1c0*/  LDL.LU R14, [R1+0x1194] ;  /* 0x00119400010e7983 */ /* 0x000ea80000300800 */
[----:B------:R-:W2:Y:S04]  /*fc1d0*/  LDL.LU R18, [R1+0x95c] ;  /* 0x00095c0001127983 */ /* 0x000ea80000300800 */
[----:B------:R-:W4:Y:S04]  /*fc1e0*/  LDL.LU R20, [R1+0x1190] ;  /* 0x0011900001147983 */ /* 0x000f280000300800 */
[----:B------:R-:W4:Y:S04]  /*fc1f0*/  LDL.LU R21, [R1+0x958] ;  /* 0x0009580001157983 */ /* 0x000f280000300800 */
[----:B------:R-:W3:Y:S04]  /*fc200*/  LDL.LU R22, [R1+0x10ac] ;  /* 0x0010ac0001167983 */ /* 0x000ee80000300800 */
[----:B------:R-:W3:Y:S04]  /*fc210*/  LDL.LU R23, [R1+0x954] ;  /* 0x0009540001177983 */ /* 0x000ee80000300800 */
[----:B---3--:R0:W-:Y:S04]  /*fc220*/  STL.64 [R1+0x39d0], R22 ;  /* 0x0039d01601007387 */ /* 0x0081e80000100a00 */
[----:B----4-:R1:W-:Y:S01]  /*fc230*/  STL.64 [R1+0x39c8], R20 ;  /* 0x0039c81401007387 */ /* 0x0103e20000100a00 */
[----:B0-----:R-:W-:Y:S01]  /*fc240*/  IMAD.MOV.U32 R22, RZ, RZ, R24 ;  /* 0x000000ffff167224 */ /* 0x001fe200078e0018 */
[----:B------:R-:W-:-:S02]  /*fc250*/  PRMT R23, R9, 0x5410, R8 ;  /* 0x0000541009177816 */ /* 0x000fc40000000008 */
[----:B------:R-:W3:Y:S01]  /*fc260*/  LDL.LU R24, [R1+0x10a8] ;  /* 0x0010a80001187983 */ /* 0x000ee20000300800 */
[----:B------:R-:W-:Y:S01]  /*fc270*/  PRMT R9, R16, 0x5410, R15 ;  /* 0x0000541010097816 */ /* 0x000fe2000000000f */
[----:B-1----:R-:W-:Y:S02]  /*fc280*/  IMAD.MOV.U32 R21, RZ, RZ, R3 ;  /* 0x000000ffff157224 */ /* 0x002fe400078e0003 */
[----:B------:R-:W4:Y:S04]  /*fc290*/  LDL.LU R25, [R1+0x46c] ;  /* 0x00046c0001197983 */ /* 0x000f280000300800 */
[----:B------:R-:W4:Y:S04]  /*fc2a0*/  LDL.LU R3, [R1+0x6ac] ;  /* 0x0006ac0001037983 */ /* 0x000f280000300800 */
[----:B------:R-:W3:Y:S01]  /*fc2b0*/  LDL.LU R15, [R1+0x988] ;  /* 0x00098800010f7983 */ /* 0x000ee20000300800 */
[----:B------:R-:W-:-:S02]  /*fc2c0*/  PRMT R8, R11, 0x5410, R10 ;  /* 0x000054100b087816 */ /* 0x000fc4000000000a */
[----:B------:R-:W-:Y:S02]  /*fc2d0*/  PRMT R10, R19, 0x5410, R17 ;  /* 0x00005410130a7816 */ /* 0x000fe40000000011 */
[----:B--2---:R-:W-:Y:S02]  /*fc2e0*/  PRMT R11, R5, 0x5410, R4 ;  /* 0x00005410050b7816 */ /* 0x004fe40000000004 */
[----:B------:R-:W-:Y:S01]  /*fc2f0*/  PRMT R20, R7, 0x5410, R29 ;  /* 0x0000541007147816 */ /* 0x000fe2000000001d */
[----:B---3--:R-:W-:Y:S04]  /*fc300*/  STL [R1+0x39a0], R15 ;  /* 0x0039a00f01007387 */ /* 0x008fe80000100800 */
[----:B------:R-:W2:Y:S04]  /*fc310*/  LDL.LU R16, [R1+0x11bc] ;  /* 0x0011bc0001107983 */ /* 0x000ea80000300800 */
[----:B------:R-:W3:Y:S04]  /*fc320*/  LDL.LU R17, [R1+0x984] ;  /* 0x0009840001117983 */ /* 0x000ee80000300800 */
[----:B------:R-:W3:Y:S04]  /*fc330*/  LDL.LU R19, [R1+0x11b8] ;  /* 0x0011b80001137983 */ /* 0x000ee80000300800 */
[----:B------:R-:W4:Y:S04]  /*fc340*/  LDL.LU R4, [R1+0x980] ;  /* 0x0009800001047983 */ /* 0x000f280000300800 */
[----:B------:R-:W4:Y:S04]  /*fc350*/  LDL.LU R5, [R1+0x11b4] ;  /* 0x0011b40001057983 */ /* 0x000f280000300800 */
[----:B------:R-:W2:Y:S04]  /*fc360*/  LDL.LU R29, [R1+0x97c] ;  /* 0x00097c00011d7983 */ /* 0x000ea80000300800 */
[----:B------:R-:W3:Y:S04]  /*fc370*/  LDL.LU R7, [R1+0x11b0] ;  /* 0x0011b00001077983 */ /* 0x000ee80000300800 */
[----:B---3--:R0:W-:Y:S04]  /*fc380*/  STL.64 [R1+0x39b0], R6 ;  /* 0x0039b00601007387 */ /* 0x0081e80000100a00 */
[----:B----4-:R1:W-:Y:S01]  /*fc390*/  STL.64 [R1+0x39a8], R4 ;  /* 0x0039a80401007387 */ /* 0x0103e20000100a00 */
[----:B0-----:R-:W-:-:S02]  /*fc3a0*/  IMAD.MOV.U32 R6, RZ, RZ, R23 ;  /* 0x000000ffff067224 */ /* 0x001fc400078e0017 */
[----:B------:R-:W-:Y:S02]  /*fc3b0*/  IMAD.MOV.U32 R7, RZ, RZ, R20 ;  /* 0x000000ffff077224 */ /* 0x000fe400078e0014 */
[----:B-1----:R-:W-:Y:S02]  /*fc3c0*/  IMAD.MOV.U32 R4, RZ, RZ, R21 ;  /* 0x000000ffff047224 */ /* 0x002fe400078e0015 */
[----:B------:R-:W-:Y:S02]  /*fc3d0*/  IMAD.MOV.U32 R5, RZ, RZ, R22 ;  /* 0x000000ffff057224 */ /* 0x000fe400078e0016 */
[----:B------:R-:W0:Y:S04]  /*fc3e0*/  LDS.128 R20, [R26] ;  /* 0x000000001a147984 */ /* 0x000e280000000c00 */
        /* <DEDUP_REMOVED lines=11> */
[----:B------:R-:W-:Y:S01]  /*fc4a0*/  STSM.16.M88.4 [R28+0x200], R4 ;  /* 0x000200041c007844 */ /* 0x000fe20000000200 */
[----:B------:R-:W-:Y:S06]  /*fc4b0*/  BAR.SYNC.DEFER_BLOCKING 0x0 ;  /* 0x0000000000007b1d */ /* 0x000fec0000010000 */
[----:B------:R-:W0:Y:S01]  /*fc4c0*/  LDS.128 R4, [R26] ;  /* 0x000000001a047984 */ /* 0x000e220000000c00 */
[----:B------:R-:W-:-:S02]  /*fc4d0*/  PRMT R15, R3, 0x5410, R25 ;  /* 0x00005410030f7816 */ /* 0x000fc40000000019 */
[----:B--2---:R-:W-:Y:S02]  /*fc4e0*/  PRMT R9, R10, 0x5410, R9 ;  /* 0x000054100a097816 */ /* 0x004fe40000000009 */
[----:B------:R-:W-:Y:S02]  /*fc4f0*/  PRMT R10, R12, 0x5410, R11 ;  /* 0x000054100c0a7816 */ /* 0x000fe4000000000b */
[----:B----4-:R-:W-:Y:S02]  /*fc500*/  PRMT R12, R20, 0x5410, R18 ;  /* 0x00005410140c7816 */ /* 0x010fe40000000012 */
[----:B------:R-:W-:Y:S01]  /*fc510*/  PRMT R11, R14, 0x5410, R13 ;  /* 0x000054100e0b7816 */ /* 0x000fe2000000000d */
[----:B------:R-:W2:Y:S01]  /*fc520*/  LDL.LU R18, [R1+0x978] ;  /* 0x0009780001127983 */ /* 0x000ea20000300800 */
[----:B---3--:R-:W-:-:S03]  /*fc530*/  PRMT R13, R22, 0x5410, R21 ;  /* 0x00005410160d7816 */ /* 0x008fc60000000015 */
[----:B------:R-:W2:Y:S01]  /*fc540*/  LDL.LU R20, [R1+0x11ac] ;  /* 0x0011ac0001147983 */ /* 0x000ea20000300800 */
[----:B------:R-:W-:-:S03]  /*fc550*/  PRMT R14, R24, 0x5410, R23 ;  /* 0x00005410180e7816 */ /* 0x000fc60000000017 */
[----:B------:R-:W3:Y:S04]  /*fc560*/  LDL.LU R21, [R1+0x974] ;  /* 0x0009740001157983 */ /* 0x000ee80000300800 */
[----:B------:R-:W3:Y:S04]  /*fc570*/  LDL.LU R22, [R1+0x11a8] ;  /* 0x0011a80001167983 */ /* 0x000ee80000300800 */
[----:B------:R-:W4:Y:S04]  /*fc580*/  LDL.LU R23, [R1+0x970] ;  /* 0x0009700001177983 */ /* 0x000f280000300800 */
[----:B------:R-:W4:Y:S04]  /*fc590*/  LDL.LU R24, [R1+0x11a4] ;  /* 0x0011a40001187983 */ /* 0x000f280000300800 */
[----:B------:R-:W2:Y:S04]  /*fc5a0*/  LDL.LU R25, [R1+0xb4] ;  /* 0x0000b40001197983 */ /* 0x000ea80000300800 */
[----:B------:R-:W2:Y:S04]  /*fc5b0*/  LDL.LU R3, [R1+0x510] ;  /* 0x0005100001037983 */ /* 0x000ea80000300800 */
[----:B0-----:R-:W-:Y:S04]  /*fc5c0*/  STL.64 [R1+0x3b0], R4 ;  /* 0x0003b00401007387 */ /* 0x001fe80000100a00 */
[----:B------:R-:W-:Y:S04]  /*fc5d0*/  STL.64 [R1+0x3b8], R6 ;  /* 0x0003b80601007387 */ /* 0x000fe80000100a00 */
[----:B------:R-:W0:Y:S01]  /*fc5e0*/  LDS.128 R4, [R26+0x400] ;  /* 0x000400001a047984 */ /* 0x000e220000000c00 */
[----:B------:R-:W-:Y:S06]  /*fc5f0*/  BAR.SYNC.DEFER_BLOCKING 0x0 ;  /* 0x0000000000007b1d */ /* 0x000fec0000010000 */
[----:B0-----:R-:W-:Y:S04]  /*fc600*/  STL.64 [R1+0x3a0], R4 ;  /* 0x0003a00401007387 */ /* 0x001fe80000100a00 */
[----:B------:R0:W-:Y:S04]  /*fc610*/  STL.64 [R1+0x3a8], R6 ;  /* 0x0003a80601007387 */ /* 0x0001e80000100a00 */
[----:B0-----:R-:W3:Y:S04]  /*fc620*/  LDL.LU.64 R6, [R1+0x39b0] ;  /* 0x0039b00001067983 */ /* 0x001ee80000300a00 */
[----:B------:R-:W4:Y:S01]  /*fc630*/  LDL.LU.64 R4, [R1+0x39a8] ;  /* 0x0039a80001047983 */ /* 0x000f220000300a00 */
[----:B------:R-:W-:-:S03]  /*fc640*/  PRMT R8, R8, 0x5410, R0 ;  /* 0x0000541008087816 */ /* 0x000fc60000000000 */
[----:B------:R0:W-:Y:S04]  /*fc650*/  STSM.16.M88.4 [R28], R12 ;  /* 0x0000000c1c007844 */ /* 0x0001e80000000200 */
[----:B------:R4:W-:Y:S04]  /*fc660*/  STSM.16.M88.4 [R28+0x200], R8 ;  /* 0x000200081c007844 */ /* 0x0009e80000000200 */
[----:B0-----:R-:W2:Y:S01]  /*fc670*/  LDL.LU R15, [R1+0x39a0] ;  /* 0x0039a000010f7983 */ /* 0x001ea20000300800 */
[----:B---3--:R-:W-:Y:S02]  /*fc680*/  PRMT R0, R7, 0x5410, R29 ;  /* 0x0000541007007816 */ /* 0x008fe4000000001d */
[----:B----4-:R-:W-:-:S02]  /*fc690*/  PRMT R8, R5, 0x5410, R4 ;  /* 0x0000541005087816 */ /* 0x010fc40000000004 */
[----:B------:R-:W3:Y:S04]  /*fc6a0*/  LDL.LU R4, [R1+0x9a8] ;  /* 0x0009a80001047983 */ /* 0x000ee80000300800 */
[----:B------:R-:W3:Y:S04]  /*fc6b0*/  LDL.LU R5, [R1+0x11d8] ;  /* 0x0011d80001057983 */ /* 0x000ee80000300800 */
[----:B------:R-:W4:Y:S04]  /*fc6c0*/  LDL.LU R29, [R1+0x9a4] ;  /* 0x0009a400011d7983 */ /* 0x000f280000300800 */
[----:B------:R-:W4:Y:S04]  /*fc6d0*/  LDL.LU R9, [R1+0x11d4] ;  /* 0x0011d40001097983 */ /* 0x000f280000300800 */
[----:B------:R-:W3:Y:S01]  /*fc6e0*/  LDL.LU R7, [R1+0x99c] ;  /* 0x00099c0001077983 */ /* 0x000ee20000300800 */
[----:B------:R-:W-:-:S02]  /*fc6f0*/  PRMT R10, R19, 0x5410, R17 ;  /* 0x00005410130a7816 */ /* 0x000fc40000000011 */
[----:B--2---:R-:W-:Y:S01]  /*fc700*/  PRMT R11, R16, 0x5410, R15 ;  /* 0x00005410100b7816 */ /* 0x004fe2000000000f */
[----:B------:R-:W-:Y:S06]  /*fc710*/  BAR.SYNC.DEFER_BLOCKING 0x0 ;  /* 0x0000000000007b1d */ /* 0x000fec0000010000 */
[----:B---3--:R-:W-:Y:S04]  /*fc720*/  STL.64 [R1+0x3988], R6 ;  /* 0x0039880601007387 */ /* 0x008fe80000100a00 */
[----:B------:R0:W-:Y:S02]  /*fc730*/  STL.64 [R1+0x3980], R4 ;  /* 0x0039800401007387 */ /* 0x0001e40000100a00 */
[----:B0-----:R-:W-:-:S02]  /*fc740*/  IMAD.MOV.U32 R5, RZ, RZ, R10 ;  /* 0x000000ffff057224 */ /* 0x001fc400078e000a */
[----:B------:R-:W-:Y:S01]  /*fc750*/  IMAD.MOV.U32 R4, RZ, RZ, R11 ;  /* 0x000000ffff047224 */ /* 0x000fe200078e000b */
[----:B------:R-:W2:Y:S04]  /*fc760*/  LDL.LU R10, [R1+0x11c8] ;  /* 0x0011c800010a7983 */ /* 0x000ea80000300800 */
[----:B------:R-:W2:Y:S01]  /*fc770*/  LDL.LU R11, [R1+0x11c4] ;  /* 0x0011c400010b7983 */ /* 0x000ea20000300800 */
[----:B------:R-:W-:Y:S02]  /*fc780*/  IMAD.MOV.U32 R6, RZ, RZ, R8 ;  /* 0x000000ffff067224 */ /* 0x000fe400078e0008 */
[----:B------:R-:W-:Y:S01]  /*fc790*/  IMAD.MOV.U32 R8, RZ, RZ, R0 ;  /* 0x000000ffff087224 */ /* 0x000fe200078e0000 */
[----:B--2---:R-:W-:Y:S04]  /*fc7a0*/  STL.64 [R1+0x3998], R10 ;  /* 0x0039980a01007387 */ /* 0x004fe80000100a00 */
[----:B----4-:R0:W-:Y:S04]  /*fc7b0*/  STL [R1+0x3990], R9 ;  /* 0x0039900901007387 */ /* 0x0101e80000100800 */
[----:B------:R-:W2:Y:S04]  /*fc7c0*/  LDL.LU R12, [R1+0x11d0] ;  /* 0x0011d000010c7983 */ /* 0x000ea80000300800 */
[----:B------:R-:W3:Y:S04]  /*fc7d0*/  LDL.LU R13, [R1+0x11cc] ;  /* 0x0011cc00010d7983 */ /* 0x000ee80000300800 */
[----:B------:R-:W4:Y:S04]  /*fc7e0*/  LDL.LU R0, [R1+0x180] ;  /* 0x0001800001007983 */ /* 0x000f280000300800 */
[----:B------:R-:W2:Y:S01]  /*fc7f0*/  LDL.LU.64 R14, [R1+0x2bc8] ;  /* 0x002bc800010e7983 */ /* 0x000ea20000300a00 */
[----:B------:R-:W-:-:S02]  /*fc800*/  PRMT R7, R3, 0x5410, R25 ;  /* 0x0000541003077816 */ /* 0x000fc40000000019 */
[----:B0-----:R-:W-:Y:S02]  /*fc810*/  PRMT R9, R20, 0x5410, R18 ;  /* 0x0000541014097816 */ /* 0x001fe40000000012 */
[----:B------:R-:W-:Y:S02]  /*fc820*/  PRMT R10, R22, 0x5410, R21 ;  /* 0x00005410160a7816 */ /* 0x000fe40000000015 */
[----:B------:R-:W-:Y:S02]  /*fc830*/  PRMT R11, R24, 0x5410, R23 ;  /* 0x00005410180b7816 */ /* 0x000fe40000000017 */
[----:B------:R-:W0:Y:S04]  /*fc840*/  LDS.128 R20, [R26] ;  /* 0x000000001a147984 */ /* 0x000e280000000c00 */
[----:B--2---:R1:W-:Y:S04]  /*fc850*/  STL.64 [R1+0x3958], R14 ;  /* 0x0039580e01007387 */ /* 0x0043e80000100a00 */
[----:B-1----:R-:W2:Y:S04]  /*fc860*/  LDL.LU R14, [R1+0x98c] ;  /* 0x00098c00010e7983 */ /* 0x002ea80000300800 */
[----:B------:R-:W2:Y:S04]  /*fc870*/  LDL.LU R15, [R1+0x11c0] ;  /* 0x0011c000010f7983 */ /* 0x000ea80000300800 */
[----:B------:R-:W3:Y:S04]  /*fc880*/  LDL.LU.64 R16, [R1+0x2bb0] ;  /* 0x002bb00001107983 */ /* 0x000ee80000300a00 */
[----:B------:R-:W4:Y:S04]  /*fc890*/  LDL.LU R3, [R1+0x354] ;  /* 0x0003540001037983 */ /* 0x000f280000300800 */
[----:B------:R-:W2:Y:S04]  /*fc8a0*/  LDL.LU.64 R18, [R1+0x2bc0] ;  /* 0x002bc00001127983 */ /* 0x000ea80000300a00 */
[----:B--2---:R1:W-:Y:S04]  /*fc8b0*/  STL.64 [R1+0x3968], R18 ;  /* 0x0039681201007387 */ /* 0x0043e80000100a00 */
[----:B0-----:R-:W-:Y:S04]  /*fc8c0*/  STL.64 [R1+0x390], R20 ;  /* 0x0003901401007387 */ /* 0x001fe80000100a00 */
[----:B------:R-:W-:Y:S04]  /*fc8d0*/  STL.64 [R1+0x398], R22 ;  /* 0x0003981601007387 */ /* 0x000fe80000100a00 */
[----:B------:R-:W0:Y:S01]  /*fc8e0*/  LDS.128 R20, [R26+0x400] ;  /* 0x000400001a147984 */ /* 0x000e220000000c00 */
[----:B------:R-:W-:Y:S06]  /*fc8f0*/  BAR.SYNC.DEFER_BLOCKING 0x0 ;  /* 0x0000000000007b1d */ /* 0x000fec0000010000 */
[----:B-1----:R-:W2:Y:S04]  /*fc900*/  LDL.LU R18, [R1+0x994] ;  /* 0x0009940001127983 */ /* 0x002ea80000300800 */
[----:B------:R-:W4:Y:S04]  /*fc910*/  LDL.LU R19, [R1+0x990] ;  /* 0x0009900001137983 */ /* 0x000f280000300800 */
[----:B---3--:R1:W-:Y:S04]  /*fc920*/  STL.64 [R1+0x3960], R16 ;  /* 0x0039601001007387 */ /* 0x0083e80000100a00 */
[----:B-1----:R-:W3:Y:S04]  /*fc930*/  LDL R16, [R1+0xb8] ;  /* 0x0000b80001107983 */ /* 0x002ee80000100800 */
[----:B------:R-:W2:Y:S04]  /*fc940*/  LDL.LU R17, [R1+0x998] ;  /* 0x0009980001117983 */ /* 0x000ea80000300800 */
[----:B0-----:R0:W-:Y:S04]  /*fc950*/  STL.64 [R1+0x380], R20 ;  /* 0x0003801401007387 */ /* 0x0011e80000100a00 */
[----:B------:R1:W-:Y:S04]  /*fc960*/  STL.64 [R1+0x388], R22 ;  /* 0x0003881601007387 */ /* 0x0003e80000100a00 */
[----:B------:R1:W-:Y:S04]  /*fc970*/  STSM.16.M88.4 [R28], R8 ;  /* 0x000000081c007844 */ /* 0x0003e80000000200 */
[----:B0-----:R-:W4:Y:S04]  /*fc980*/  LDL.LU.64 R20, [R1+0x2ba8] ;  /* 0x002ba80001147983 */ /* 0x001f280000300a00 */
[----:B-1----:R-:W4:Y:S04]  /*fc990*/  LDL.LU.64 R22, [R1+0x2bb8] ;  /* 0x002bb80001167983 */ /* 0x002f280000300a00 */
[----:B------:R0:W-:Y:S04]  /*fc9a0*/  STSM.16.M88.4 [R28+0x200], R4 ;  /* 0x000200041c007844 */ /* 0x0001e80000000200 */
[----:B------:R-:W3:Y:S04]  /*fc9b0*/  LDL.LU.64 R10, [R1+0x3998] ;  /* 0x00399800010a7983 */ /* 0x000ee80000300a00 */
[----:B------:R-:W2:Y:S04]  /*fc9c0*/  LDL.LU R9, [R1+0x3990] ;  /* 0x0039900001097983 */ /* 0x000ea80000300800 */
[----:B------:R-:W4:Y:S04]  /*fc9d0*/  LDL.LU.64 R24, [R1+0x2ba0] ;  /* 0x002ba00001187983 */ /* 0x000f280000300a00 */
[----:B0-----:R-:W3:Y:S04]  /*fc9e0*/  LDL.LU.64 R6, [R1+0x3988] ;  /* 0x0039880001067983 */ /* 0x001ee80000300a00 */
[----:B------:R-:W4:Y:S01]  /*fc9f0*/  LDL.LU.64 R4, [R1+0x3980] ;  /* 0x0039800001047983 */ /* 0x000f220000300a00 */
[----:B------:R-:W-:Y:S01]  /*fca00*/  PRMT R14, R15, 0x5410, R14 ;  /* 0x000054100f0e7816 */ /* 0x000fe2000000000e */
[----:B------:R-:W-:Y:S01]  /*fca10*/  BAR.SYNC.DEFER_BLOCKING 0x0 ;  /* 0x0000000000007b1d */ /* 0x000fe20000010000 */
[----:B--2---:R-:W-:-:S02]  /*fca20*/  PRMT R9, R9, 0x5410, R29 ;  /* 0x0000541009097816 */ /* 0x004fc4000000001d */
[----:B---3--:R-:W-:Y:S02]  /*fca30*/  PRMT R10, R10, 0x5410, R7 ;  /* 0x000054100a0a7816 */ /* 0x008fe40000000007 */
[----:B----4-:R-:W-:Y:S02]  /*fca40*/  PRMT R8, R5, 0x5410, R4 ;  /* 0x0000541005087816 */ /* 0x010fe40000000004 */
[----:B------:R-:W2:Y:S04]  /*fca50*/  LDL.LU.64 R4, [R1+0x2b98] ;  /* 0x002b980001047983 */ /* 0x000ea80000300a00 */
[----:B------:R-:W3:Y:S04]  /*fca60*/  LDL.LU R29, [R1+0x397c] ;  /* 0x00397c00011d7983 */ /* 0x000ee80000300800 */
[----:B------:R-:W4:Y:S01]  /*fca70*/  LDL.LU R7, [R1+0x3978] ;  /* 0x0039780001077983 */ /* 0x000f220000300800 */
[----:B------:R-:W-:-:S02]  /*fca80*/  ISETP.LT.AND P6, PT, R16, UR27, !P6 ;  /* 0x0000001b10007c0c */ /* 0x000fc4000f7c1270 */
[----:B------:R-:W-:Y:S02]  /*fca90*/  PRMT R11, R11, 0x5410, R17 ;  /* 0x000054100b0b7816 */ /* 0x000fe40000000011 */
[----:B------:R-:W-:Y:S02]  /*fcaa0*/  PRMT R12, R12, 0x5410, R18 ;  /* 0x000054100c0c7816 */ /* 0x000fe40000000012 */
[----:B------:R-:W-:Y:S02]  /*fcab0*/  PRMT R13, R13, 0x5410, R19 ;  /* 0x000054100d0d7816 */ /* 0x000fe40000000013 */
[----:B------:R-:W0:Y:S01]  /*fcac0*/  LDS.128 R16, [R26] ;  /* 0x000000001a107984 */ /* 0x000e220000000c00 */
[----:B----4-:R-:W-:-:S03]  /*fcad0*/  PRMT R15, R7, 0x5410, R0 ;  /* 0x00005410070f7816 */ /* 0x010fc60000000000 */
[----:B------:R-:W4:Y:S04]  /*fcae0*/  LDL.LU R7, [R1+0x3974] ;  /* 0x0039740001077983 */ /* 0x000f280000300800 */
[----:B0-----:R-:W-:Y:S04]  /*fcaf0*/  STL.64 [R1+0x370], R16 ;  /* 0x0003701001007387 */ /* 0x001fe80000100a00 */
[----:B------:R-:W-:Y:S04]  /*fcb00*/  STL.64 [R1+0x378], R18 ;  /* 0x0003781201007387 */ /* 0x000fe80000100a00 */
[----:B------:R0:W1:Y:S01]  /*fcb10*/  LDS.128 R16, [R26+0x400] ;  /* 0x000400001a107984 */ /* 0x0000620000000c00 */
[----:B------:R-:W-:Y:S06]  /*fcb20*/  BAR.SYNC.DEFER_BLOCKING 0x0 ;  /* 0x0000000000007b1d */ /* 0x000fec0000010000 */
[----:B0-----:R-:W2:Y:S04]  /*fcb30*/  LDL.LU R26, [R1+0x3970] ;  /* 0x00397000011a7983 */ /* 0x001ea80000300800 */
[----:B------:R-:W-:Y:S04]  /*fcb40*/  STSM.16.M88.4 [R28], R12 ;  /* 0x0000000c1c007844 */ /* 0x000fe80000000200 */
[----:B-1----:R-:W-:Y:S04]  /*fcb50*/  STL.64 [R1+0x3f0], R16 ;  /* 0x0003f01001007387 */ /* 0x002fe80000100a00 */
[----:B------:R0:W-:Y:S04]  /*fcb60*/  STL.64 [R1+0x3f8], R18 ;  /* 0x0003f81201007387 */ /* 0x0001e80000100a00 */
[----:B0-----:R-:W4:Y:S04]  /*fcb70*/  LDL.LU.64 R18, [R1+0x3968] ;  /* 0x0039680001127983 */ /* 0x001f280000300a00 */
[----:B------:R-:W2:Y:S04]  /*fcb80*/  LDL.LU.64 R16, [R1+0x3960] ;  /* 0x0039600001107983 */ /* 0x000ea80000300a00 */
[----:B------:R-:W4:Y:S04]  /*fcb90*/  LDL.LU.64 R14, [R1+0x3958] ;  /* 0x00395800010e7983 */ /* 0x000f280000300a00 */
[----:B------:R0:W-:Y:S01]  /*fcba0*/  STSM.16.M88.4 [R28+0x200], R8 ;  /* 0x000200081c007844 */ /* 0x0001e20000000200 */
[C---:B---3--:R-:W-:Y:S01]  /*fcbb0*/  PRMT R0, R29.reuse, 0x7770, RZ ;  /* 0x000077701d007816 */ /* 0x048fe200000000ff */
[----:B------:R-:W-:Y:S01]  /*fcbc0*/  BAR.SYNC.DEFER_BLOCKING 0x0 ;  /* 0x0000000000007b1d */ /* 0x000fe20000010000 */
[----:B0-----:R-:W-:-:S05]  /*fcbd0*/  PRMT R28, R29, 0x7771, RZ ;  /* 0x000077711d1c7816 */ /* 0x001fca00000000ff */
[----:B------:R-:W3:Y:S04]  /*fcbe0*/  LDL.LU.64 R8, [R1+0x3950] ;  /* 0x0039500001087983 */ /* 0x000ee80000300a00 */
[----:B----4-:R-:W-:Y:S04]  /*fcbf0*/  @P6 STG.E.U8 desc[UR46][R14.64], R0 ;  /* 0x000000000e006986 */ /* 0x010fe8000c10112e */
[----:B--2---:R0:W-:Y:S02]  /*fcc00*/  @P5 STG.E.U8 desc[UR46][R16.64], R28 ;  /* 0x0000001c10005986 */ /* 0x0041e4000c10112e */
[----:B0-----:R-:W-:-:S05]  /*fcc10*/  PRMT R28, R29, 0x7772, RZ ;  /* 0x000077721d1c7816 */ /* 0x001fca00000000ff */
[----:B------:R0:W-:Y:S02]  /*fcc20*/  @P4 STG.E.U8 desc[UR46][R18.64], R28 ;  /* 0x0000001c12004986 */ /* 0x0001e4000c10112e */
[----:B0-----:R-:W-:Y:S02]  /*fcc30*/  PRMT R28, R29, 0x7773, RZ ;  /* 0x000077731d1c7816 */ /* 0x001fe400000000ff */
[----:B------:R-:W2:Y:S04]  /*fcc40*/  LDL.LU R29, [R1+0x3948] ;  /* 0x00394800011d7983 */ /* 0x000ea80000300800 */
[----:B------:R0:W-:Y:S02]  /*fcc50*/  @P3 STG.E.U8 desc[UR46][R20.64], R28 ;  /* 0x0000001c14003986 */ /* 0x0001e4000c10112e */
[----:B0-----:R-:W-:-:S05]  /*fcc60*/  PRMT R28, R3, 0x7770, RZ ;  /* 0x00007770031c7816 */ /* 0x001fca00000000ff */
[----:B------:R0:W-:Y:S02]  /*fcc70*/  @P2 STG.E.U8 desc[UR46][R22.64], R28 ;  /* 0x0000001c16002986 */ /* 0x0001e4000c10112e */
[----:B0-----:R-:W-:-:S05]  /*fcc80*/  PRMT R28, R3, 0x7771, RZ ;  /* 0x00007771031c7816 */ /* 0x001fca00000000ff */
[----:B------:R0:W-:Y:S04]  /*fcc90*/  @P1 STG.E.U8 desc[UR46][R24.64], R28 ;  /* 0x0000001c18001986 */ /* 0x0001e8000c10112e */
[----:B0-----:R-:W4:Y:S01]  /*fcca0*/  LDL.LU.64 R24, [R1+0x2b90] ;  /* 0x002b900001187983 */ /* 0x001f220000300a00 */
[----:B------:R-:W-:Y:S02]  /*fccb0*/  LOP3.LUT P6, RZ, R7, 0x100000, RZ, 0xc0, !PT ;  /* 0x0010000007ff7812 */ /* 0x000fe400078cc0ff */
[----:B------:R-:W-:Y:S01]  /*fccc0*/  LOP3.LUT R26, R26, 0xefffffff, RZ, 0xc0, !PT ;  /* 0xefffffff1a1a7812 */ /* 0x000fe200078ec0ff */
[----:B------:R-:W2:Y:S10]  /*fccd0*/  LDL.LU.64 R14, [R1+0x2b88] ;  /* 0x002b8800010e7983 */ /* 0x000eb40000300a00 */
[----:B------:R-:W-:-:S02]  /*fcce0*/  @P6 LOP3.LUT R26, R26, 0x10000000, RZ, 0xfc, !PT ;  /* 0x100000001a1a6812 */ /* 0x000fc400078efcff */
[----:B------:R-:W-:Y:S02]  /*fccf0*/  LOP3.LUT P6, RZ, R7, 0x40000, RZ, 0xc0, !PT ;  /* 0x0004000007ff7812 */ /* 0x000fe400078cc0ff */
[----:B------:R-:W-:-:S11]  /*fcd00*/  LOP3.LUT R26, R26, 0xdfffffff, RZ, 0xc0, !PT ;  /* 0xdfffffff1a1a7812 */ /* 0x000fd600078ec0ff */
[----:B------:R-:W-:Y:S02]  /*fcd10*/  @P6 LOP3.LUT R26, R26, 0x20000000, RZ, 0xfc, !PT ;  /* 0x200000001a1a6812 */ /* 0x000fe400078efcff */
[----:B------:R-:W-:Y:S02]  /*fcd20*/  LOP3.LUT P6, RZ, R7, 0x10000, RZ, 0xc0, !PT ;  /* 0x0001000007ff7812 */ /* 0x000fe400078cc0ff */
[----:B------:R-:W-:Y:S02]  /*fcd30*/  LOP3.LUT R26, R26, 0xbfffffff, RZ, 0xc0, !PT ;  /* 0xbfffffff1a1a7812 */ /* 0x000fe400078ec0ff */
[----:B---3--:R-:W-:Y:S02]  /*fcd40*/  LOP3.LUT P3, RZ, R8, 0x40000, RZ, 0xc0, !PT ;  /* 0x0004000008ff7812 */ /* 0x008fe4000786c0ff */
[----:B------:R-:W-:-:S07]  /*fcd50*/  PRMT R28, R3, 0x7772, RZ ;  /* 0x00007772031c7816 */ /* 0x000fce00000000ff */
[----:B------:R-:W-:Y:S02]  /*fcd60*/  @P6 LOP3.LUT R26, R26, 0x40000000, RZ, 0xfc, !PT ;  /* 0x400000001a1a6812 */ /* 0x000fe400078efcff */
[----:B------:R-:W-:Y:S02]  /*fcd70*/  LOP3.LUT P6, RZ, R7, 0x4000, RZ, 0xc0, !PT ;  /* 0x0000400007ff7812 */ /* 0x000fe400078cc0ff */
[----:B------:R-:W-:Y:S01]  /*fcd80*/  LOP3.LUT R26, R26, 0x7fffffff, RZ, 0xc0, !PT ;  /* 0x7fffffff1a1a7812 */ /* 0x000fe200078ec0ff */
[----:B------:R0:W-:Y:S10]  /*fcd90*/  @P0 STG.E.U8 desc[UR46][R4.64], R28 ;  /* 0x0000001c04000986 */ /* 0x0001f4000c10112e */
[----:B------:R-:W-:Y:S01]  /*fcda0*/  @P6 LOP3.LUT R26, R26, 0x80000000, RZ, 0xfc, !PT ;  /* 0x800000001a1a6812 */ /* 0x000fe200078efcff */
[----:B0-----:R-:W3:Y:S01]  /*fcdb0*/  LDL.LU.64 R4, [R1+0x2b80] ;  /* 0x002b800001047983 */ /* 0x001ee20000300a00 */
[----:B------:R-:W-:-:S03]  /*fcdc0*/  PRMT R28, R3, 0x7773, RZ ;  /* 0x00007773031c7816 */ /* 0x000fc600000000ff */
[----:B------:R-:W3:Y:S04]  /*fcdd0*/  LDL.LU.64 R16, [R1+0x2b78] ;  /* 0x002b780001107983 */ /* 0x000ee80000300a00 */
[----:B------:R-:W3:Y:S04]  /*fcde0*/  LDL.LU R18, [R1+0x358] ;  /* 0x0003580001127983 */ /* 0x000ee80000300800 */
[----:B------:R-:W3:Y:S04]  /*fcdf0*/  LDL.LU.64 R20, [R1+0x2b70] ;  /* 0x002b700001147983 */ /* 0x000ee80000300a00 */
[----:B------:R-:W3:Y:S04]  /*fce00*/  LDL.LU.64 R22, [R1+0x2b68] ;  /* 0x002b680001167983 */ /* 0x000ee80000300a00 */
[----:B------:R-:W3:Y:S04]  /*fce10*/  LDL.LU R0, [R1+0x35c] ;  /* 0x00035c0001007983 */ /* 0x000ee80000300800 */
[----:B------:R-:W-:Y:S04]  /*fce20*/  STL.64 [R1+0x3938], R26 ;  /* 0x0039381a01007387 */ /* 0x000fe80000100a00 */
[----:B------:R-:W-:Y:S04]  /*fce30*/  STL.64 [R1+0x3768], R8 ;  /* 0x0037680801007387 */ /* 0x000fe80000100a00 */
[----:B----4-:R0:W-:Y:S04]  /*fce40*/  @P3 STG.E.U8 desc[UR46][R24.64], R28 ;  /* 0x0000001c18003986 */ /* 0x0101e8000c10112e */
[----:B0-----:R-:W4:Y:S04]  /*fce50*/  LDL.LU.64 R24, [R1+0x2b60] ;  /* 0x002b600001187983 */ /* 0x001f280000300a00 */
[----:B------:R-:W4:Y:S01]  /*fce60*/  LDL.LU.64 R26, [R1+0x2b50] ;  /* 0x002b5000011a7983 */ /* 0x000f220000300a00 */
[----:B------:R-:W-:-:S02]  /*fce70*/  LOP3.LUT P6, RZ, R7, 0x2000, RZ, 0xc0, !PT ;  /* 0x0000200007ff7812 */ /* 0x000fc400078cc0ff */
[----:B--2---:R-:W-:-:S11]  /*fce80*/  LOP3.LUT R29, R29, 0xfffffffe, RZ, 0xc0, !PT ;  /* 0xfffffffe1d1d7812 */ /* 0x004fd600078ec0ff */
[----:B------:R-:W-:Y:S02]  /*fce90*/  @P6 LOP3.LUT R29, R29, 0x1, RZ, 0xfc, !PT ;  /* 0x000000011d1d6812 */ /* 0x000fe400078efcff */
[----:B------:R-:W-:Y:S02]  /*fcea0*/  LOP3.LUT P6, RZ, R7, 0x400, RZ, 0xc0, !PT ;  /* 0x0000040007ff7812 */ /* 0x000fe400078cc0ff */
[----:B------:R-:W-:-:S11]  /*fceb0*/  LOP3.LUT R29, R29, 0xfffffffd, RZ, 0xc0, !PT ;  /* 0xfffffffd1d1d7812 */ /* 0x000fd600078ec0ff */
[----:B------:R-:W-:Y:S02]  /*fcec0*/  @P6 LOP3.LUT R29, R29, 0x2, RZ, 0xfc, !PT ;  /* 0x000000021d1d6812 */ /* 0x000fe400078efcff */
[C---:B------:R-:W-:Y:S02]  /*fced0*/  LOP3.LUT P6, RZ, R8.reuse, 0x400000, RZ, 0xc0, !PT ;  /* 0x0040000008ff7812 */ /* 0x040fe400078cc0ff */
[----:B------:R-:W-:Y:S02]  /*fcee0*/  LOP3.LUT R29, R29, 0xfffffffb, RZ, 0xc0, !PT ;  /* 0xfffffffb1d1d7812 */ /* 0x000fe400078ec0ff */
[C---:B------:R-:W-:Y:S02]  /*fcef0*/  LOP3.LUT P2, RZ, R8.reuse, 0x200000, RZ, 0xc0, !PT ;  /* 0x0020000008ff7812 */ /* 0x040fe4000784c0ff */
[----:B------:R-:W-:-:S07]  /*fcf00*/  LOP3.LUT P1, RZ, R8, 0x800000, RZ, 0xc0, !PT ;  /* 0x0080000008ff7812 */ /* 0x000fce000782c0ff */
[----:B------:R-:W-:Y:S02]  /*fcf10*/  @P6 LOP3.LUT R29, R29, 0x4, RZ, 0xfc, !PT ;  /* 0x000000041d1d6812 */ /* 0x000fe400078efcff */
[C---:B------:R-:W-:Y:S02]  /*fcf20*/  LOP3.LUT P6, RZ, R8.reuse, 0x100000, RZ, 0xc0, !PT ;  /* 0x0010000008ff7812 */ /* 0x040fe400078cc0ff */
[----:B------:R-:W-:Y:S02]  /*fcf30*/  LOP3.LUT P0, RZ, R8, 0x1000000, RZ, 0xc0, !PT ;  /* 0x0100000008ff7812 */ /* 0x000fe4000780c0ff */
[----:B---3--:R-:W-:Y:S02]  /*fcf40*/  PRMT R28, R18, 0x7770, RZ ;  /* 0x00007770121c7816 */ /* 0x008fe400000000ff */
[----:B------:R-:W-:-:S03]  /*fcf50*/  LOP3.LUT R29, R29, 0xfffffff7, RZ, 0xc0, !PT ;  /* 0xfffffff71d1d7812 */ /* 0x000fc600078ec0ff */
[----:B------:R-:W-:Y:S04]  /*fcf60*/  @P2 STG.E.U8 desc[UR46][R14.64], R28 ;  /* 0x0000001c0e002986 */ /* 0x000fe8000c10112e */
[----:B----4-:R0:W-:Y:S04]  /*fcf70*/  STL.64 [R1+0x3940], R26 ;  /* 0x0039401a01007387 */ /* 0x0101e80000100a00 */
[----:B0-----:R-:W2:Y:S01]  /*fcf80*/  LDL.LU.64 R26, [R1+0x2b58] ;  /* 0x002b5800011a7983 */ /* 0x001ea20000300a00 */
[----:B------:R-:W-:Y:S02]  /*fcf90*/  PRMT R28, R18, 0x7771, RZ ;  /* 0x00007771121c7816 */ /* 0x000fe400000000ff */
[----:B------:R-:W-:-:S02]  /*fcfa0*/  @P6 LOP3.LUT R29, R29, 0x8, RZ, 0xfc, !PT ;  /* 0x000000081d1d6812 */ /* 0x000fc400078efcff */
[----:B------:R-:W-:Y:S01]  /*fcfb0*/  LOP3.LUT P6, RZ, R8, 0x2000000, RZ, 0xc0, !PT ;  /* 0x0200000008ff7812 */ /* 0x000fe200078cc0ff */
[----:B------:R0:W-:Y:S02]  /*fcfc0*/  @P1 STG.E.U8 desc[UR46][R4.64], R28 ;  /* 0x0000001c04001986 */ /* 0x0001e4000c10112e */
[C---:B0-----:R-:W-:Y:S02]  /*fcfd0*/  PRMT R28, R18.reuse, 0x7772, RZ ;  /* 0x00007772121c7816 */ /* 0x041fe400000000ff */
[----:B------:R-:W3:Y:S04]  /*fcfe0*/  LDL.LU.64 R4, [R1+0x2b48] ;  /* 0x002b480001047983 */ /* 0x000ee80000300a00 */
[----:B------:R0:W-:Y:S04]  /*fcff0*/  @P0 STG.E.U8 desc[UR46][R16.64], R28 ;  /* 0x0000001c10000986 */ /* 0x0001e8000c10112e */
[----:B------:R-:W4:Y:S04]  /*fd000*/  LDL.LU.64 R8, [R1+0x2b40] ;  /* 0x002b400001087983 */ /* 0x000f280000300a00 */
[----:B------:R-:W4:Y:S01]  /*fd010*/  LDL.LU.64 R10, [R1+0x2b38] ;  /* 0x002b3800010a7983 */ /* 0x000f220000300a00 */
[----:B0-----:R-:W-:-:S03]  /*fd020*/  PRMT R28, R18, 0x7773, RZ ;  /* 0x00007773121c7816 */ /* 0x001fc600000000ff */
[----:B------:R-:W4:Y:S04]  /*fd030*/  LDL.LU.64 R12, [R1+0x2b30] ;  /* 0x002b3000010c7983 */ /* 0x000f280000300a00 */
[----:B------:R0:W-:Y:S01]  /*fd040*/  @P6 STG.E.U8 desc[UR46][R20.64], R28 ;  /* 0x0000001c14006986 */ /* 0x0001e2000c10112e */
[----:B------:R-:W-:-:S03]  /*fd050*/  LOP3.LUT P6, RZ, R29, 0x8, RZ, 0xc0, !PT ;  /* 0x000000081dff7812 */ /* 0x000fc600078cc0ff */
[----:B------:R-:W4:Y:S04]  /*fd060*/  LDL.LU R3, [R1+0x344] ;  /* 0x0003440001037983 */ /* 0x000f280000300800 */
[----:B------:R-:W4:Y:S01]  /*fd070*/  LDL.LU.64 R14, [R1+0x2b28] ;  /* 0x002b2800010e7983 */ /* 0x000f220000300a00 */
[----:B0-----:R-:W-:-:S03]  /*fd080*/  PRMT R28, R0, 0x7770, RZ ;  /* 0x00007770001c7816 */ /* 0x001fc600000000ff */
[----:B------:R-:W4:Y:S04]  /*fd090*/  LDL.LU.64 R16, [R1+0x2b20] ;  /* 0x002b200001107983 */ /* 0x000f280000300a00 */
[----:B------:R0:W-:Y:S01]  /*fd0a0*/  @P6 STG.E.U8 desc[UR46][R22.64], R28 ;  /* 0x0000001c16006986 */ /* 0x0001e2000c10112e */
[----:B------:R-:W-:-:S03]  /*fd0b0*/  LOP3.LUT P6, RZ, R29, 0x4, RZ, 0xc0, !PT ;  /* 0x000000041dff7812 */ /* 0x000fc600078cc0ff */
[----:B------:R-:W4:Y:S04]  /*fd0c0*/  LDL.LU.64 R18, [R1+0x2b18] ;  /* 0x002b180001127983 */ /* 0x000f280000300a00 */
[----:B------:R-:W4:Y:S01]  /*fd0d0*/  LDL.LU.64 R20, [R1+0x2b10] ;  /* 0x002b100001147983 */ /* 0x000f220000300a00 */
[----:B0-----:R-:W-:-:S03]  /*fd0e0*/  PRMT R28, R0, 0x7771, RZ ;  /* 0x00007771001c7816 */ /* 0x001fc600000000ff */
[----:B------:R-:W4:Y:S04]  /*fd0f0*/  LDL.LU.64 R22, [R1+0x2b08] ;  /* 0x002b080001167983 */ /* 0x000f280000300a00 */
[----:B------:R0:W-:Y:S01]  /*fd100*/  @P6 STG.E.U8 desc[UR46][R24.64], R28 ;  /* 0x0000001c18006986 */ /* 0x0001e2000c10112e */
[C---:B------:R-:W-:Y:S02]  /*fd110*/  LOP3.LUT P6, RZ, R29.reuse, 0x2, RZ, 0xc0, !PT ;  /* 0x000000021dff7812 */ /* 0x040fe400078cc0ff */
[----:B0-----:R-:W-:Y:S01]  /*fd120*/  PRMT R28, R0, 0x7772, RZ ;  /* 0x00007772001c7816 */ /* 0x001fe200000000ff */
[----:B------:R-:W4:Y:S10]  /*fd130*/  LDL.LU.64 R24, [R1+0x2b00] ;  /* 0x002b000001187983 */ /* 0x000f340000300a00 */
[----:B--2---:R0:W-:Y:S04]  /*fd140*/  @P6 STG.E.U8 desc[UR46][R26.64], R28 ;  /* 0x0000001c1a006986 */ /* 0x0041e8000c10112e */
[----:B0-----:R-:W2:Y:S01]  /*fd150*/  LDL.LU.64 R26, [R1+0x3940] ;  /* 0x00394000011a7983 */ /* 0x001ea20000300a00 */
[----:B------:R-:W-:-:S02]  /*fd160*/  LOP3.LUT P6, RZ, R29, 0x1, RZ, 0xc0, !PT ;  /* 0x000000011dff7812 */ /* 0x000fc400078cc0ff */
[----:B------:R-:W-:-:S11]  /*fd170*/  PRMT R28, R0, 0x7773, RZ ;  /* 0x00007773001c7816 */ /* 0x000fd600000000ff */
[----:B--2---:R0:W-:Y:S04]  /*fd180*/  @P6 STG.E.U8 desc[UR46][R26.64], R28 ;  /* 0x0000001c1a006986 */ /* 0x0041e8000c10112e */
[----:B0-----:R-:W2:Y:S01]  /*fd190*/  LDL.LU.64 R26, [R1+0x3938] ;  /* 0x00393800011a7983 */ /* 0x001ea20000300a00 */
[----:B------:R-:W-:Y:S02]  /*fd1a0*/  PRMT R28, R6, 0x7770, RZ ;  /* 0x00007770061c7816 */ /* 0x000fe400000000ff */
[C---:B------:R-:W-:Y:S02]  /*fd1b0*/  LOP3.LUT P5, RZ, R7.reuse, 0x400000, RZ, 0xc0, !PT ;  /* 0x0040000007ff7812 */ /* 0x040fe400078ac0ff */
[----:B------:R-:W-:Y:S02]  /*fd1c0*/  LOP3.LUT P4, RZ, R7, 0x1000000, RZ, 0xc0, !PT ;  /* 0x0100000007ff7812 */ /* 0x000fe4000788c0ff */
[----:B--2---:R-:W-:-:S13]  /*fd1d0*/  LOP3.LUT P6, RZ, R26, 0x80000000, RZ, 0xc0, !PT ;  /* 0x800000001aff7812 */ /* 0x004fda00078cc0ff */
[----:B---3--:R0:W-:Y:S04]  /*fd1e0*/  @P6 STG.E.U8 desc[UR46][R4.64], R28 ;  /* 0x0000001c04006986 */ /* 0x0081e8000c10112e */
[----:B0-----:R-:W2:Y:S01]  /*fd1f0*/  LDL.LU.64 R4, [R1+0x3930] ;  /* 0x0039300001047983 */ /* 0x001ea20000300a00 */
[----:B------:R-:W-:Y:S02]  /*fd200*/  LOP3.LUT P6, RZ, R26, 0x40000000, RZ, 0xc0, !PT ;  /* 0x400000001aff7812 */ /* 0x000fe400078cc0ff */
[----:B------:R-:W-:-:S11]  /*fd210*/  PRMT R28, R6, 0x7771, RZ ;  /* 0x00007771061c7816 */ /* 0x000fd600000000ff */
[----:B----4-:R0:W-:Y:S01]  /*fd220*/  @P6 STG.E.U8 desc[UR46][R8.64], R28 ;  /* 0x0000001c08006986 */ /* 0x0101e2000c10112e */
[----:B------:R-:W-:Y:S02]  /*fd230*/  LOP3.LUT P6, RZ, R26, 0x20000000, RZ, 0xc0, !PT ;  /* 0x200000001aff7812 */ /* 0x000fe400078cc0ff */
[----:B0-----:R-:W-:-:S11]  /*fd240*/  PRMT R28, R6, 0x7772, RZ ;  /* 0x00007772061c7816 */ /* 0x001fd600000000ff */
[----:B------:R0:W-:Y:S01]  /*fd250*/  @P6 STG.E.U8 desc[UR46][R10.64], R28 ;  /* 0x0000001c0a006986 */ /* 0x0001e2000c10112e */
[----:B------:R-:W-:Y:S02]  /*fd260*/  LOP3.LUT P6, RZ, R26, 0x10000000, RZ, 0xc0, !PT ;  /* 0x100000001aff7812 */ /* 0x000fe400078cc0ff */
[----:B0-----:R-:W-:Y:S02]  /*fd270*/  PRMT R28, R6, 0x7773, RZ ;  /* 0x00007773061c7816 */ /* 0x001fe400000000ff */
[C---:B------:R-:W-:Y:S01]  /*fd280*/  LOP3.LUT P3, RZ, R7.reuse, 0x4000000, RZ, 0xc0, !PT ;  /* 0x0400000007ff7812 */ /* 0x040fe2000786c0ff */
[----:B------:R-:W3:Y:S08]  /*fd290*/  LDL.LU R6, [R1+0x392c] ;  /* 0x00392c0001067983 */ /* 0x000ef00000300800 */
[----:B------:R0:W-:Y:S01]  /*fd2a0*/  @P6 STG.E.U8 desc[UR46][R12.64], R28 ;  /* 0x0000001c0c006986 */ /* 0x0001e2000c10112e */
[----:B------:R-:W-:-:S02]  /*fd2b0*/  LOP3.LUT P2, RZ, R7, 0x10000000, RZ, 0xc0, !PT ;  /* 0x1000000007ff7812 */ /* 0x000fc4000784c0ff */
[----:B0-----:R-:W-:-:S05]  /*fd2c0*/  PRMT R28, R3, 0x7770, RZ ;  /* 0x00007770031c7816 */ /* 0x001fca00000000ff */
[----:B------:R0:W-:Y:S01]  /*fd2d0*/  @P5 STG.E.U8 desc[UR46][R14.64], R28 ;  /* 0x0000001c0e005986 */ /* 0x0001e2000c10112e */
[----:B------:R-:W-:Y:S02]  /*fd2e0*/  LOP3.LUT P1, RZ, R7, 0x20000000, RZ, 0xc0, !PT ;  /* 0x2000000007ff7812 */ /* 0x000fe4000782c0ff */
[----:B0-----:R-:W-:-:S05]  /*fd2f0*/  PRMT R28, R3, 0x7771, RZ ;  /* 0x00007771031c7816 */ /* 0x001fca00000000ff */
[----:B------:R0:W-:Y:S02]  /*fd300*/  @P4 STG.E.U8 desc[UR46][R16.64], R28 ;  /* 0x0000001c10004986 */ /* 0x0001e4000c10112e */
[----:B0-----:R-:W-:-:S05]  /*fd310*/  PRMT R28, R3, 0x7772, RZ ;  /* 0x00007772031c7816 */ /* 0x001fca00000000ff */
[----:B------:R0:W-:Y:S02]  /*fd320*/  @P3 STG.E.U8 desc[UR46][R18.64], R28 ;  /* 0x0000001c12003986 */ /* 0x0001e4000c10112e */
[----:B0-----:R-:W-:-:S05]  /*fd330*/  PRMT R28, R3, 0x7773, RZ ;  /* 0x00007773031c7816 */ /* 0x001fca00000000ff */
[----:B------:R0:W-:Y:S04]  /*fd340*/  @P2 STG.E.U8 desc[UR46][R20.64], R28 ;  /* 0x0000001c14002986 */ /* 0x0001e8000c10112e */
[----:B0-----:R-:W4:Y:S01]  /*fd350*/  LDL.LU.64 R20, [R1+0x2af8] ;  /* 0x002af80001147983 */ /* 0x001f220000300a00 */
[----:B--2---:R-:W-:-:S05]  /*fd360*/  PRMT R28, R5, 0x7770, RZ ;  /* 0x00007770051c7816 */ /* 0x004fca00000000ff */
[----:B------:R0:W-:Y:S04]  /*fd370*/  @P1 STG.E.U8 desc[UR46][R22.64], R28 ;  /* 0x0000001c16001986 */ /* 0x0001e8000c10112e */
[----:B0-----:R-:W2:Y:S01]  /*fd380*/  LDL.LU.64 R22, [R1+0x2af0] ;  /* 0x002af00001167983 */ /* 0x001ea20000300a00 */
[----:B------:R-:W-:Y:S02]  /*fd390*/  LOP3.LUT P0, RZ, R7, 0x80000000, RZ, 0xc0, !PT ;  /* 0x8000000007ff7812 */ /* 0x000fe4000780c0ff */
[----:B------:R-:W-:Y:S01]  /*fd3a0*/  PRMT R28, R5, 0x7771, RZ ;  /* 0x00007771051c7816 */ /* 0x000fe200000000ff */
[----:B------:R-:W2:Y:S04]  /*fd3b0*/  LDL.LU.64 R14, [R1+0x2ae8] ;  /* 0x002ae800010e7983 */ /* 0x000ea80000300a00 */
[----:B------:R-:W2:Y:S04]  /*fd3c0*/  LDL.LU.64 R16, [R1+0x2ae0] ;  /* 0x002ae00001107983 */ /* 0x000ea80000300a00 */
[----:B------:R-:W2:Y:S04]  /*fd3d0*/  LDL.LU.64 R18, [R1+0x2ad8] ;  /* 0x002ad80001127983 */ /* 0x000ea80000300a00 */
[----:B------:R0:W-:Y:S01]  /*fd3e0*/  @P0 STG.E.U8 desc[UR46][R24.64], R28 ;  /* 0x0000001c18000986 */ /* 0x0001e2000c10112e */
[----:B---3--:R-:W-:-:S03]  /*fd3f0*/  LOP3.LUT P3, RZ, R6, 0x1, RZ, 0xc0, !PT ;  /* 0x0000000106ff7812 */ /* 0x008fc6000786c0ff */
[----:B0-----:R-:W3:Y:S01]  /*fd400*/  LDL.LU R24, [R1+0x34c] ;  /* 0x00034c0001187983 */ /* 0x001ee20000300800 */
[----:B------:R-:W-:Y:S02]  /*fd410*/  LOP3.LUT P2, RZ, R6, 0x8, RZ, 0xc0, !PT ;  /* 0x0000000806ff7812 */ /* 0x000fe4000784c0ff */
[----:B------:R-:W-:-:S07]  /*fd420*/  PRMT R28, R5, 0x7772, RZ ;  /* 0x00007772051c7816 */ /* 0x000fce00000000ff */
[----:B----4-:R0:W-:Y:S02]  /*fd430*/  @P3 STG.E.U8 desc[UR46][R20.64], R28 ;  /* 0x0000001c14003986 */ /* 0x0101e4000c10112e */
[----:B0-----:R-:W-:Y:S02]  /*fd440*/  PRMT R28, R5, 0x7773, RZ ;  /* 0x00007773051c7816 */ /* 0x001fe400000000ff */
[----:B------:R-:W4:Y:S04]  /*fd450*/  LDL.LU.64 R20, [R1+0x2ad0] ;  /* 0x002ad00001147983 */ /* 0x000f280000300a00 */
[----:B------:R-:W4:Y:S04]  /*fd460*/  LDL.LU R25, [R1+0x330] ;  /* 0x0003300001197983 */ /* 0x000f280000300800 */
[----:B------:R-:W4:Y:S04]  /*fd470*/  LDL.LU R5, [R1+0x3928] ;  /* 0x0039280001057983 */ /* 0x000f280000300800 */
[----:B--2---:R0:W-:Y:S04]  /*fd480*/  @P2 STG.E.U8 desc[UR46][R22.64], R28 ;  /* 0x0000001c16002986 */ /* 0x0041e8000c10112e */
[----:B0-----:R-:W2:Y:S04]  /*fd490*/  LDL.LU.64 R22, [R1+0x2ac8] ;  /* 0x002ac80001167983 */ /* 0x001ea80000300a00 */
[----:B------:R-:W3:Y:S04]  /*fd4a0*/  LDL.LU R3, [R1+0x334] ;  /* 0x0003340001037983 */ /* 0x000ee80000300800 */
[----:B---3--:R0:W-:Y:S04]  /*fd4b0*/  STL.64 [R1+0x3910], R2 ;  /* 0x0039100201007387 */ /* 0x0081e80000100a00 */
[----:B------:R-:W-:Y:S04]  /*fd4c0*/  STL.64 [R1+0x3600], R6 ;  /* 0x0036000601007387 */ /* 0x000fe80000100a00 */
[----:B0-----:R-:W3:Y:S04]  /*fd4d0*/  LDL.LU.64 R2, [R1+0x2ab0] ;  /* 0x002ab00001027983 */ /* 0x001ee80000300a00 */
[----:B---3--:R0:W-:Y:S04]  /*fd4e0*/  STL.64 [R1+0x3918], R2 ;  /* 0x0039180201007387 */ /* 0x0081e80000100a00 */
[----:B0-----:R-:W3:Y:S01]  /*fd4f0*/  LDL.LU.64 R2, [R1+0x2ab8] ;  /* 0x002ab80001027983 */ /* 0x001ee20000300a00 */
[----:B------:R-:W-:-:S02]  /*fd500*/  LOP3.LUT P6, RZ, R6, 0x400000, RZ, 0xc0, !PT ;  /* 0x0040000006ff7812 */ /* 0x000fc400078cc0ff */
[----:B------:R-:W-:-:S11]  /*fd510*/  LOP3.LUT R26, R26, 0xffefffff, RZ, 0xc0, !PT ;  /* 0xffefffff1a1a7812 */ /* 0x000fd600078ec0ff */
[----:B------:R-:W-:Y:S02]  /*fd520*/  @P6 LOP3.LUT R26, R26, 0x100000, RZ, 0xfc, !PT ;  /* 0x001000001a1a6812 */ /* 0x000fe400078efcff */
[----:B------:R-:W-:Y:S02]  /*fd530*/  LOP3.LUT P6, RZ, R6, 0x200000, RZ, 0xc0, !PT ;  /* 0x0020000006ff7812 */ /* 0x000fe400078cc0ff */
        /* <DEDUP_REMOVED lines=12> */
[----:B------:R-:W-:Y:S01]  /*fd600*/  LOP3.LUT R26, R26, 0xfdffffff, RZ, 0xc0, !PT ;  /* 0xfdffffff1a1a7812 */ /* 0x000fe200078ec0ff */
[----:B---3--:R0:W-:Y:S04]  /*fd610*/  STL.64 [R1+0x3920], R2 ;  /* 0x0039200201007387 */ /* 0x0081e80000100a00 */
[----:B0-----:R-:W3:Y:S06]  /*fd620*/  LDL.LU.64 R2, [R1+0x2ac0] ;  /* 0x002ac00001027983 */ /* 0x001eec0000300a00 */
[----:B------:R-:W-:-:S02]  /*fd630*/  @P6 LOP3.LUT R26, R26, 0x2000000, RZ, 0xfc, !PT ;  /* 0x020000001a1a6812 */ /* 0x000fc400078efcff */
[----:B------:R-:W-:Y:S02]  /*fd640*/  LOP3.LUT P6, RZ, R6, 0x1000, RZ, 0xc0, !PT ;  /* 0x0000100006ff7812 */ /* 0x000fe400078cc0ff */
[----:B------:R-:W-:Y:S02]  /*fd650*/  LOP3.LUT R26, R26, 0xfbffffff, RZ, 0xc0, !PT ;  /* 0xfbffffff1a1a7812 */ /* 0x000fe400078ec0ff */
[----:B------:R-:W-:-:S09]  /*fd660*/  LOP3.LUT P1, RZ, R6, 0x10, RZ, 0xc0, !PT ;  /* 0x0000001006ff7812 */ /* 0x000fd2000782c0ff */
[----:B------:R-:W-:Y:S02]  /*fd670*/  @P6 LOP3.LUT R26, R26, 0x4000000, RZ, 0xfc, !PT ;  /* 0x040000001a1a6812 */ /* 0x000fe400078efcff */
[C---:B------:R-:W-:Y:S02]  /*fd680*/  LOP3.LUT P6, RZ, R6.reuse, 0x400, RZ, 0xc0, !PT ;  /* 0x0000040006ff7812 */ /* 0x040fe400078cc0ff */
[----:B------:R-:W-:Y:S02]  /*fd690*/  LOP3.LUT P0, RZ, R6, 0x40, RZ, 0xc0, !PT ;  /* 0x0000004006ff7812 */ /* 0x000fe4000780c0ff */
[----:B------:R-:W-:Y:S02]  /*fd6a0*/  LOP3.LUT R26, R26, 0xf7ffffff, RZ, 0xc0, !PT ;  /* 0xf7ffffff1a1a7812 */ /* 0x000fe400078ec0ff */
[----:B------:R-:W-:-:S05]  /*fd6b0*/  PRMT R28, R24, 0x7770, RZ ;  /* 0x00007770181c7816 */ /* 0x000fca00000000ff */
[----:B------:R0:W-:Y:S02]  /*fd6c0*/  @P1 STG.E.U8 desc[UR46][R14.64], R28 ;  /* 0x0000001c0e001986 */ /* 0x0001e4000c10112e */
[----:B------:R-:W-:Y:S02]  /*fd6d0*/  @P6 LOP3.LUT R26, R26, 0x8000000, RZ, 0xfc, !PT ;  /* 0x080000001a1a6812 */ /* 0x000fe400078efcff */
[----:B------:R-:W-:Y:S02]  /*fd6e0*/  LOP3.LUT P6, RZ, R6, 0x100, RZ, 0xc0, !PT ;  /* 0x0000010006ff7812 */ /* 0x000fe400078cc0ff */
[----:B0-----:R-:W-:-:S05]  /*fd6f0*/  PRMT R28, R24, 0x7771, RZ ;  /* 0x00007771181c7816 */ /* 0x001fca00000000ff */
[----:B------:R0:W-:Y:S02]  /*fd700*/  @P0 STG.E.U8 desc[UR46][R16.64], R28 ;  /* 0x0000001c10000986 */ /* 0x0001e4000c10112e */
[----:B0-----:R-:W-:-:S05]  /*fd710*/  PRMT R28, R24, 0x7772, RZ ;  /* 0x00007772181c7816 */ /* 0x001fca00000000ff */
[----:B------:R0:W-:Y:S01]  /*fd720*/  @P6 STG.E.U8 desc[UR46][R18.64], R28 ;  /* 0x0000001c12006986 */ /* 0x0001e2000c10112e */
[----:B------:R-:W-:Y:S02]  /*fd730*/  LOP3.LUT P6, RZ, R26, 0x8000000, RZ, 0xc0, !PT ;  /* 0x080000001aff7812 */ /* 0x000fe400078cc0ff */
[----:B0-----:R-:W-:-:S11]  /*fd740*/  PRMT R28, R24, 0x7773, RZ ;  /* 0x00007773181c7816 */ /* 0x001fd600000000ff */
[----:B----4-:R0:W-:Y:S01]  /*fd750*/  @P6 STG.E.U8 desc[UR46][R20.64], R28 ;  /* 0x0000001c14006986 */ /* 0x0101e2000c10112e */
[----:B------:R-:W-:Y:S02]  /*fd760*/  LOP3.LUT P6, RZ, R26, 0x4000000, RZ, 0xc0, !PT ;  /* 0x040000001aff7812 */ /* 0x000fe400078cc0ff */
[----:B------:R-:W-:Y:S02]  /*fd770*/  LOP3.LUT P5, RZ, R6, 0x2000000, RZ, 0xc0, !PT ;  /* 0x0200000006ff7812 */ /* 0x000fe400078ac0ff */
[----:B0-----:R-:W-:-:S09]  /*fd780*/  PRMT R28, R25, 0x7770, RZ ;  /* 0x00007770191c7816 */ /* 0x001fd200000000ff */
[----:B--2---:R0:W-:Y:S01]  /*fd790*/  @P6 STG.E.U8 desc[UR46][R22.64], R28 ;  /* 0x0000001c16006986 */ /* 0x0041e2000c10112e */
[----:B------:R-:W-:Y:S02]  /*fd7a0*/  LOP3.LUT P6, RZ, R26, 0x2000000, RZ, 0xc0, !PT ;  /* 0x020000001aff7812 */ /* 0x000fe400078cc0ff */
[C---:B------:R-:W-:Y:S02]  /*fd7b0*/  LOP3.LUT P4, RZ, R6.reuse, 0x4000000, RZ, 0xc0, !PT ;  /* 0x0400000006ff7812 */ /* 0x040fe4000788c0ff */
[C---:B------:R-:W-:Y:S02]  /*fd7c0*/  LOP3.LUT P3, RZ, R6.reuse, 0x10000000, RZ, 0xc0, !PT ;  /* 0x1000000006ff7812 */ /* 0x040fe4000786c0ff */
[----:B------:R-:W-:Y:S02]  /*fd7d0*/  LOP3.LUT P2, RZ, R6, 0x40000000, RZ, 0xc0, !PT ;  /* 0x4000000006ff7812 */ /* 0x000fe4000784c0ff */
[----:B------:R-:W2:Y:S04]  /*fd7e0*/  LDL.LU.64 R6, [R1+0x2aa8] ;  /* 0x002aa80001067983 */ /* 0x000ea80000300a00 */
[----:B------:R-:W4:Y:S01]  /*fd7f0*/  LDL.LU.64 R8, [R1+0x2aa0] ;  /* 0x002aa00001087983 */ /* 0x000f220000300a00 */
[----:B0-----:R-:W-:-:S03]  /*fd800*/  PRMT R28, R25, 0x7771, RZ ;  /* 0x00007771191c7816 */ /* 0x001fc600000000ff */
[----:B------:R-:W4:Y:S04]  /*fd810*/  LDL.LU.64 R10, [R1+0x2a98] ;  /* 0x002a9800010a7983 */ /* 0x000f280000300a00 */
[----:B------:R-:W4:Y:S04]  /*fd820*/  LDL.LU.64 R12, [R1+0x2a90] ;  /* 0x002a9000010c7983 */ /* 0x000f280000300a00 */
[----:B------:R-:W4:Y:S04]  /*fd830*/  LDL.LU.64 R14, [R1+0x2a88] ;  /* 0x002a8800010e7983 */ /* 0x000f280000300a00 */
[----:B------:R-:W4:Y:S04]  /*fd840*/  LDL.LU.64 R16, [R1+0x2a80] ;  /* 0x002a800001107983 */ /* 0x000f280000300a00 */
[----:B------:R-:W4:Y:S04]  /*fd850*/  LDL.LU.64 R18, [R1+0x2a78] ;  /* 0x002a780001127983 */ /* 0x000f280000300a00 */
[----:B------:R-:W4:Y:S04]  /*fd860*/  LDL.LU.64 R20, [R1+0x2a70] ;  /* 0x002a700001147983 */ /* 0x000f280000300a00 */
[----:B------:R-:W4:Y:S04]  /*fd870*/  LDL.LU R24, [R1+0x33c] ;  /* 0x00033c0001187983 */ /* 0x000f280000300800 */
[----:B------:R-:W4:Y:S04]  /*fd880*/  LDL.LU.64 R22, [R1+0x2a68] ;  /* 0x002a680001167983 */ /* 0x000f280000300a00 */
[----:B---3--:R0:W-:Y:S04]  /*fd890*/  @P6 STG.E.U8 desc[UR46][R2.64], R28 ;  /* 0x0000001c02006986 */ /* 0x0081e8000c10112e */
[----:B0-----:R-:W3:Y:S01]  /*fd8a0*/  LDL.LU.64 R2, [R1+0x3920] ;  /* 0x0039200001027983 */ /* 0x001ee20000300a00 */
[----:B------:R-:W-:-:S02]  /*fd8b0*/  LOP3.LUT P6, RZ, R26, 0x1000000, RZ, 0xc0, !PT ;  /* 0x010000001aff7812 */ /* 0x000fc400078cc0ff */
[----:B------:R-:W-:-:S11]  /*fd8c0*/  PRMT R28, R25, 0x7772, RZ ;  /* 0x00007772191c7816 */ /* 0x000fd600000000ff */
[----:B---3--:R0:W-:Y:S04]  /*fd8d0*/  @P6 STG.E.U8 desc[UR46][R2.64], R28 ;  /* 0x0000001c02006986 */ /* 0x0081e8000c10112e */
[----:B0-----:R-:W3:Y:S01]  /*fd8e0*/  LDL.LU.64 R2, [R1+0x3918] ;  /* 0x0039180001027983 */ /* 0x001ee20000300a00 */
[----:B------:R-:W-:Y:S02]  /*fd8f0*/  LOP3.LUT P6, RZ, R26, 0x800000, RZ, 0xc0, !PT ;  /* 0x008000001aff7812 */ /* 0x000fe400078cc0ff */
[----:B------:R-:W-:-:S11]  /*fd900*/  PRMT R28, R25, 0x7773, RZ ;  /* 0x00007773191c7816 */ /* 0x000fd600000000ff */
[----:B---3--:R0:W-:Y:S04]  /*fd910*/  @P6 STG.E.U8 desc[UR46][R2.64], R28 ;  /* 0x0000001c02006986 */ /* 0x0081e8000c10112e */
[----:B0-----:R-:W3:Y:S01]  /*fd920*/  LDL.LU.64 R2, [R1+0x3910] ;  /* 0x0039100001027983 */ /* 0x001ee20000300a00 */
[----:B------:R-:W-:Y:S02]  /*fd930*/  LOP3.LUT P6, RZ, R26, 0x400000, RZ, 0xc0, !PT ;  /* 0x004000001aff7812 */ /* 0x000fe400078cc0ff */
[C---:B------:R-:W-:Y:S02]  /*fd940*/  LOP3.LUT P1, RZ, R5.reuse, 0x1, RZ, 0xc0, !PT ;  /* 0x0000000105ff7812 */ /* 0x040fe4000782c0ff */
[----:B------:R-:W-:Y:S02]  /*fd950*/  LOP3.LUT P0, RZ, R5, 0x4, RZ, 0xc0, !PT ;  /* 0x0000000405ff7812 */ /* 0x000fe4000780c0ff */
[----:B---3--:R-:W-:-:S07]  /*fd960*/  PRMT R28, R3, 0x7770, RZ ;  /* 0x00007770031c7816 */ /* 0x008fce00000000ff */
[----:B--2---:R0:W-:Y:S01]  /*fd970*/  @P6 STG.E.U8 desc[UR46][R6.64], R28 ;  /* 0x0000001c06006986 */ /* 0x0041e2000c10112e */
[----:B------:R-:W-:Y:S02]  /*fd980*/  LOP3.LUT P6, RZ, R26, 0x200000, RZ, 0xc0, !PT ;  /* 0x002000001aff7812 */ /* 0x000fe400078cc0ff */
[----:B0-----:R-:W-:-:S11]  /*fd990*/  PRMT R28, R3, 0x7771, RZ ;  /* 0x00007771031c7816 */ /* 0x001fd600000000ff */
[----:B----4-:R0:W-:Y:S01]  /*fd9a0*/  @P6 STG.E.U8 desc[UR46][R8.64], R28 ;  /* 0x0000001c08006986 */ /* 0x0101e2000c10112e */
[----:B------:R-:W-:Y:S02]  /*fd9b0*/  LOP3.LUT P6, RZ, R26, 0x100000, RZ, 0xc0, !PT ;  /* 0x001000001aff7812 */ /* 0x000fe400078cc0ff */
[----:B0-----:R-:W-:-:S11]  /*fd9c0*/  PRMT R28, R3, 0x7772, RZ ;  /* 0x00007772031c7816 */ /* 0x001fd600000000ff */
[----:B------:R0:W-:Y:S02]  /*fd9d0*/  @P6 STG.E.U8 desc[UR46][R10.64], R28 ;  /* 0x0000001c0a006986 */ /* 0x0001e4000c10112e */
[----:B0-----:R-:W-:-:S05]  /*fd9e0*/  PRMT R28, R3, 0x7773, RZ ;  /* 0x00007773031c7816 */ /* 0x001fca00000000ff */
[----:B------:R0:W-:Y:S02]  /*fd9f0*/  @P5 STG.E.U8 desc[UR46][R12.64], R28 ;  /* 0x0000001c0c005986 */ /* 0x0001e4000c10112e */
[----:B0-----:R-:W-:-:S05]  /*fda00*/  PRMT R28, R4, 0x7770, RZ ;  /* 0x00007770041c7816 */ /* 0x001fca00000000ff */
[----:B------:R0:W-:Y:S02]  /*fda10*/  @P4 STG.E.U8 desc[UR46][R14.64], R28 ;  /* 0x0000001c0e004986 */ /* 0x0001e4000c10112e */
[----:B0-----:R-:W-:-:S05]  /*fda20*/  PRMT R28, R4, 0x7771, RZ ;  /* 0x00007771041c7816 */ /* 0x001fca00000000ff */
[----:B------:R0:W-:Y:S02]  /*fda30*/  @P3 STG.E.U8 desc[UR46][R16.64], R28 ;  /* 0x0000001c10003986 */ /* 0x0001e4000c10112e */
[----:B0-----:R-:W-:-:S05]  /*fda40*/  PRMT R28, R4, 0x7772, RZ ;  /* 0x00007772041c7816 */ /* 0x001fca00000000ff */
[----:B------:R0:W-:Y:S02]  /*fda50*/  @P2 STG.E.U8 desc[UR46][R18.64], R28 ;  /* 0x0000001c12002986 */ /* 0x0001e4000c10112e */
[----:B0-----:R-:W-:Y:S02]  /*fda60*/  PRMT R28, R4, 0x7773, RZ ;  /* 0x00007773041c7816 */ /* 0x001fe400000000ff */
[----:B------:R-:W2:Y:S04]  /*fda70*/  LDL.LU R4, [R1+0x3908] ;  /* 0x0039080001047983 */ /* 0x000ea80000300800 */
[----:B------:R0:W-:Y:S01]  /*fda80*/  @P1 STG.E.U8 desc[UR46][R20.64], R28 ;  /* 0x0000001c14001986 */ /* 0x0001e2000c10112e */
[----:B------:R-:W-:Y:S01]  /*fda90*/  IMAD.MOV.U32 R25, RZ, RZ, R2 ;  /* 0x000000ffff197224 */ /* 0x000fe200078e0002 */
[----:B0-----:R-:W-:-:S02]  /*fdaa0*/  PRMT R28, R24, 0x7770, RZ ;  /* 0x00007770181c7816 */ /* 0x001fc400000000ff */
[----:B------:R-:W3:Y:S04]  /*fdab0*/  LDL.LU.64 R20, [R1+0x2a60] ;  /* 0x002a600001147983 */ /* 0x000ee80000300a00 */
[----:B------:R0:W-:Y:S04]  /*fdac0*/  @P0 STG.E.U8 desc[UR46][R22.64], R28 ;  /* 0x0000001c16000986 */ /* 0x0001e8000c10112e */
[----:B0-----:R-:W4:Y:S04]  /*fdad0*/  LDL.LU.64 R22, [R1+0x2a58] ;  /* 0x002a580001167983 */ /* 0x001f280000300a00 */
[----:B------:R-:W2:Y:S01]  /*fdae0*/  LDL.LU.64 R2, [R1+0x2a50] ;  /* 0x002a500001027983 */ /* 0x000ea20000300a00 */
[----:B------:R-:W-:-:S02]  /*fdaf0*/  LOP3.LUT P3, RZ, R5, 0x10, RZ, 0xc0, !PT ;  /* 0x0000001005ff7812 */ /* 0x000fc4000786c0ff */
[C---:B------:R-:W-:Y:S01]  /*fdb00*/  LOP3.LUT P2, RZ, R5.reuse, 0x40, RZ, 0xc0, !PT ;  /* 0x0000004005ff7812 */ /* 0x040fe2000784c0ff */
[----:B------:R-:W2:Y:S01]  /*fdb10*/  LDL.LU.64 R16, [R1+0x2a48] ;  /* 0x002a480001107983 */ /* 0x000ea20000300a00 */
[C---:B------:R-:W-:Y:S02]  /*fdb20*/  PRMT R28, R24.reuse, 0x7771, RZ ;  /* 0x00007771181c7816 */ /* 0x040fe400000000ff */
[----:B------:R-:W-:Y:S01]  /*fdb30*/  LOP3.LUT P1, RZ, R5, 0x100, RZ, 0xc0, !PT ;  /* 0x0000010005ff7812 */ /* 0x000fe2000782c0ff */
[----:B------:R-:W2:Y:S04]  /*fdb40*/  LDL.LU.64 R18, [R1+0x2a40] ;  /* 0x002a400001127983 */ /* 0x000ea80000300a00 */
[----:B------:R-:W2:Y:S04]  /*fdb50*/  LDL.LU R29, [R1+0x320] ;  /* 0x00032000011d7983 */ /* 0x000ea80000300800 */
[----:B---3--:R0:W-:Y:S02]  /*fdb60*/  @P3 STG.E.U8 desc[UR46][R20.64], R28 ;  /* 0x0000001c14003986 */ /* 0x0081e4000c10112e */
[----:B0-----:R-:W-:-:S02]  /*fdb70*/  PRMT R28, R24, 0x7772, RZ ;  /* 0x00007772181c7816 */ /* 0x001fc400000000ff */
[----:B------:R-:W3:Y:S04]  /*fdb80*/  LDL.LU.64 R20, [R1+0x2a38] ;  /* 0x002a380001147983 */ /* 0x000ee80000300a00 */
[----:B----4-:R0:W-:Y:S04]  /*fdb90*/  @P2 STG.E.U8 desc[UR46][R22.64], R28 ;  /* 0x0000001c16002986 */ /* 0x0101e8000c10112e */
[----:B------:R-:W4:Y:S01]  /*fdba0*/  LDL.LU R0, [R1+0x324] ;  /* 0x0003240001007983 */ /* 0x000f220000300800 */
[----:B0-----:R-:W-:-:S03]  /*fdbb0*/  PRMT R28, R24, 0x7773, RZ ;  /* 0x00007773181c7816 */ /* 0x001fc600000000ff */
[----:B------:R-:W4:Y:S04]  /*fdbc0*/  LDL.LU.64 R22, [R1+0x2a30] ;  /* 0x002a300001167983 */ /* 0x000f280000300a00 */
[----:B--2---:R0:W-:Y:S04]  /*fdbd0*/  @P1 STG.E.U8 desc[UR46][R2.64], R28 ;  /* 0x0000001c02001986 */ /* 0x0041e8000c10112e */
[----:B0-----:R-:W2:Y:S04]  /*fdbe0*/  LDL.LU.64 R2, [R1+0x2a18] ;  /* 0x002a180001027983 */ /* 0x001ea80000300a00 */
[----:B--2---:R0:W-:Y:S04]  /*fdbf0*/  STL.64 [R1+0x38f8], R2 ;  /* 0x0038f80201007387 */ /* 0x0041e80000100a00 */
[----:B0-----:R-:W2:Y:S01]  /*fdc00*/  LDL.LU.64 R2, [R1+0x2a20] ;  /* 0x002a200001027983 */ /* 0x001ea20000300a00 */
        /* <DEDUP_REMOVED lines=17> */
[----:B--2---:R0:W-:Y:S04]  /*fdd20*/  STL.64 [R1+0x3900], R2 ;  /* 0x0039000201007387 */ /* 0x0041e80000100a00 */
[----:B0-----:R-:W2:Y:S06]  /*fdd30*/  LDL.LU.64 R2, [R1+0x2a28] ;  /* 0x002a280001027983 */ /* 0x001eac0000300a00 */
[----:B------:R-:W-:-:S02]  /*fdd40*/  @P6 LOP3.LUT R26, R26, 0x20000, RZ, 0xfc, !PT ;  /* 0x000200001a1a6812 */ /* 0x000fc400078efcff */
[C---:B------:R-:W-:Y:S01]  /*fdd50*/  LOP3.LUT P6, RZ, R5.reuse, 0x8000, RZ, 0xc0, !PT ;  /* 0x0000800005ff7812 */ /* 0x040fe200078cc0ff */
[----:B------:R-:W2:Y:S01]  /*fdd60*/  LDL.LU.64 R6, [R1+0x2a10] ;  /* 0x002a100001067983 */ /* 0x000ea20000300a00 */
[----:B------:R-:W-:Y:S02]  /*fdd70*/  LOP3.LUT R26, R26, 0xfffbffff, RZ, 0xc0, !PT ;  /* 0xfffbffff1a1a7812 */ /* 0x000fe400078ec0ff */
[----:B------:R-:W-:Y:S01]  /*fdd80*/  LOP3.LUT P0, RZ, R5, 0x200, RZ, 0xc0, !PT ;  /* 0x0000020005ff7812 */ /* 0x000fe2000780c0ff */
[----:B------:R-:W2:Y:S01]  /*fdd90*/  LDL.LU R24, [R1+0x328] ;  /* 0x0003280001187983 */ /* 0x000ea20000300800 */
[----:B------:R-:W-:-:S03]  /*fdda0*/  PRMT R28, R29, 0x7770, RZ ;  /* 0x000077701d1c7816 */ /* 0x000fc600000000ff */
[----:B------:R-:W2:Y:S04]  /*fddb0*/  LDL.LU.64 R8, [R1+0x2a08] ;  /* 0x002a080001087983 */ /* 0x000ea80000300a00 */
[----:B------:R-:W-:Y:S01]  /*fddc0*/  @P6 LOP3.LUT R26, R26, 0x40000, RZ, 0xfc, !PT ;  /* 0x000400001a1a6812 */ /* 0x000fe200078efcff */
[----:B------:R-:W2:Y:S01]  /*fddd0*/  LDL.LU.64 R10, [R1+0x2a00] ;  /* 0x002a0000010a7983 */ /* 0x000ea20000300a00 */
[----:B------:R-:W-:Y:S02]  /*fdde0*/  LOP3.LUT P6, RZ, R5, 0x1000, RZ, 0xc0, !PT ;  /* 0x0000100005ff7812 */ /* 0x000fe400078cc0ff */
[----:B------:R-:W-:Y:S01]  /*fddf0*/  LOP3.LUT R26, R26, 0xfff7ffff, RZ, 0xc0, !PT ;  /* 0xfff7ffff1a1a7812 */ /* 0x000fe200078ec0ff */
[----:B------:R0:W-:Y:S04]  /*fde00*/  @P0 STG.E.U8 desc[UR46][R16.64], R28 ;  /* 0x0000001c10000986 */ /* 0x0001e8000c10112e */
[----:B------:R-:W2:Y:S04]  /*fde10*/  LDL.LU.64 R12, [R1+0x29f8] ;  /* 0x0029f800010c7983 */ /* 0x000ea80000300a00 */
[----:B------:R-:W2:Y:S02]  /*fde20*/  LDL.LU.64 R14, [R1+0x29f0] ;  /* 0x0029f000010e7983 */ /* 0x000ea40000300a00 */
[----:B------:R-:W-:-:S02]  /*fde30*/  @P6 LOP3.LUT R26, R26, 0x80000, RZ, 0xfc, !PT ;  /* 0x000800001a1a6812 */ /* 0x000fc400078efcff */
[----:B------:R-:W-:Y:S01]  /*fde40*/  LOP3.LUT P6, RZ, R5, 0x800, RZ, 0xc0, !PT ;  /* 0x0000080005ff7812 */ /* 0x000fe200078cc0ff */
[----:B0-----:R-:W2:Y:S01]  /*fde50*/  LDL.LU.64 R16, [R1+0x29e8] ;  /* 0x0029e80001107983 */ /* 0x001ea20000300a00 */
[----:B------:R-:W-:-:S11]  /*fde60*/  PRMT R28, R29, 0x7771, RZ ;  /* 0x000077711d1c7816 */ /* 0x000fd600000000ff */
[----:B------:R0:W-:Y:S01]  /*fde70*/  @P6 STG.E.U8 desc[UR46][R18.64], R28 ;  /* 0x0000001c12006986 */ /* 0x0001e2000c10112e */
[C---:B------:R-:W-:Y:S02]  /*fde80*/  LOP3.LUT P6, RZ, R26.reuse, 0x80000, RZ, 0xc0, !PT ;  /* 0x000800001aff7812 */ /* 0x040fe400078cc0ff */
[----:B0-----:R-:W-:Y:S01]  /*fde90*/  PRMT R28, R29, 0x7772, RZ ;  /* 0x000077721d1c7816 */ /* 0x001fe200000000ff */
[----:B------:R-:W2:Y:S10]  /*fdea0*/  LDL.LU.64 R18, [R1+0x29e0] ;  /* 0x0029e00001127983 */ /* 0x000eb40000300a00 */
[----:B---3--:R0:W-:Y:S01]  /*fdeb0*/  @P6 STG.E.U8 desc[UR46][R20.64], R28 ;  /* 0x0000001c14006986 */ /* 0x0081e2000c10112e */
[----:B------:R-:W-:-:S02]  /*fdec0*/  LOP3.LUT P6, RZ, R26, 0x40000, RZ, 0xc0, !PT ;  /* 0x000400001aff7812 */ /* 0x000fc400078cc0ff */
[----:B0-----:R-:W-:Y:S01]  /*fded0*/  PRMT R28, R29, 0x7773, RZ ;  /* 0x000077731d1c7816 */ /* 0x001fe200000000ff */
[----:B------:R-:W3:Y:S10]  /*fdee0*/  LDL.LU.64 R20, [R1+0x29d8] ;  /* 0x0029d80001147983 */ /* 0x000ef40000300a00 */
[----:B----4-:R0:W-:Y:S01]  /*fdef0*/  @P6 STG.E.U8 desc[UR46][R22.64], R28 ;  /* 0x0000001c16006986 */ /* 0x0101e2000c10112e */
[----:B------:R-:W-:-:S02]  /*fdf00*/  LOP3.LUT P6, RZ, R26, 0x20000, RZ, 0xc0, !PT ;  /* 0x000200001aff7812 */ /* 0x000fc400078cc0ff */
        /* <DEDUP_REMOVED lines=8> */
[----:B------:R-:W-:Y:S02]  /*fdf90*/  LOP3.LUT P6, RZ, R26, 0x8000, RZ, 0xc0, !PT ;  /* 0x000080001aff7812 */ /* 0x000fe400078cc0ff */
[----:B------:R-:W-:Y:S02]  /*fdfa0*/  PRMT R28, R0, 0x7772, RZ ;  /* 0x00007772001c7816 */ /* 0x000fe400000000ff */
[C---:B------:R-:W-:Y:S02]  /*fdfb0*/  LOP3.LUT P5, RZ, R5.reuse, 0x10000000, RZ, 0xc0, !PT ;  /* 0x1000000005ff7812 */ /* 0x040fe400078ac0ff */
[----:B------:R-:W-:-:S07]  /*fdfc0*/  LOP3.LUT P4, RZ, R5, 0x40000000, RZ, 0xc0, !PT ;  /* 0x4000000005ff7812 */ /* 0x000fce000788c0ff */
[----:B--2---:R0:W-:Y:S04]  /*fdfd0*/  @P6 STG.E.U8 desc[UR46][R2.64], R28 ;  /* 0x0000001c02006986 */ /* 0x0041e8000c10112e */
[----:B0-----:R-:W2:Y:S01]  /*fdfe0*/  LDL.LU.64 R2, [R1+0x38f0] ;  /* 0x0038f00001027983 */ /* 0x001ea20000300a00 */
[----:B------:R-:W-:Y:S02]  /*fdff0*/  LOP3.LUT P6, RZ, R26, 0x4000, RZ, 0xc0, !PT ;  /* 0x000040001aff7812 */ /* 0x000fe400078cc0ff */
[----:B------:R-:W-:-:S11]  /*fe000*/  PRMT R28, R0, 0x7773, RZ ;  /* 0x00007773001c7816 */ /* 0x000fd600000000ff */
[----:B------:R0:W-:Y:S01]  /*fe010*/  @P6 STG.E.U8 desc[UR46][R6.64], R28 ;  /* 0x0000001c06006986 */ /* 0x0001e2000c10112e */
[----:B------:R-:W-:Y:S02]  /*fe020*/  LOP3.LUT P6, RZ, R26, 0x2000, RZ, 0xc0, !PT ;  /* 0x000020001aff7812 */ /* 0x000fe400078cc0ff */
[----:B0-----:R-:W-:-:S11]  /*fe030*/  PRMT R28, R24, 0x7770, RZ ;  /* 0x00007770181c7816 */ /* 0x001fd600000000ff */
[----:B------:R0:W-:Y:S01]  /*fe040*/  @P6 STG.E.U8 desc[UR46][R8.64], R28 ;  /* 0x0000001c08006986 */ /* 0x0001e2000c10112e */
[----:B------:R-:W-:Y:S02]  /*fe050*/  LOP3.LUT P6, RZ, R26, 0x1000, RZ, 0xc0, !PT ;  /* 0x000010001aff7812 */ /* 0x000fe400078cc0ff */
[----:B0-----:R-:W-:-:S11]  /*fe060*/  PRMT R28, R24, 0x7771, RZ ;  /* 0x00007771181c7816 */ /* 0x001fd600000000ff */
[----:B------:R0:W-:Y:S01]  /*fe070*/  @P6 STG.E.U8 desc[UR46][R10.64], R28 ;  /* 0x0000001c0a006986 */ /* 0x0001e2000c10112e */
[----:B------:R-:W-:Y:S02]  /*fe080*/  LOP3.LUT P3, RZ, R5, 0x80000000, RZ, 0xc0, !PT ;  /* 0x8000000005ff7812 */ /* 0x000fe4000786c0ff */
[----:B0-----:R-:W-:-:S05]  /*fe090*/  PRMT R28, R24, 0x7772, RZ ;  /* 0x00007772181c7816 */ /* 0x001fca00000000ff */
[----:B------:R0:W-:Y:S01]  /*fe0a0*/  @P5 STG.E.U8 desc[UR46][R12.64], R28 ;  /* 0x0000001c0c005986 */ /* 0x0001e2000c10112e */
[----:B------:R-:W-:Y:S02]  /*fe0b0*/  LOP3.LUT P2, RZ, R4, 0x2, RZ, 0xc0, !PT ;  /* 0x0000000204ff7812 */ /* 0x000fe4000784c0ff */
[----:B0-----:R-:W-:-:S05]  /*fe0c0*/  PRMT R28, R24, 0x7773, RZ ;  /* 0x00007773181c7816 */ /* 0x001fca00000000ff */
[----:B------:R2:W-:Y:S01]  /*fe0d0*/  @P4 STG.E.U8 desc[UR46][R14.64], R28 ;  /* 0x0000001c0e004986 */ /* 0x0005e2000c10112e */
[C---:B------:R-:W-:Y:S02]  /*fe0e0*/  LOP3.LUT P1, RZ, R4.reuse, 0x4, RZ, 0xc0, !PT ;  /* 0x0000000404ff7812 */ /* 0x040fe4000782c0ff */
[----:B------:R-:W-:Y:S02]  /*fe0f0*/  LOP3.LUT P0, RZ, R4, 0x20, RZ, 0xc0, !PT ;  /* 0x0000002004ff7812 */ /* 0x000fe4000780c0ff */
[----:B--2---:R-:W-:-:S05]  /*fe100*/  PRMT R28, R3, 0x7770, RZ ;  /* 0x00007770031c7816 */ /* 0x004fca00000000ff */
[----:B------:R0:W-:Y:S02]  /*fe110*/  @P3 STG.E.U8 desc[UR46][R16.64], R28 ;  /* 0x0000001c10003986 */ /* 0x0001e4000c10112e */
[----:B0-----:R-:W-:-:S05]  /*fe120*/  PRMT R28, R3, 0x7771, RZ ;  /* 0x00007771031c7816 */ /* 0x001fca00000000ff */
[----:B------:R0:W-:Y:S02]  /*fe130*/  @P2 STG.E.U8 desc[UR46][R18.64], R28 ;  /* 0x0000001c12002986 */ /* 0x0001e4000c10112e */
[----:B0-----:R-:W-:-:S05]  /*fe140*/  PRMT R28, R3, 0x7772, RZ ;  /* 0x00007772031c7816 */ /* 0x001fca00000000ff */
[----:B---3--:R0:W-:Y:S02]  /*fe150*/  @P1 STG.E.U8 desc[UR46][R20.64], R28 ;  /* 0x0000001c14001986 */ /* 0x0081e4000c10112e */
[----:B0-----:R-:W-:Y:S02]  /*fe160*/  PRMT R28, R3, 0x7773, RZ ;  /* 0x00007773031c7816 */ /* 0x001fe400000000ff */
[----:B------:R-:W2:Y:S04]  /*fe170*/  LDL.LU R3, [R1+0x38e8] ;  /* 0x0038e80001037983 */ /* 0x000ea80000300800 */
[----:B------:R-:W3:Y:S04]  /*fe180*/  LDL.LU.64 R18, [R1+0x29c8] ;  /* 0x0029c80001127983 */ /* 0x000ee80000300a00 */
[----:B------:R-:W2:Y:S04]  /*fe190*/  LDL.LU.64 R20, [R1+0x29c0] ;  /* 0x0029c00001147983 */ /* 0x000ea80000300a00 */
[----:B------:R-:W2:Y:S04]  /*fe1a0*/  LDL.LU.64 R12, [R1+0x29b8] ;  /* 0x0029b800010c7983 */ /* 0x000ea80000300a00 */
[----:B------:R-:W3:Y:S04]  /*fe1b0*/  LDL.LU R15, [R1+0x310] ;  /* 0x00031000010f7983 */ /* 0x000ee80000300800 */
[----:B----4-:R0:W-:Y:S02]  /*fe1c0*/  @P0 STG.E.U8 desc[UR46][R22.64], R28 ;  /* 0x0000001c16000986 */ /* 0x0101e4000c10112e */
[----:B0-----:R-:W-:-:S02]  /*fe1d0*/  IMAD.MOV.U32 R23, RZ, RZ, R25 ;  /* 0x000000ffff177224 */ /* 0x001fc400078e0019 */
[----:B------:R-:W4:Y:S01]  /*fe1e0*/  LDL.LU.64 R24, [R1+0x29b0] ;  /* 0x0029b00001187983 */ /* 0x000f220000300a00 */
[C---:B------:R-:W-:Y:S02]  /*fe1f0*/  LOP3.LUT P3, RZ, R4.reuse, 0x40, RZ, 0xc0, !PT ;  /* 0x0000004004ff7812 */ /* 0x040fe4000786c0ff */
[C---:B------:R-:W-:Y:S01]  /*fe200*/  LOP3.LUT P2, RZ, R4.reuse, 0x100, RZ, 0xc0, !PT ;  /* 0x0000010004ff7812 */ /* 0x040fe2000784c0ff */
[----:B------:R-:W4:Y:S01]  /*fe210*/  LDL.LU.64 R16, [R1+0x29a8] ;  /* 0x0029a80001107983 */ /* 0x000f220000300a00 */
[C---:B------:R-:W-:Y:S02]  /*fe220*/  LOP3.LUT P1, RZ, R4.reuse, 0x400, RZ, 0xc0, !PT ;  /* 0x0000040004ff7812 */ /* 0x040fe4000782c0ff */
[----:B------:R-:W-:Y:S01]  /*fe230*/  LOP3.LUT P0, RZ, R4, 0x1000, RZ, 0xc0, !PT ;  /* 0x0000100004ff7812 */ /* 0x000fe2000780c0ff */
[----:B------:R-:W4:Y:S01]  /*fe240*/  LDL.LU R22, [R1+0x314] ;  /* 0x0003140001167983 */ /* 0x000f220000300800 */
[----:B---3--:R-:W-:-:S05]  /*fe250*/  PRMT R28, R15, 0x7770, RZ ;  /* 0x000077700f1c7816 */ /* 0x008fca00000000ff */
[----:B------:R0:W-:Y:S02]  /*fe260*/  @P3 STG.E.U8 desc[UR46][R18.64], R28 ;  /* 0x0000001c12003986 */ /* 0x0001e4000c10112e */
[C---:B0-----:R-:W-:Y:S02]  /*fe270*/  PRMT R28, R15.reuse, 0x7771, RZ ;  /* 0x000077710f1c7816 */ /* 0x041fe400000000ff */
[----:B------:R-:W3:Y:S04]  /*fe280*/  LDL.LU.64 R18, [R1+0x29a0] ;  /* 0x0029a00001127983 */ /* 0x000ee80000300a00 */
[----:B--2---:R0:W-:Y:S02]  /*fe290*/  @P2 STG.E.U8 desc[UR46][R20.64], R28 ;  /* 0x0000001c14002986 */ /* 0x0041e4000c10112e */
[----:B0-----:R-:W-:-:S05]  /*fe2a0*/  PRMT R28, R15, 0x7772, RZ ;  /* 0x000077720f1c7816 */ /* 0x001fca00000000ff */
[----:B------:R0:W-:Y:S04]  /*fe2b0*/  @P1 STG.E.U8 desc[UR46][R12.64], R28 ;  /* 0x0000001c0c001986 */ /* 0x0001e8000c10112e */
[----:B------:R-:W-:Y:S04]  /*fe2c0*/  STL.64 [R1+0x35f0], R4 ;  /* 0x0035f00401007387 */ /* 0x000fe80000100a00 */
[----:B------:R-:W2:Y:S01]  /*fe2d0*/  LDL.LU.64 R20, [R1+0x2998] ;  /* 0x0029980001147983 */ /* 0x000ea20000300a00 */
[----:B0-----:R-:W-:-:S05]  /*fe2e0*/  PRMT R28, R15, 0x7773, RZ ;  /* 0x000077730f1c7816 */ /* 0x001fca00000000ff */
[----:B----4-:R0:W-:Y:S04]  /*fe2f0*/  @P0 STG.E.U8 desc[UR46][R24.64], R28 ;  /* 0x0000001c18000986 */ /* 0x0101e8000c10112e */
[----:B0-----:R-:W4:Y:S04]  /*fe300*/  LDL.LU.64 R24, [R1+0x2978] ;  /* 0x0029780001187983 */ /* 0x001f280000300a00 */
[----:B----4-:R0:W-:Y:S04]  /*fe310*/  STL.64 [R1+0x38d0], R24 ;  /* 0x0038d01801007387 */ /* 0x0101e80000100a00 */
[----:B0-----:R-:W4:Y:S04]  /*fe320*/  LDL.LU.64 R24, [R1+0x2980] ;  /* 0x0029800001187983 */ /* 0x001f280000300a00 */
[----:B----4-:R0:W-:Y:S04]  /*fe330*/  STL.64 [R1+0x38d8], R24 ;  /* 0x0038d81801007387 */ /* 0x0101e80000100a00 */
[----:B0-----:R-:W4:Y:S01]  /*fe340*/  LDL.LU.64 R24, [R1+0x2988] ;  /* 0x0029880001187983 */ /* 0x001f220000300a00 */
        /* <DEDUP_REMOVED lines=17> */
[----:B----4-:R0:W-:Y:S04]  /*fe460*/  STL.64 [R1+0x38e0], R24 ;  /* 0x0038e01801007387 */ /* 0x0101e80000100a00 */
[----:B0-----:R-:W4:Y:S06]  /*fe470*/  LDL.LU.64 R24, [R1+0x2990] ;  /* 0x0029900001187983 */ /* 0x001f2c0000300a00 */
[----:B------:R-:W-:-:S02]  /*fe480*/  @P6 LOP3.LUT R26, R26, 0x200, RZ, 0xfc, !PT ;  /* 0x000002001a1a6812 */ /* 0x000fc400078efcff */
[----:B------:R-:W-:Y:S02]  /*fe490*/  LOP3.LUT P6, RZ, R4, 0x40000, RZ, 0xc0, !PT ;  /* 0x0004000004ff7812 */ /* 0x000fe400078cc0ff */
[----:B------:R-:W-:-:S11]  /*fe4a0*/  LOP3.LUT R26, R26, 0xfffffbff, RZ, 0xc0, !PT ;  /* 0xfffffbff1a1a7812 */ /* 0x000fd600078ec0ff */
[----:B------:R-:W-:Y:S02]  /*fe4b0*/  @P6 LOP3.LUT R26, R26, 0x400, RZ, 0xfc, !PT ;  /* 0x000004001a1a6812 */ /* 0x000fe400078efcff */
[----:B------:R-:W-:Y:S02]  /*fe4c0*/  LOP3.LUT P6, RZ, R4, 0x10000, RZ, 0xc0, !PT ;  /* 0x0001000004ff7812 */ /* 0x000fe400078cc0ff */
[----:B------:R-:W-:Y:S02]  /*fe4d0*/  LOP3.LUT R26, R26, 0xfffff7ff, RZ, 0xc0, !PT ;  /* 0xfffff7ff1a1a7812 */ /* 0x000fe400078ec0ff */
[----:B------:R-:W-:-:S09]  /*fe4e0*/  PRMT R28, R22, 0x7770, RZ ;  /* 0x00007770161c7816 */ /* 0x000fd200000000ff */
[----:B------:R-:W-:Y:S02]  /*fe4f0*/  @P6 LOP3.LUT R26, R26, 0x800, RZ, 0xfc, !PT ;  /* 0x000008001a1a6812 */ /* 0x000fe400078efcff */
[----:B------:R-:W-:-:S13]  /*fe500*/  LOP3.LUT P6, RZ, R4, 0x4000, RZ, 0xc0, !PT ;  /* 0x0000400004ff7812 */ /* 0x000fda00078cc0ff */
[----:B------:R0:W-:Y:S01]  /*fe510*/  @P6 STG.E.U8 desc[UR46][R16.64], R28 ;  /* 0x0000001c10006986 */ /* 0x0001e2000c10112e */
[----:B------:R-:W-:Y:S02]  /*fe520*/  LOP3.LUT P6, RZ, R26, 0x800, RZ, 0xc0, !PT ;  /* 0x000008001aff7812 */ /* 0x000fe400078cc0ff */
[----:B0-----:R-:W-:-:S11]  /*fe530*/  PRMT R28, R22, 0x7771, RZ ;  /* 0x00007771161c7816 */ /* 0x001fd600000000ff */
[----:B---3--:R0:W-:Y:S01]  /*fe540*/  @P6 STG.E.U8 desc[UR46][R18.64], R28 ;  /* 0x0000001c12006986 */ /* 0x0081e2000c10112e */
[----:B------:R-:W-:Y:S02]  /*fe550*/  LOP3.LUT P6, RZ, R26, 0x400, RZ, 0xc0, !PT ;  /* 0x000004001aff7812 */ /* 0x000fe400078cc0ff */
[----:B0-----:R-:W-:-:S11]  /*fe560*/  PRMT R28, R22, 0x7772, RZ ;  /* 0x00007772161c7816 */ /* 0x001fd600000000ff */
[----:B--2---:R0:W-:Y:S01]  /*fe570*/  @P6 STG.E.U8 desc[UR46][R20.64], R28 ;  /* 0x0000001c14006986 */ /* 0x0041e2000c10112e */
[----:B------:R-:W-:Y:S02]  /*fe580*/  LOP3.LUT P6, RZ, R26, 0x200, RZ, 0xc0, !PT ;  /* 0x000002001aff7812 */ /* 0x000fe400078cc0ff */
[----:B------:R-:W-:Y:S02]  /*fe590*/  LOP3.LUT P5, RZ, R4, 0x40000000, RZ, 0xc0, !PT ;  /* 0x4000000004ff7812 */ /* 0x000fe400078ac0ff */
[----:B------:R-:W2:Y:S04]  /*fe5a0*/  LDL.LU.64 R4, [R1+0x2970] ;  /* 0x0029700001047983 */ /* 0x000ea80000300a00 */
[----:B------:R-:W3:Y:S01]  /*fe5b0*/  LDL.LU.64 R6, [R1+0x2968] ;  /* 0x0029680001067983 */ /* 0x000ee20000300a00 */
[----:B0-----:R-:W-:-:S03]  /*fe5c0*/  PRMT R28, R22, 0x7773, RZ ;  /* 0x00007773161c7816 */ /* 0x001fc600000000ff */
[----:B------:R-:W3:Y:S04]  /*fe5d0*/  LDL.LU.64 R8, [R1+0x2960] ;  /* 0x0029600001087983 */ /* 0x000ee80000300a00 */
[----:B------:R-:W3:Y:S04]  /*fe5e0*/  LDL.LU.64 R10, [R1+0x2958] ;  /* 0x00295800010a7983 */ /* 0x000ee80000300a00 */
[----:B------:R-:W3:Y:S04]  /*fe5f0*/  LDL.LU R15, [R1+0x300] ;  /* 0x00030000010f7983 */ /* 0x000ee80000300800 */
[----:B------:R-:W3:Y:S04]  /*fe600*/  LDL.LU.64 R12, [R1+0x2950] ;  /* 0x00295000010c7983 */ /* 0x000ee80000300a00 */
[----:B------:R-:W3:Y:S04]  /*fe610*/  LDL.LU.64 R16, [R1+0x2948] ;  /* 0x0029480001107983 */ /* 0x000ee80000300a00 */
[----:B------:R-:W3:Y:S04]  /*fe620*/  LDL.LU.64 R18, [R1+0x2940] ;  /* 0x0029400001127983 */ /* 0x000ee80000300a00 */
[----:B------:R-:W3:Y:S04]  /*fe630*/  LDL.LU.64 R20, [R1+0x2938] ;  /* 0x0029380001147983 */ /* 0x000ee80000300a00 */
[----:B----4-:R0:W-:Y:S04]  /*fe640*/  @P6 STG.E.U8 desc[UR46][R24.64], R28 ;  /* 0x0000001c18006986 */ /* 0x0101e8000c10112e */
[----:B0-----:R-:W4:Y:S01]  /*fe650*/  LDL.LU.64 R24, [R1+0x38e0] ;  /* 0x0038e00001187983 */ /* 0x001f220000300a00 */
[----:B------:R-:W-:-:S02]  /*fe660*/  LOP3.LUT P6, RZ, R26, 0x100, RZ, 0xc0, !PT ;  /* 0x000001001aff7812 */ /* 0x000fc400078cc0ff */
[----:B------:R-:W-:-:S11]  /*fe670*/  PRMT R28, R2, 0x7770, RZ ;  /* 0x00007770021c7816 */ /* 0x000fd600000000ff */
[----:B----4-:R0:W-:Y:S04]  /*fe680*/  @P6 STG.E.U8 desc[UR46][R24.64], R28 ;  /* 0x0000001c18006986 */ /* 0x0101e8000c10112e */
[----:B0-----:R-:W4:Y:S01]  /*fe690*/  LDL.LU.64 R24, [R1+0x38d8] ;  /* 0x0038d80001187983 */ /* 0x001f220000300a00 */
[----:B------:R-:W-:Y:S02]  /*fe6a0*/  LOP3.LUT P6, RZ, R26, 0x80, RZ, 0xc0, !PT ;  /* 0x000000801aff7812 */ /* 0x000fe400078cc0ff */
        /* <DEDUP_REMOVED lines=8> */
[----:B------:R-:W-:Y:S02]  /*fe730*/  PRMT R28, R2, 0x7773, RZ ;  /* 0x00007773021c7816 */ /* 0x000fe400000000ff */
[----:B------:R-:W-:Y:S01]  /*fe740*/  LOP3.LUT P4, RZ, R3, 0x1, RZ, 0xc0, !PT ;  /* 0x0000000103ff7812 */ /* 0x000fe2000788c0ff */
[----:B------:R-:W3:Y:S08]  /*fe750*/  LDL.LU R2, [R1+0x38c4] ;  /* 0x0038c40001027983 */ /* 0x000ef00000300800 */
[----:B--2---:R4:W-:Y:S01]  /*fe760*/  @P6 STG.E.U8 desc[UR46][R4.64], R28 ;  /* 0x0000001c04006986 */ /* 0x0049e2000c10112e */
[----:B------:R-:W-:-:S02]  /*fe770*/  LOP3.LUT P6, RZ, R26, 0x10, RZ, 0xc0, !PT ;  /* 0x000000101aff7812 */ /* 0x000fc400078cc0ff */
[C---:B------:R-:W-:Y:S02]  /*fe780*/  LOP3.LUT P3, RZ, R3.reuse, 0x4, RZ, 0xc0, !PT ;  /* 0x0000000403ff7812 */ /* 0x040fe4000786c0ff */
[C---:B------:R-:W-:Y:S02]  /*fe790*/  LOP3.LUT P2, RZ, R3.reuse, 0x10, RZ, 0xc0, !PT ;  /* 0x0000001003ff7812 */ /* 0x040fe4000784c0ff */
[C---:B------:R-:W-:Y:S02]  /*fe7a0*/  LOP3.LUT P1, RZ, R3.reuse, 0x40, RZ, 0xc0, !PT ;  /* 0x0000004003ff7812 */ /* 0x040fe4000782c0ff */
[----:B------:R-:W-:Y:S02]  /*fe7b0*/  LOP3.LUT P0, RZ, R3, 0x100, RZ, 0xc0, !PT ;  /* 0x0000010003ff7812 */ /* 0x000fe4000780c0ff */
[----:B----4-:R-:W-:-:S05]  /*fe7c0*/  PRMT R28, R25, 0x7770, RZ ;  /* 0x00007770191c7816 */ /* 0x010fca00000000ff */
[----:B---3--:R0:W-:Y:S02]  /*fe7d0*/  @P6 STG.E.U8 desc[UR46][R6.64], R28 ;  /* 0x0000001c06006986 */ /* 0x0081e4000c10112e */
[----:B0-----:R-:W-:-:S05]  /*fe7e0*/  PRMT R28, R25, 0x7771, RZ ;  /* 0x00007771191c7816 */ /* 0x001fca00000000ff */
[----:B------:R0:W-:Y:S02]  /*fe7f0*/  @P5 STG.E.U8 desc[UR46][R8.64], R28 ;  /* 0x0000001c08005986 */ /* 0x0001e4000c10112e */
        /* <DEDUP_REMOVED lines=8> */
[----:B------:R0:W-:Y:S02]  /*fe880*/  @P1 STG.E.U8 desc[UR46][R18.64], R28 ;  /* 0x0000001c12001986 */ /* 0x0001e4000c10112e */
[----:B0-----:R-:W-:Y:S02]  /*fe890*/  PRMT R28, R15, 0x7772, RZ ;  /* 0x000077720f1c7816 */ /* 0x001fe400000000ff */
[----:B------:R-:W3:Y:S04]  /*fe8a0*/  LDL.LU.64 R18, [R1+0x2930] ;  /* 0x0029300001127983 */ /* 0x000ee80000300a00 */
[----:B------:R0:W-:Y:S04]  /*fe8b0*/  @P0 STG.E.U8 desc[UR46][R20.64], R28 ;  /* 0x0000001c14000986 */ /* 0x0001e8000c10112e */
[----:B0-----:R-:W4:Y:S04]  /*fe8c0*/  LDL.LU.64 R20, [R1+0x2928] ;  /* 0x0029280001147983 */ /* 0x001f280000300a00 */
[----:B------:R-:W4:Y:S04]  /*fe8d0*/  LDL.LU.64 R10, [R1+0x2920] ;  /* 0x00292000010a7983 */ /* 0x000f280000300a00 */
[----:B------:R-:W4:Y:S04]  /*fe8e0*/  LDL.LU.64 R12, [R1+0x2918] ;  /* 0x00291800010c7983 */ /* 0x000f280000300a00 */
[----:B------:R-:W4:Y:S01]  /*fe8f0*/  LDL.LU R22, [R1+0x304] ;  /* 0x0003040001167983 */ /* 0x000f220000300800 */
[----:B------:R-:W-:-:S02]  /*fe900*/  LOP3.LUT P6, RZ, R2, 0x1, RZ, 0xc0, !PT ;  /* 0x0000000102ff7812 */ /* 0x000fc400078cc0ff */
[C---:B------:R-:W-:Y:S01]  /*fe910*/  LOP3.LUT P3, RZ, R3.reuse, 0x400, RZ, 0xc0, !PT ;  /* 0x0000040003ff7812 */ /* 0x040fe2000786c0ff */
[----:B------:R-:W4:Y:S01]  /*fe920*/  LDL.LU.64 R16, [R1+0x2910] ;  /* 0x0029100001107983 */ /* 0x000f220000300a00 */
[----:B------:R-:W-:Y:S02]  /*fe930*/  LOP3.LUT P2, RZ, R3, 0x800, RZ, 0xc0, !PT ;  /* 0x0000080003ff7812 */ /* 0x000fe4000784c0ff */
[----:B------:R-:W-:Y:S01]  /*fe940*/  PRMT R28, R15, 0x7773, RZ ;  /* 0x000077730f1c7816 */ /* 0x000fe200000000ff */
[----:B------:R-:W4:Y:S01]  /*fe950*/  LDL.LU R0, [R1+0x308] ;  /* 0x0003080001007983 */ /* 0x000f220000300800 */
[----:B--2---:R-:W-:-:S05]  /*fe960*/  LOP3.LUT R25, R25, 0xefffffff, RZ, 0xc0, !PT ;  /* 0xefffffff19197812 */ /* 0x004fca00078ec0ff */
        /* <DEDUP_REMOVED lines=9> */
[----:B------:R-:W-:Y:S01]  /*fea00*/  @P6 LOP3.LUT R25, R25, 0x80000000, RZ, 0xfc, !PT ;  /* 0x8000000019196812 */ /* 0x000fe200078efcff */
[----:B---3--:R0:W-:Y:S04]  /*fea10*/  @P3 STG.E.U8 desc[UR46][R18.64], R28 ;  /* 0x0000001c12003986 */ /* 0x0081e8000c10112e */
[----:B------:R-:W-:Y:S04]  /*fea20*/  STL.64 [R1+0x38b0], R24 ;  /* 0x0038b01801007387 */ /* 0x000fe80000100a00 */
[----:B0-----:R-:W2:Y:S01]  /*fea30*/  LDL.LU.64 R18, [R1+0x2908] ;  /* 0x0029080001127983 */ /* 0x001ea20000300a00 */
[----:B----4-:R-:W-:-:S05]  /*fea40*/  PRMT R28, R22, 0x7770, RZ ;  /* 0x00007770161c7816 */ /* 0x010fca00000000ff */
[----:B------:R0:W-:Y:S04]  /*fea50*/  @P2 STG.E.U8 desc[UR46][R20.64], R28 ;  /* 0x0000001c14002986 */ /* 0x0001e8000c10112e */
[----:B0-----:R-:W3:Y:S04]  /*fea60*/  LDL.LU.64 R20, [R1+0x2900] ;  /* 0x0029000001147983 */ /* 0x001ee80000300a00 */
[----:B------:R-:W4:Y:S04]  /*fea70*/  LDL.LU R14, [R1+0x30c] ;  /* 0x00030c00010e7983 */ /* 0x000f280000300800 */
[----:B------:R-:W2:Y:S01]  /*fea80*/  LDL.LU.64 R24, [R1+0x28f0] ;  /* 0x0028f00001187983 */ /* 0x000ea20000300a00 */
[----:B------:R-:W-:-:S02]  /*fea90*/  LOP3.LUT P6, RZ, R3, 0x1000000, RZ, 0xc0, !PT ;  /* 0x0100000003ff7812 */ /* 0x000fc400078cc0ff */
[----:B------:R-:W-:-:S11]  /*feaa0*/  LOP3.LUT R26, R26, 0xfffffffe, RZ, 0xc0, !PT ;  /* 0xfffffffe1a1a7812 */ /* 0x000fd600078ec0ff */
[----:B------:R-:W-:Y:S02]  /*feab0*/  @P6 LOP3.LUT R26, R26, 0x1, RZ, 0xfc, !PT ;  /* 0x000000011a1a6812 */ /* 0x000fe400078efcff */
[----:B------:R-:W-:Y:S02]  /*feac0*/  LOP3.LUT P6, RZ, R3, 0x400000, RZ, 0xc0, !PT ;  /* 0x0040000003ff7812 */ /* 0x000fe400078cc0ff */
[----:B------:R-:W-:-:S11]  /*fead0*/  LOP3.LUT R26, R26, 0xfffffffd, RZ, 0xc0, !PT ;  /* 0xfffffffd1a1a7812 */ /* 0x000fd600078ec0ff */
[----:B------:R-:W-:Y:S02]  /*feae0*/  @P6 LOP3.LUT R26, R26, 0x2, RZ, 0xfc, !PT ;  /* 0x000000021a1a6812 */ /* 0x000fe400078efcff */
[C---:B------:R-:W-:Y:S02]  /*feaf0*/  LOP3.LUT P6, RZ, R3.reuse, 0x100000, RZ, 0xc0, !PT ;  /* 0x0010000003ff7812 */ /* 0x040fe400078cc0ff */
[----:B------:R-:W-:Y:S02]  /*feb00*/  LOP3.LUT R26, R26, 0xfffffffb, RZ, 0xc0, !PT ;  /* 0xfffffffb1a1a7812 */ /* 0x000fe400078ec0ff */
[----:B------:R-:W-:-:S09]  /*feb10*/  LOP3.LUT P1, RZ, R3, 0x2000, RZ, 0xc0, !PT ;  /* 0x0000200003ff7812 */ /* 0x000fd2000782c0ff */
[----:B------:R-:W-:Y:S02]  /*feb20*/  @P6 LOP3.LUT R26, R26, 0x4, RZ, 0xfc, !PT ;  /* 0x000000041a1a6812 */ /* 0x000fe400078efcff */
[C---:B------:R-:W-:Y:S02]  /*feb30*/  LOP3.LUT P6, RZ, R3.reuse, 0x40000, RZ, 0xc0, !PT ;  /* 0x0004000003ff7812 */ /* 0x040fe400078cc0ff */
[----:B------:R-:W-:Y:S01]  /*feb40*/  LOP3.LUT P0, RZ, R3, 0x4000, RZ, 0xc0, !PT ;  /* 0x0000400003ff7812 */ /* 0x000fe2000780c0ff */
[----:B--2---:R0:W-:Y:S04]  /*feb50*/  STL.64 [R1+0x38b8], R24 ;  /* 0x0038b81801007387 */ /* 0x0041e80000100a00 */
[----:B0-----:R-:W2:Y:S04]  /*feb60*/  LDL.LU.64 R24, [R1+0x28f8] ;  /* 0x0028f80001187983 */ /* 0x001ea80000300a00 */
[----:B------:R-:W4:Y:S01]  /*feb70*/  LDL.LU.64 R4, [R1+0x28d8] ;  /* 0x0028d80001047983 */ /* 0x000f220000300a00 */
[----:B------:R-:W-:-:S02]  /*feb80*/  LOP3.LUT R26, R26, 0xfffffff7, RZ, 0xc0, !PT ;  /* 0xfffffff71a1a7812 */ /* 0x000fc400078ec0ff */
[----:B------:R-:W-:Y:S02]  /*feb90*/  PRMT R28, R22, 0x7771, RZ ;  /* 0x00007771161c7816 */ /* 0x000fe400000000ff */
[----:B------:R-:W-:Y:S02]  /*feba0*/  @P6 LOP3.LUT R26, R26, 0x8, RZ, 0xfc, !PT ;  /* 0x000000081a1a6812 */ /* 0x000fe400078efcff */
[----:B------:R-:W-:Y:S01]  /*febb0*/  LOP3.LUT P6, RZ, R3, 0x20000, RZ, 0xc0, !PT ;  /* 0x0002000003ff7812 */ /* 0x000fe200078cc0ff */
[----:B------:R0:W-:Y:S02]  /*febc0*/  @P1 STG.E.U8 desc[UR46][R10.64], R28 ;  /* 0x0000001c0a001986 */ /* 0x0001e4000c10112e */
[----:B0-----:R-:W-:-:S05]  /*febd0*/  PRMT R28, R22, 0x7772, RZ ;  /* 0x00007772161c7816 */ /* 0x001fca00000000ff */
[----:B------:R0:W-:Y:S02]  /*febe0*/  @P0 STG.E.U8 desc[UR46][R12.64], R28 ;  /* 0x0000001c0c000986 */ /* 0x0001e4000c10112e */
[----:B0-----:R-:W-:-:S05]  /*febf0*/  PRMT R28, R22, 0x7773, RZ ;  /* 0x00007773161c7816 */ /* 0x001fca00000000ff */
[----:B------:R0:W-:Y:S01]  /*fec00*/  @P6 STG.E.U8 desc[UR46][R16.64], R28 ;  /* 0x0000001c10006986 */ /* 0x0001e2000c10112e */
[----:B------:R-:W-:Y:S02]  /*fec10*/  LOP3.LUT P6, RZ, R26, 0x8, RZ, 0xc0, !PT ;  /* 0x000000081aff7812 */ /* 0x000fe400078cc0ff */
[----:B0-----:R-:W-:-:S11]  /*fec20*/  PRMT R28, R0, 0x7770, RZ ;  /* 0x00007770001c7816 */ /* 0x001fd600000000ff */
[----:B------:R0:W-:Y:S01]  /*fec30*/  @P6 STG.E.U8 desc[UR46][R18.64], R28 ;  /* 0x0000001c12006986 */ /* 0x0001e2000c10112e */
[----:B------:R-:W-:Y:S02]  /*fec40*/  LOP3.LUT P6, RZ, R26, 0x4, RZ, 0xc0, !PT ;  /* 0x000000041aff7812 */ /* 0x000fe400078cc0ff */
[----:B0-----:R-:W-:-:S11]  /*fec50*/  PRMT R28, R0, 0x7771, RZ ;  /* 0x00007771001c7816 */ /* 0x001fd600000000ff */
[----:B---3--:R0:W-:Y:S01]  /*fec60*/  @P6 STG.E.U8 desc[UR46][R20.64], R28 ;  /* 0x0000001c14006986 */ /* 0x0081e2000c10112e */
[----:B------:R-:W-:Y:S02]  /*fec70*/  LOP3.LUT P6, RZ, R26, 0x2, RZ, 0xc0, !PT ;  /* 0x000000021aff7812 */ /* 0x000fe400078cc0ff */
[----:B0-----:R-:W-:Y:S01]  /*fec80*/  PRMT R28, R0, 0x7772, RZ ;  /* 0x00007772001c7816 */ /* 0x001fe200000000ff */
[----:B----4-:R0:W-:Y:S04]  /*fec90*/  STL.64 [R1+0x38a8], R4 ;  /* 0x0038a80401007387 */ /* 0x0101e80000100a00 */
[----:B0-----:R-:W3:Y:S04]  /*feca0*/  LDL.LU.64 R4, [R1+0x28e8] ;  /* 0x0028e80001047983 */ /* 0x001ee80000300a00 */
[----:B------:R-:W4:Y:S04]  /*fecb0*/  LDL.LU R15, [R1+0x2f0] ;  /* 0x0002f000010f7983 */ /* 0x000f280000300800 */
[----:B------:R-:W4:Y:S04]  /*fecc0*/  LDL.LU.64 R6, [R1+0x28d0] ;  /* 0x0028d00001067983 */ /* 0x000f280000300a00 */
[----:B------:R-:W4:Y:S04]  /*fecd0*/  LDL.LU.64 R8, [R1+0x28c8] ;  /* 0x0028c80001087983 */ /* 0x000f280000300a00 */
[----:B------:R-:W4:Y:S04]  /*fece0*/  LDL.LU.64 R10, [R1+0x28c0] ;  /* 0x0028c000010a7983 */ /* 0x000f280000300a00 */
[----:B------:R-:W4:Y:S04]  /*fecf0*/  LDL.LU R22, [R1+0x2f4] ;  /* 0x0002f40001167983 */ /* 0x000f280000300800 */
[----:B------:R-:W4:Y:S04]  /*fed00*/  LDL.LU.64 R12, [R1+0x28b8] ;  /* 0x0028b800010c7983 */ /* 0x000f280000300a00 */
[----:B------:R-:W4:Y:S04]  /*fed10*/  LDL.LU.64 R16, [R1+0x28b0] ;  /* 0x0028b00001107983 */ /* 0x000f280000300a00 */
[----:B------:R-:W4:Y:S04]  /*fed20*/  LDL.LU.64 R18, [R1+0x28a8] ;  /* 0x0028a80001127983 */ /* 0x000f280000300a00 */
[----:B------:R-:W4:Y:S04]  /*fed30*/  LDL.LU.64 R20, [R1+0x28a0] ;  /* 0x0028a00001147983 */ /* 0x000f280000300a00 */
[----:B--2---:R0:W-:Y:S04]  /*fed40*/  @P6 STG.E.U8 desc[UR46][R24.64], R28 ;  /* 0x0000001c18006986 */ /* 0x0041e8000c10112e */
[----:B0-----:R-:W2:Y:S01]  /*fed50*/  LDL.LU.64 R24, [R1+0x38b8] ;  /* 0x0038b80001187983 */ /* 0x001ea20000300a00 */
[----:B------:R-:W-:-:S02]  /*fed60*/  LOP3.LUT P6, RZ, R26, 0x1, RZ, 0xc0, !PT ;  /* 0x000000011aff7812 */ /* 0x000fc400078cc0ff */
[----:B------:R-:W-:Y:S01]  /*fed70*/  PRMT R26, R0, 0x7773, RZ ;  /* 0x00007773001a7816 */ /* 0x000fe200000000ff */
[----:B------:R-:W4:Y:S10]  /*fed80*/  LDL.LU.64 R28, [R1+0x28e0] ;  /* 0x0028e000011c7983 */ /* 0x000f340000300a00 */
[----:B--2---:R0:W-:Y:S04]  /*fed90*/  @P6 STG.E.U8 desc[UR46][R24.64], R26 ;  /* 0x0000001a18006986 */ /* 0x0041e8000c10112e */
[----:B0-----:R-:W2:Y:S01]  /*feda0*/  LDL.LU.64 R24, [R1+0x38b0] ;  /* 0x0038b00001187983 */ /* 0x001ea20000300a00 */
[----:B------:R-:W-:-:S02]  /*fedb0*/  PRMT R26, R14, 0x7770, RZ ;  /* 0x000077700e1a7816 */ /* 0x000fc400000000ff */
[----:B--2---:R-:W-:-:S13]  /*fedc0*/  LOP3.LUT P6, RZ, R25, 0x80000000, RZ, 0xc0, !PT ;  /* 0x8000000019ff7812 */ /* 0x004fda00078cc0ff */
[----:B---3--:R0:W-:Y:S04]  /*fedd0*/  @P6 STG.E.U8 desc[UR46][R4.64], R26 ;  /* 0x0000001a04006986 */ /* 0x0081e8000c10112e */
[----:B0-----:R-:W2:Y:S01]  /*fede0*/  LDL.LU.64 R4, [R1+0x38a8] ;  /* 0x0038a80001047983 */ /* 0x001ea20000300a00 */
[----:B------:R-:W-:Y:S02]  /*fedf0*/  LOP3.LUT P6, RZ, R25, 0x40000000, RZ, 0xc0, !PT ;  /* 0x4000000019ff7812 */ /* 0x000fe400078cc0ff */
[----:B------:R-:W-:-:S11]  /*fee00*/  PRMT R26, R14, 0x7771, RZ ;  /* 0x000077710e1a7816 */ /* 0x000fd600000000ff */
[----:B----4-:R0:W-:Y:S01]  /*fee10*/  @P6 STG.E.U8 desc[UR46][R28.64], R26 ;  /* 0x0000001a1c006986 */ /* 0x0101e2000c10112e */
[----:B------:R-:W-:Y:S02]  /*fee20*/  LOP3.LUT P6, RZ, R25, 0x20000000, RZ, 0xc0, !PT ;  /* 0x2000000019ff7812 */ /* 0x000fe400078cc0ff */
[----:B0-----:R-:W-:Y:S02]  /*fee30*/  PRMT R26, R14, 0x7772, RZ ;  /* 0x000077720e1a7816 */ /* 0x001fe400000000ff */
[C---:B------:R-:W-:Y:S02]  /*fee40*/  LOP3.LUT P5, RZ, R2.reuse, 0x2, RZ, 0xc0, !PT ;  /* 0x0000000202ff7812 */ /* 0x040fe400078ac0ff */
[C---:B------:R-:W-:Y:S02]  /*fee50*/  LOP3.LUT P4, RZ, R2.reuse, 0x8, RZ, 0xc0, !PT ;  /* 0x0000000802ff7812 */ /* 0x040fe4000788c0ff */
[C---:B------:R-:W-:Y:S02]  /*fee60*/  LOP3.LUT P3, RZ, R2.reuse, 0x10, RZ, 0xc0, !PT ;  /* 0x0000001002ff7812 */ /* 0x040fe4000786c0ff */
[----:B------:R-:W-:-:S03]  /*fee70*/  LOP3.LUT P2, RZ, R2, 0x80, RZ, 0xc0, !PT ;  /* 0x0000008002ff7812 */ /* 0x000fc6000784c0ff */
[----:B--2---:R0:W-:Y:S01]  /*fee80*/  @P6 STG.E.U8 desc[UR46][R4.64], R26 ;  /* 0x0000001a04006986 */ /* 0x0041e2000c10112e */
        /* <DEDUP_REMOVED lines=10> */
[----:B------:R-:W2:Y:S04]  /*fef30*/  LDL.LU.64 R14, [R1+0x2898] ;  /* 0x00289800010e7983 */ /* 0x000ea80000300a00 */
[----:B------:R0:W-:Y:S04]  /*fef40*/  @P2 STG.E.U8 desc[UR46][R16.64], R26 ;  /* 0x0000001a10002986 */ /* 0x0001e8000c10112e */
[----:B0-----:R-:W3:Y:S01]  /*fef50*/  LDL.LU.64 R16, [R1+0x2890] ;  /* 0x0028900001107983 */ /* 0x001ee20000300a00 */
[----:B------:R-:W-:-:S02]  /*fef60*/  LOP3.LUT P1, RZ, R2, 0x100, RZ, 0xc0, !PT ;  /* 0x0000010002ff7812 */ /* 0x000fc4000782c0ff */
[----:B------:R-:W-:Y:S01]  /*fef70*/  LOP3.LUT P0, RZ, R2, 0x400, RZ, 0xc0, !PT ;  /* 0x0000040002ff7812 */ /* 0x000fe2000780c0ff */
[----:B------:R-:W4:Y:S01]  /*fef80*/  LDL.LU.64 R10, [R1+0x2888] ;  /* 0x00288800010a7983 */ /* 0x000f220000300a00 */
[----:B------:R-:W-:Y:S02]  /*fef90*/  PRMT R26, R22, 0x7770, RZ ;  /* 0x00007770161a7816 */ /* 0x000fe400000000ff */
[C---:B------:R-:W-:Y:S02]  /*fefa0*/  LOP3.LUT P3, RZ, R2.reuse, 0x800, RZ, 0xc0, !PT ;  /* 0x0000080002ff7812 */ /* 0x040fe4000786c0ff */
[----:B------:R-:W-:-:S05]  /*fefb0*/  LOP3.LUT P2, RZ, R2, 0x1000, RZ, 0xc0, !PT ;  /* 0x0000100002ff7812 */ /* 0x000fca000784c0ff */
[----:B------:R0:W-:Y:S02]  /*fefc0*/  @P1 STG.E.U8 desc[UR46][R18.64], R26 ;  /* 0x0000001a12001986 */ /* 0x0001e4000c10112e */
[C---:B0-----:R-:W-:Y:S02]  /*fefd0*/  PRMT R26, R22.reuse, 0x7771, RZ ;  /* 0x00007771161a7816 */ /* 0x041fe400000000ff */
[----:B------:R-:W4:Y:S04]  /*fefe0*/  LDL.LU.64 R18, [R1+0x2880] ;  /* 0x0028800001127983 */ /* 0x000f280000300a00 */
[----:B------:R0:W-:Y:S04]  /*feff0*/  @P0 STG.E.U8 desc[UR46][R20.64], R26 ;  /* 0x0000001a14000986 */ /* 0x0001e8000c10112e */
[----:B------:R-:W4:Y:S01]  /*ff000*/  LDL.LU.64 R12, [R1+0x2878] ;  /* 0x00287800010c7983 */ /* 0x000f220000300a00 */
[----:B0-----:R-:W-:-:S03]  /*ff010*/  PRMT R26, R22, 0x7772, RZ ;  /* 0x00007772161a7816 */ /* 0x001fc600000000ff */
[----:B------:R-:W4:Y:S04]  /*ff020*/  LDL.LU R20, [R1+0x2f8] ;  /* 0x0002f80001147983 */ /* 0x000f280000300800 */
[----:B--2---:R0:W-:Y:S02]  /*ff030*/  @P3 STG.E.U8 desc[UR46][R14.64], R26 ;  /* 0x0000001a0e003986 */ /* 0x0041e4000c10112e */
[----:B0-----:R-:W-:Y:S02]  /*ff040*/  PRMT R26, R22, 0x7773, RZ ;  /* 0x00007773161a7816 */ /* 0x001fe400000000ff */
[----:B------:R-:W2:Y:S04]  /*ff050*/  LDL.LU.64 R14, [R1+0x2870] ;  /* 0x00287000010e7983 */ /* 0x000ea80000300a00 */
[----:B------:R-:W2:Y:S04]  /*ff060*/  LDL.LU R21, [R1+0x2fc] ;  /* 0x0002fc0001157983 */ /* 0x000ea80000300800 */
[----:B---3--:R0:W-:Y:S04]  /*ff070*/  @P2 STG.E.U8 desc[UR46][R16.64], R26 ;  /* 0x0000001a10002986 */ /* 0x0081e8000c10112e */
[----:B0-----:R-:W3:Y:S04]  /*ff080*/  LDL.LU.64 R16, [R1+0x2868] ;  /* 0x0028680001107983 */ /* 0x001ee80000300a00 */
[----:B------:R-:W2:Y:S01]  /*ff090*/  LDL.LU R22, [R1+0x2e0] ;  /* 0x0002e00001167983 */ /* 0x000ea20000300800 */
[----:B------:R-:W-:-:S02]  /*ff0a0*/  LOP3.LUT P1, RZ, R2, 0x2000, RZ, 0xc0, !PT ;  /* 0x0000200002ff7812 */ /* 0x000fc4000782c0ff */
[----:B------:R-:W-:Y:S02]  /*ff0b0*/  LOP3.LUT P0, RZ, R2, 0x4000, RZ, 0xc0, !PT ;  /* 0x0000400002ff7812 */ /* 0x000fe4000780c0ff */
[----:B----4-:R-:W-:-:S09]  /*ff0c0*/  PRMT R26, R20, 0x7770, RZ ;  /* 0x00007770141a7816 */ /* 0x010fd200000000ff */
[----:B------:R0:W-:Y:S02]  /*ff0d0*/  @P1 STG.E.U8 desc[UR46][R10.64], R26 ;  /* 0x0000001a0a001986 */ /* 0x0001e4000c10112e */
[----:B0-----:R-:W-:-:S05]  /*ff0e0*/  PRMT R26, R20, 0x7771, RZ ;  /* 0x00007771141a7816 */ /* 0x001fca00000000ff */
[----:B------:R-:W-:Y:S04]  /*ff0f0*/  @P0 STG.E.U8 desc[UR46][R18.64], R26 ;  /* 0x0000001a12000986 */ /* 0x000fe8000c10112e */
[----:B--2---:R0:W-:Y:S04]  /*ff100*/  STL.64 [R1+0x38a0], R22 ;  /* 0x0038a01601007387 */ /* 0x0041e80000100a00 */
[----:B0-----:R-:W2:Y:S04]  /*ff110*/  LDL.LU.64 R22, [R1+0x2860] ;  /* 0x0028600001167983 */ /* 0x001ea80000300a00 */
[----:B------:R-:W4:Y:S04]  /*ff120*/  LDL.LU.64 R18, [R1+0x2848] ;  /* 0x0028480001127983 */ /* 0x000f280000300a00 */
        /* <DEDUP_REMOVED lines=20> */
[----:B------:R-:W-:Y:S01]  /*ff270*/  LOP3.LUT P6, RZ, R2, 0x20000, RZ, 0xc0, !PT ;  /* 0x0002000002ff7812 */ /* 0x000fe200078cc0ff */
[----:B----4-:R0:W-:Y:S04]  /*ff280*/  STL.64 [R1+0x3898], R18 ;  /* 0x0038981201007387 */ /* 0x0101e80000100a00 */
[----:B0-----:R-:W4:Y:S01]  /*ff290*/  LDL.LU.64 R18, [R1+0x2858] ;  /* 0x0028580001127983 */ /* 0x001f220000300a00 */
[----:B------:R-:W-:Y:S02]  /*ff2a0*/  LOP3.LUT R25, R25, 0xfbffffff, RZ, 0xc0, !PT ;  /* 0xfbffffff19197812 */ /* 0x000fe400078ec0ff */
[----:B------:R-:W-:Y:S01]  /*ff2b0*/  PRMT R26, R20, 0x7772, RZ ;  /* 0x00007772141a7816 */ /* 0x000fe200000000ff */
[----:B------:R-:W4:Y:S04]  /*ff2c0*/  LDL.LU.64 R28, [R1+0x2840] ;  /* 0x00284000011c7983 */ /* 0x000f280000300a00 */
[----:B------:R-:W-:-:S02]  /*ff2d0*/  @P6 LOP3.LUT R25, R25, 0x4000000, RZ, 0xfc, !PT ;  /* 0x0400000019196812 */ /* 0x000fc400078efcff */
[----:B------:R-:W-:Y:S01]  /*ff2e0*/  LOP3.LUT P6, RZ, R2, 0x10000, RZ, 0xc0, !PT ;  /* 0x0001000002ff7812 */ /* 0x000fe200078cc0ff */
[----:B------:R-:W4:Y:S01]  /*ff2f0*/  LDL.LU.64 R4, [R1+0x2838] ;  /* 0x0028380001047983 */ /* 0x000f220000300a00 */
[----:B------:R-:W-:-:S03]  /*ff300*/  LOP3.LUT R25, R25, 0xf7ffffff, RZ, 0xc0, !PT ;  /* 0xf7ffffff19197812 */ /* 0x000fc600078ec0ff */
[----:B------:R-:W4:Y:S04]  /*ff310*/  LDL.LU.64 R6, [R1+0x2830] ;  /* 0x0028300001067983 */ /* 0x000f280000300a00 */
[----:B------:R-:W4:Y:S04]  /*ff320*/  LDL.LU.64 R8, [R1+0x2828] ;  /* 0x0028280001087983 */ /* 0x000f280000300a00 */
[----:B------:R-:W-:Y:S01]  /*ff330*/  @P6 LOP3.LUT R25, R25, 0x8000000, RZ, 0xfc, !PT ;  /* 0x0800000019196812 */ /* 0x000fe200078efcff */
[----:B------:R-:W4:Y:S01]  /*ff340*/  LDL.LU.64 R10, [R1+0x2820] ;  /* 0x00282000010a7983 */ /* 0x000f220000300a00 */
[----:B------:R-:W-:-:S13]  /*ff350*/  LOP3.LUT P6, RZ, R2, 0x8000, RZ, 0xc0, !PT ;  /* 0x0000800002ff7812 */ /* 0x000fda00078cc0ff */
[----:B------:R0:W-:Y:S01]  /*ff360*/  @P6 STG.E.U8 desc[UR46][R12.64], R26 ;  /* 0x0000001a0c006986 */ /* 0x0001e2000c10112e */
[C---:B------:R-:W-:Y:S02]  /*ff370*/  LOP3.LUT P6, RZ, R25.reuse, 0x8000000, RZ, 0xc0, !PT ;  /* 0x0800000019ff7812 */ /* 0x040fe400078cc0ff */
[----:B0-----:R-:W-:Y:S01]  /*ff380*/  PRMT R26, R20, 0x7773, RZ ;  /* 0x00007773141a7816 */ /* 0x001fe200000000ff */
[----:B------:R-:W4:Y:S10]  /*ff390*/  LDL.LU.64 R12, [R1+0x2818] ;  /* 0x00281800010c7983 */ /* 0x000f340000300a00 */
[----:B------:R0:W-:Y:S01]  /*ff3a0*/  @P6 STG.E.U8 desc[UR46][R14.64], R26 ;  /* 0x0000001a0e006986 */ /* 0x0001e2000c10112e */
[----:B------:R-:W-:-:S02]  /*ff3b0*/  LOP3.LUT P6, RZ, R25, 0x4000000, RZ, 0xc0, !PT ;  /* 0x0400000019ff7812 */ /* 0x000fc400078cc0ff */
[----:B0-----:R-:W-:Y:S01]  /*ff3c0*/  PRMT R26, R21, 0x7770, RZ ;  /* 0x00007770151a7816 */ /* 0x001fe200000000ff */
[----:B------:R-:W4:Y:S10]  /*ff3d0*/  LDL.LU.64 R14, [R1+0x2810] ;  /* 0x00281000010e7983 */ /* 0x000f340000300a00 */
[----:B---3--:R0:W-:Y:S01]  /*ff3e0*/  @P6 STG.E.U8 desc[UR46][R16.64], R26 ;  /* 0x0000001a10006986 */ /* 0x0081e2000c10112e */
[----:B------:R-:W-:-:S03]  /*ff3f0*/  LOP3.LUT P6, RZ, R25, 0x2000000, RZ, 0xc0, !PT ;  /* 0x0200000019ff7812 */ /* 0x000fc600078cc0ff */
[----:B------:R-:W3:Y:S01]  /*ff400*/  LDL.LU R20, [R1+0x2e8] ;  /* 0x0002e80001147983 */ /* 0x000ee20000300800 */
[----:B0-----:R-:W-:-:S03]  /*ff410*/  PRMT R26, R21, 0x7771, RZ ;  /* 0x00007771151a7816 */ /* 0x001fc600000000ff */
[----:B------:R-:W3:Y:S06]  /*ff420*/  LDL.LU.64 R16, [R1+0x2808] ;  /* 0x0028080001107983 */ /* 0x000eec0000300a00 */
[----:B--2---:R0:W-:Y:S01]  /*ff430*/  @P6 STG.E.U8 desc[UR46][R22.64], R26 ;  /* 0x0000001a16006986 */ /* 0x0041e2000c10112e */
[----:B------:R-:W-:Y:S02]  /*ff440*/  LOP3.LUT P6, RZ, R25, 0x1000000, RZ, 0xc0, !PT ;  /* 0x0100000019ff7812 */ /* 0x000fe400078cc0ff */
[----:B0-----:R-:W-:Y:S01]  /*ff450*/  PRMT R26, R21, 0x7772, RZ ;  /* 0x00007772151a7816 */ /* 0x001fe200000000ff */
[----:B------:R-:W2:Y:S10]  /*ff460*/  LDL.LU.64 R22, [R1+0x38a0] ;  /* 0x0038a00001167983 */ /* 0x000eb40000300a00 */
[----:B----4-:R0:W-:Y:S04]  /*ff470*/  @P6 STG.E.U8 desc[UR46][R18.64], R26 ;  /* 0x0000001a12006986 */ /* 0x0101e8000c10112e */
[----:B0-----:R-:W4:Y:S01]  /*ff480*/  LDL.LU.64 R18, [R1+0x3898] ;  /* 0x0038980001127983 */ /* 0x001f220000300a00 */
[----:B------:R-:W-:-:S02]  /*ff490*/  LOP3.LUT P6, RZ, R25, 0x800000, RZ, 0xc0, !PT ;  /* 0x0080000019ff7812 */ /* 0x000fc400078cc0ff */
[----:B------:R-:W-:-:S11]  /*ff4a0*/  PRMT R26, R21, 0x7773, RZ ;  /* 0x00007773151a7816 */ /* 0x000fd600000000ff */
[----:B----4-:R0:W-:Y:S04]  /*ff4b0*/  @P6 STG.E.U8 desc[UR46][R18.64], R26 ;  /* 0x0000001a12006986 */ /* 0x0101e8000c10112e */
[----:B0-----:R-:W4:Y:S01]  /*ff4c0*/  LDL.LU.64 R18, [R1+0x3890] ;  /* 0x0038900001127983 */ /* 0x001f220000300a00 */
[----:B------:R-:W-:Y:S02]  /*ff4d0*/  LOP3.LUT P6, RZ, R25, 0x400000, RZ, 0xc0, !PT ;  /* 0x0040000019ff7812 */ /* 0x000fe400078cc0ff */
[----:B--2---:R-:W-:Y:S02]  /*ff4e0*/  PRMT R26, R22, 0x7770, RZ ;  /* 0x00007770161a7816 */ /* 0x004fe400000000ff */
[C---:B------:R-:W-:Y:S02]  /*ff4f0*/  LOP3.LUT P5, RZ, R2.reuse, 0x1000000, RZ, 0xc0, !PT ;  /* 0x0100000002ff7812 */ /* 0x040fe400078ac0ff */
[----:B------:R-:W-:-:S02]  /*ff500*/  LOP3.LUT P4, RZ, R2, 0x2000000, RZ, 0xc0, !PT ;  /* 0x0200000002ff7812 */ /* 0x000fc4000788c0ff */
[C---:B------:R-:W-:Y:S02]  /*ff510*/  LOP3.LUT P3, RZ, R2.reuse, 0x4000000, RZ, 0xc0, !PT ;  /* 0x0400000002ff7812 */ /* 0x040fe4000786c0ff */
[C---:B------:R-:W-:Y:S02]  /*ff520*/  LOP3.LUT P2, RZ, R2.reuse, 0x8000000, RZ, 0xc0, !PT ;  /* 0x0800000002ff7812 */ /* 0x040fe4000784c0ff */
[C---:B------:R-:W-:Y:S02]  /*ff530*/  LOP3.LUT P1, RZ, R2.reuse, 0x10000000, RZ, 0xc0, !PT ;  /* 0x1000000002ff7812 */ /* 0x040fe4000782c0ff */
[----:B------:R-:W-:Y:S01]  /*ff540*/  LOP3.LUT P0, RZ, R2, 0x20000000, RZ, 0xc0, !PT ;  /* 0x2000000002ff7812 */ /* 0x000fe2000780c0ff */
[----:B------:R-:W-:Y:S01]  /*ff550*/  IMAD.MOV.U32 R21, RZ, RZ, R23 ;  /* 0x000000ffff157224 */ /* 0x000fe200078e0017 */
[----:B----4-:R0:W-:Y:S01]  /*ff560*/  @P6 STG.E.U8 desc[UR46][R18.64], R26 ;  /* 0x0000001a12006986 */ /* 0x0101e2000c10112e */
[C---:B------:R-:W-:Y:S02]  /*ff570*/  LOP3.LUT P6, RZ, R25.reuse, 0x200000, RZ, 0xc0, !PT ;  /* 0x0020000019ff7812 */ /* 0x040fe400078cc0ff */
[----:B0-----:R-:W-:Y:S01]  /*ff580*/  PRMT R26, R22, 0x7771, RZ ;  /* 0x00007771161a7816 */ /* 0x001fe200000000ff */
[----:B------:R-:W2:Y:S10]  /*ff590*/  LDL.LU R19, [R1+0x388c] ;  /* 0x00388c0001137983 */ /* 0x000eb40000300800 */
[----:B------:R0:W-:Y:S01]  /*ff5a0*/  @P6 STG.E.U8 desc[UR46][R28.64], R26 ;  /* 0x0000001a1c006986 */ /* 0x0001e2000c10112e */
[----:B------:R-:W-:-:S02]  /*ff5b0*/  LOP3.LUT P6, RZ, R25, 0x100000, RZ, 0xc0, !PT ;  /* 0x0010000019ff7812 */ /* 0x000fc400078cc0ff */
        /* <DEDUP_REMOVED lines=11> */
[----:B------:R-:W4:Y:S04]  /*ff670*/  LDL.LU R27, [R1+0x3888] ;  /* 0x00388800011b7983 */ /* 0x000f280000300800 */
[----:B------:R3:W-:Y:S04]  /*ff680*/  @P1 STG.E.U8 desc[UR46][R14.64], R26 ;  /* 0x0000001a0e001986 */ /* 0x0007e8000c10112e */
[----:B------:R-:W2:Y:S04]  /*ff690*/  LDL.LU.64 R10, [R1+0x27f0] ;  /* 0x0027f000010a7983 */ /* 0x000ea80000300a00 */
[----:B------:R-:W2:Y:S01]  /*ff6a0*/  LDL.LU.64 R12, [R1+0x27e8] ;  /* 0x0027e800010c7983 */ /* 0x000ea20000300a00 */
[----:B---3--:R-:W-:-:S03]  /*ff6b0*/  PRMT R26, R20, 0x7770, RZ ;  /* 0x00007770141a7816 */ /* 0x008fc600000000ff */
[----:B------:R-:W3:Y:S04]  /*ff6c0*/  LDL.LU.64 R14, [R1+0x27e0] ;  /* 0x0027e000010e7983 */ /* 0x000ee80000300a00 */
[----:B------:R0:W-:Y:S04]  /*ff6d0*/  @P0 STG.E.U8 desc[UR46][R16.64], R26 ;  /* 0x0000001a10000986 */ /* 0x0001e8000c10112e */
[----:B0-----:R-:W3:Y:S04]  /*ff6e0*/  LDL.LU.64 R16, [R1+0x27d8] ;  /* 0x0027d80001107983 */ /* 0x001ee80000300a00 */
[----:B------:R-:W4:Y:S01]  /*ff6f0*/  LDL.LU.64 R22, [R1+0x2800] ;  /* 0x0028000001167983 */ /* 0x000f220000300a00 */
[----:B------:R-:W-:-:S02]  /*ff700*/  LOP3.LUT P3, RZ, R2, 0x40000000, RZ, 0xc0, !PT ;  /* 0x4000000002ff7812 */ /* 0x000fc4000786c0ff */
[----:B------:R-:W-:Y:S01]  /*ff710*/  PRMT R26, R20, 0x7771, RZ ;  /* 0x00007771141a7816 */ /* 0x000fe200000000ff */
[----:B------:R-:W2:Y:S01]  /*ff720*/  LDL.LU.64 R8, [R1+0x27f8] ;  /* 0x0027f80001087983 */ /* 0x000ea20000300a00 */
[----:B------:R-:W-:-:S03]  /*ff730*/  LOP3.LUT P2, RZ, R2, 0x80000000, RZ, 0xc0, !PT ;  /* 0x8000000002ff7812 */ /* 0x000fc6000784c0ff */
[----:B------:R-:W-:Y:S06]  /*ff740*/  STL.64 [R1+0x35f8], R2 ;  /* 0x0035f80201007387 */ /* 0x000fec0000100a00 */
[----:B----4-:R0:W-:Y:S04]  /*ff750*/  @P3 STG.E.U8 desc[UR46][R22.64], R26 ;  /* 0x0000001a16003986 */ /* 0x0101e8000c10112e */
[----:B0-----:R-:W4:Y:S04]  /*ff760*/  LDL.LU.64 R22, [R1+0x27d0] ;  /* 0x0027d00001167983 */ /* 0x001f280000300a00 */
[----:B------:R-:W4:Y:S04]  /*ff770*/  LDL.LU R0, [R1+0x2d0] ;  /* 0x0002d00001007983 */ /* 0x000f280000300800 */
[----:B------:R-:W3:Y:S01]  /*ff780*/  LDL.LU.64 R2, [R1+0x27c0] ;  /* 0x0027c00001027983 */ /* 0x000ee20000300a00 */
        /* <DEDUP_REMOVED lines=20> */
[----:B------:R-:W-:Y:S01]  /*ff8d0*/  LOP3.LUT P6, RZ, R27, 0x10, RZ, 0xc0, !PT ;  /* 0x000000101bff7812 */ /* 0x000fe200078cc0ff */
[----:B------:R-:W3:Y:S01]  /*ff8e0*/  LDL.LU.64 R28, [R1+0x27b8] ;  /* 0x0027b800011c7983 */ /* 0x000ee20000300a00 */
[----:B------:R-:W-:Y:S02]  /*ff8f0*/  LOP3.LUT R25, R25, 0xfffbffff, RZ, 0xc0, !PT ;  /* 0xfffbffff19197812 */ /* 0x000fe400078ec0ff */
[C---:B------:R-:W-:Y:S01]  /*ff900*/  LOP3.LUT P1, RZ, R27.reuse, 0x1, RZ, 0xc0, !PT ;  /* 0x000000011bff7812 */ /* 0x040fe2000782c0ff */
[----:B------:R-:W3:Y:S01]  /*ff910*/  LDL.LU.64 R4, [R1+0x27b0] ;  /* 0x0027b00001047983 */ /* 0x000ee20000300a00 */
[----:B------:R-:W-:Y:S02]  /*ff920*/  PRMT R26, R20, 0x7772, RZ ;  /* 0x00007772141a7816 */ /* 0x000fe400000000ff */
[----:B------:R-:W-:Y:S01]  /*ff930*/  LOP3.LUT P0, RZ, R27, 0x2, RZ, 0xc0, !PT ;  /* 0x000000021bff7812 */ /* 0x000fe2000780c0ff */
[----:B------:R-:W3:Y:S04]  /*ff940*/  LDL.LU R18, [R1+0x2d4] ;  /* 0x0002d40001127983 */ /* 0x000ee80000300800 */
[----:B------:R-:W-:Y:S01]  /*ff950*/  @P6 LOP3.LUT R25, R25, 0x40000, RZ, 0xfc, !PT ;  /* 0x0004000019196812 */ /* 0x000fe200078efcff */
[----:B--2---:R0:W-:Y:S01]  /*ff960*/  @P2 STG.E.U8 desc[UR46][R8.64], R26 ;  /* 0x0000001a08002986 */ /* 0x0041e2000c10112e */
[----:B------:R-:W-:-:S02]  /*ff970*/  LOP3.LUT P6, RZ, R27, 0x8, RZ, 0xc0, !PT ;  /* 0x000000081bff7812 */ /* 0x000fc400078cc0ff */
[----:B------:R-:W-:Y:S01]  /*ff980*/  LOP3.LUT R25, R25, 0xfff7ffff, RZ, 0xc0, !PT ;  /* 0xfff7ffff19197812 */ /* 0x000fe200078ec0ff */
[----:B------:R-:W2:Y:S01]  /*ff990*/  LDL.LU.64 R6, [R1+0x27a8] ;  /* 0x0027a80001067983 */ /* 0x000ea20000300a00 */
[----:B0-----:R-:W-:-:S03]  /*ff9a0*/  PRMT R26, R20, 0x7773, RZ ;  /* 0x00007773141a7816 */ /* 0x001fc600000000ff */
[----:B------:R-:W2:Y:S06]  /*ff9b0*/  LDL.LU.64 R8, [R1+0x27a0] ;  /* 0x0027a00001087983 */ /* 0x000eac0000300a00 */
[----:B------:R-:W-:Y:S02]  /*ff9c0*/  @P6 LOP3.LUT R25, R25, 0x80000, RZ, 0xfc, !PT ;  /* 0x0008000019196812 */ /* 0x000fe400078efcff */
[----:B------:R-:W-:Y:S01]  /*ff9d0*/  LOP3.LUT P6, RZ, R27, 0x4, RZ, 0xc0, !PT ;  /* 0x000000041bff7812 */ /* 0x000fe200078cc0ff */
[----:B------:R0:W-:Y:S02]  /*ff9e0*/  @P1 STG.E.U8 desc[UR46][R10.64], R26 ;  /* 0x0000001a0a001986 */ /* 0x0001e4000c10112e */
[----:B0-----:R-:W-:-:S02]  /*ff9f0*/  PRMT R26, R21, 0x7770, RZ ;  /* 0x00007770151a7816 */ /* 0x001fc400000000ff */
[----:B------:R-:W2:Y:S04]  /*ffa00*/  LDL.LU.64 R10, [R1+0x2798] ;  /* 0x00279800010a7983 */ /* 0x000ea80000300a00 */
[----:B------:R0:W-:Y:S02]  /*ffa10*/  @P0 STG.E.U8 desc[UR46][R12.64], R26 ;  /* 0x0000001a0c000986 */ /* 0x0001e4000c10112e */
[----:B0-----:R-:W-:Y:S02]  /*ffa20*/  PRMT R26, R21, 0x7771, RZ ;  /* 0x00007771151a7816 */ /* 0x001fe400000000ff */
[----:B------:R-:W2:Y:S04]  /*ffa30*/  LDL.LU.64 R12, [R1+0x2790] ;  /* 0x00279000010c7983 */ /* 0x000ea80000300a00 */
[----:B------:R0:W-:Y:S01]  /*ffa40*/  @P6 STG.E.U8 desc[UR46][R14.64], R26 ;  /* 0x0000001a0e006986 */ /* 0x0001e2000c10112e */
[----:B------:R-:W-:-:S02]  /*ffa50*/  LOP3.LUT P6, RZ, R25, 0x80000, RZ, 0xc0, !PT ;  /* 0x0008000019ff7812 */ /* 0x000fc400078cc0ff */
[----:B0-----:R-:W-:Y:S01]  /*ffa60*/  PRMT R26, R21, 0x7772, RZ ;  /* 0x00007772151a7816 */ /* 0x001fe200000000ff */
[----:B------:R-:W2:Y:S10]  /*ffa70*/  LDL.LU.64 R14, [R1+0x2788] ;  /* 0x00278800010e7983 */ /* 0x000eb40000300a00 */
[----:B------:R0:W-:Y:S01]  /*ffa80*/  @P6 STG.E.U8 desc[UR46][R16.64], R26 ;  /* 0x0000001a10006986 */ /* 0x0001e2000c10112e */
[----:B------:R-:W-:Y:S01]  /*ffa90*/  LOP3.LUT P6, RZ, R25, 0x40000, RZ, 0xc0, !PT ;  /* 0x0004000019ff7812 */ /* 0x000fe200078cc0ff */
[----:B0-----:R-:W-:-:S02]  /*ffaa0*/  IMAD.MOV.U32 R26, RZ, RZ, R21 ;  /* 0x000000ffff1a7224 */ /* 0x001fc400078e0015 */
[----:B------:R-:W2:Y:S03]  /*ffab0*/  LDL.LU.64 R16, [R1+0x2780] ;  /* 0x0027800001107983 */ /* 0x000ea60000300a00 */
[----:B------:R-:W-:Y:S01]  /*ffac0*/  PRMT R26, R26, 0x7773, RZ ;  /* 0x000077731a1a7816 */ /* 0x000fe200000000ff */
[----:B------:R-:W2:Y:S06]  /*ffad0*/  LDL.LU.64 R20, [R1+0x2778] ;  /* 0x0027780001147983 */ /* 0x000eac0000300a00 */
[----:B----4-:R0:W-:Y:S01]  /*ffae0*/  @P6 STG.E.U8 desc[UR46][R22.64], R26 ;  /* 0x0000001a16006986 */ /* 0x0101e2000c10112e */
[----:B------:R-:W-:-:S02]  /*ffaf0*/  LOP3.LUT P6, RZ, R25, 0x20000, RZ, 0xc0, !PT ;  /* 0x0002000019ff7812 */ /* 0x000fc400078cc0ff */
[----:B0-----:R-:W-:Y:S01]  /*ffb00*/  PRMT R26, R0, 0x7770, RZ ;  /* 0x00007770001a7816 */ /* 0x001fe200000000ff */
[----:B------:R-:W4:Y:S10]  /*ffb10*/  LDL.LU.64 R22, [R1+0x2770] ;  /* 0x0027700001167983 */ /* 0x000f340000300a00 */
[----:B---3--:R0:W-:Y:S04]  /*ffb20*/  @P6 STG.E.U8 desc[UR46][R2.64], R26 ;  /* 0x0000001a02006986 */ /* 0x0081e8000c10112e */
[----:B0-----:R-:W3:Y:S01]  /*ffb30*/  LDL.LU.64 R2, [R1+0x3880] ;  /* 0x0038800001027983 */ /* 0x001ee20000300a00 */
[----:B------:R-:W-:-:S02]  /*ffb40*/  LOP3.LUT P6, RZ, R25, 0x10000, RZ, 0xc0, !PT ;  /* 0x0001000019ff7812 */ /* 0x000fc400078cc0ff */
[----:B------:R-:W-:Y:S02]  /*ffb50*/  PRMT R26, R0, 0x7771, RZ ;  /* 0x00007771001a7816 */ /* 0x000fe400000000ff */
[C---:B------:R-:W-:Y:S02]  /*ffb60*/  LOP3.LUT P5, RZ, R27.reuse, 0x800, RZ, 0xc0, !PT ;  /* 0x000008001bff7812 */ /* 0x040fe400078ac0ff */
[C---:B------:R-:W-:Y:S02]  /*ffb70*/  LOP3.LUT P4, RZ, R27.reuse, 0x1000, RZ, 0xc0, !PT ;  /* 0x000010001bff7812 */ /* 0x040fe4000788c0ff */
[C---:B------:R-:W-:Y:S02]  /*ffb80*/  LOP3.LUT P3, RZ, R27.reuse, 0x2000, RZ, 0xc0, !PT ;  /* 0x000020001bff7812 */ /* 0x040fe4000786c0ff */
[C---:B------:R-:W-:Y:S02]  /*ffb90*/  LOP3.LUT P2, RZ, R27.reuse, 0x4000, RZ, 0xc0, !PT ;  /* 0x000040001bff7812 */ /* 0x040fe4000784c0ff */
[----:B------:R-:W-:-:S02]  /*ffba0*/  LOP3.LUT P1, RZ, R27, 0x8000, RZ, 0xc0, !PT ;  /* 0x000080001bff7812 */ /* 0x000fc4000782c0ff */
[----:B------:R-:W-:Y:S01]  /*ffbb0*/  LOP3.LUT P0, RZ, R27, 0x10000, RZ, 0xc0, !PT ;  /* 0x000100001bff7812 */ /* 0x000fe2000780c0ff */
[----:B---3--:R0:W-:Y:S01]  /*ffbc0*/  @P6 STG.E.U8 desc[UR46][R2.64], R26 ;  /* 0x0000001a02006986 */ /* 0x0081e2000c10112e */
[----:B------:R-:W-:Y:S02]  /*ffbd0*/  LOP3.LUT P6, RZ, R25, 0x8000, RZ, 0xc0, !PT ;  /* 0x0000800019ff7812 */ /* 0x000fe400078cc0ff */
[----:B0-----:R-:W-:-:S11]  /*ffbe0*/  PRMT R26, R0, 0x7772, RZ ;  /* 0x00007772001a7816 */ /* 0x001fd600000000ff */
[----:B------:R0:W-:Y:S01]  /*ffbf0*/  @P6 STG.E.U8 desc[UR46][R28.64], R26 ;  /* 0x0000001a1c006986 */ /* 0x0001e2000c10112e */
[----:B------:R-:W-:Y:S02]  /*ffc00*/  LOP3.LUT P6, RZ, R25, 0x4000, RZ, 0xc0, !PT ;  /* 0x0000400019ff7812 */ /* 0x000fe400078cc0ff */
[----:B0-----:R-:W-:-:S11]  /*ffc10*/  PRMT R26, R0, 0x7773, RZ ;  /* 0x00007773001a7816 */ /* 0x001fd600000000ff */
[----:B------:R0:W-:Y:S01]  /*ffc20*/  @P6 STG.E.U8 desc[UR46][R4.64], R26 ;  /* 0x0000001a04006986 */ /* 0x0001e2000c10112e */
[----:B------:R-:W-:Y:S02]  /*ffc30*/  LOP3.LUT P6, RZ, R25, 0x2000, RZ, 0xc0, !PT ;  /* 0x0000200019ff7812 */ /* 0x000fe400078cc0ff */
[----:B0-----:R-:W-:-:S11]  /*ffc40*/  PRMT R26, R18, 0x7770, RZ ;  /* 0x00007770121a7816 */ /* 0x001fd600000000ff */
        /* <DEDUP_REMOVED lines=16> */
[----:B----4-:R0:W-:Y:S04]  /*ffd50*/  @P0 STG.E.U8 desc[UR46][R22.64], R26 ;  /* 0x0000001a16000986 */ /* 0x0101e8000c10112e */
[----:B------:R-:W3:Y:S04]  /*ffd60*/  LDL.LU.64 R16, [R1+0x2768] ;  /* 0x0027680001107983 */ /* 0x000ee80000300a00 */
[----:B0-----:R-:W4:Y:S04]  /*ffd70*/  LDL.LU.64 R22, [R1+0x2760] ;  /* 0x0027600001167983 */ /* 0x001f280000300a00 */
[----:B------:R-:W2:Y:S04]  /*ffd80*/  LDL.LU.64 R10, [R1+0x2758] ;  /* 0x00275800010a7983 */ /* 0x000ea80000300a00 */
[----:B------:R-:W3:Y:S01]  /*ffd90*/  LDL.LU R20, [R1+0x2dc] ;  /* 0x0002dc0001147983 */ /* 0x000ee20000300800 */
[----:B------:R-:W-:-:S02]  /*ffda0*/  LOP3.LUT P3, RZ, R27, 0x20000, RZ, 0xc0, !PT ;  /* 0x000200001bff7812 */ /* 0x000fc4000786c0ff */
[----:B------:R-:W-:Y:S01]  /*ffdb0*/  LOP3.LUT P2, RZ, R27, 0x40000, RZ, 0xc0, !PT ;  /* 0x000400001bff7812 */ /* 0x000fe2000784c0ff */
[----:B------:R-:W2:Y:S04]  /*ffdc0*/  LDL.LU.64 R12, [R1+0x2750] ;  /* 0x00275000010c7983 */ /* 0x000ea80000300a00 */
[----:B------:R-:W2:Y:S04]  /*ffdd0*/  LDL.LU.64 R14, [R1+0x2748] ;  /* 0x00274800010e7983 */ /* 0x000ea80000300a00 */
[----:B------:R-:W2:Y:S01]  /*ffde0*/  LDL.LU R21, [R1+0x2c0] ;  /* 0x0002c00001157983 */ /* 0x000ea20000300800 */
[----:B---3--:R-:W-:-:S05]  /*ffdf0*/  PRMT R26, R20, 0x7770, RZ ;  /* 0x00007770141a7816 */ /* 0x008fca00000000ff */
[----:B------:R0:W-:Y:S02]  /*ffe00*/  @P3 STG.E.U8 desc[UR46][R16.64], R26 ;  /* 0x0000001a10003986 */ /* 0x0001e4000c10112e */
[----:B0-----:R-:W-:Y:S02]  /*ffe10*/  PRMT R26, R20, 0x7771, RZ ;  /* 0x00007771141a7816 */ /* 0x001fe400000000ff */
[----:B------:R-:W3:Y:S04]  /*ffe20*/  LDL.LU.64 R16, [R1+0x2740] ;  /* 0x0027400001107983 */ /* 0x000ee80000300a00 */
[----:B----4-:R0:W-:Y:S04]  /*ffe30*/  @P2 STG.E.U8 desc[UR46][R22.64], R26 ;  /* 0x0000001a16002986 */ /* 0x0101e8000c10112e */
[----:B0-----:R-:W4:Y:S04]  /*ffe40*/  LDL.LU.64 R22, [R1+0x2738] ;  /* 0x0027380001167983 */ /* 0x001f280000300a00 */
[----:B------:R-:W4:Y:S04]  /*ffe50*/  LDL.LU R0, [R1+0x2c4] ;  /* 0x0002c40001007983 */ /* 0x000f280000300800 */
[----:B------:R-:W2:Y:S04]  /*ffe60*/  LDL.LU.64 R2, [R1+0x2720] ;  /* 0x0027200001027983 */ /* 0x000ea80000300a00 */
        /* <DEDUP_REMOVED lines=22> */
[----:B------:R-:W-:Y:S01]  /*fffd0*/  LOP3.LUT P6, RZ, R27, 0x800000, RZ, 0xc0, !PT ;  /* 0x008000001bff7812 */ /* 0x000fe200078cc0ff */
[----:B------:R-:W2:Y:S01]  /*fffe0*/  LDL.LU.64 R28, [R1+0x2718] ;  /* 0x00271800011c7983 */ /* 0x000ea20000300a00 */
[----:B------:R-:W-:Y:S02]  /*ffff0*/  LOP3.LUT R25, R25, 0xfffffbff, RZ, 0xc0, !PT ;  /* 0xfffffbff19197812 */ /* 0x000fe400078ec0ff */
[C---:B------:R-:W-:Y:S01]  /*100000*/  LOP3.LUT P1, RZ, R27.reuse, 0x80000, RZ, 0xc0, !PT ;  /* 0x000800001bff7812 */ /* 0x040fe2000782c0ff */
[----:B------:R-:W2:Y:S01]  /*100010*/  LDL.LU.64 R4, [R1+0x2710] ;  /* 0x0027100001047983 */ /* 0x000ea20000300a00 */
[----:B------:R-:W-:Y:S02]  /*100020*/  LOP3.LUT P0, RZ, R27, 0x100000, RZ, 0xc0, !PT ;  /* 0x001000001bff7812 */ /* 0x000fe4000780c0ff */
[----:B------:R-:W-:Y:S01]  /*100030*/  PRMT R26, R20, 0x7772, RZ ;  /* 0x00007772141a7816 */ /* 0x000fe200000000ff */
[----:B------:R-:W2:Y:S04]  /*100040*/  LDL.LU R18, [R1+0x2c8] ;  /* 0x0002c80001127983 */ /* 0x000ea80000300800 */
[----:B------:R-:W-:Y:S01]  /*100050*/  @P6 LOP3.LUT R25, R25, 0x400, RZ, 0xfc, !PT ;  /* 0x0000040019196812 */ /* 0x000fe200078efcff */
[----:B------:R-:W2:Y:S01]  /*100060*/  LDL.LU.64 R6, [R1+0x2708] ;  /* 0x0027080001067983 */ /* 0x000ea20000300a00 */
[----:B------:R-:W-:-:S02]  /*100070*/  LOP3.LUT P6, RZ, R27, 0x400000, RZ, 0xc0, !PT ;  /* 0x004000001bff7812 */ /* 0x000fc400078cc0ff */
[----:B------:R-:W-:Y:S01]  /*100080*/  LOP3.LUT R25, R25, 0xfffff7ff, RZ, 0xc0, !PT ;  /* 0xfffff7ff19197812 */ /* 0x000fe200078ec0ff */
[----:B------:R0:W-:Y:S04]  /*100090*/  @P1 STG.E.U8 desc[UR46][R10.64], R26 ;  /* 0x0000001a0a001986 */ /* 0x0001e8000c10112e */
[----:B------:R-:W2:Y:S06]  /*1000a0*/  LDL.LU.64 R8, [R1+0x2700] ;  /* 0x0027000001087983 */ /* 0x000eac0000300a00 */
[----:B------:R-:W-:-:S02]  /*1000b0*/  @P6 LOP3.LUT R25, R25, 0x800, RZ, 0xfc, !PT ;  /* 0x0000080019196812 */ /* 0x000fc400078efcff */
[----:B------:R-:W-:Y:S01]  /*1000c0*/  LOP3.LUT P6, RZ, R27, 0x200000, RZ, 0xc0, !PT ;  /* 0x002000001bff7812 */ /* 0x000fe200078cc0ff */
[----:B0-----:R-:W2:Y:S01]  /*1000d0*/  LDL.LU.64 R10, [R1+0x26f8] ;  /* 0x0026f800010a7983 */ /* 0x001ea20000300a00 */
[----:B------:R-:W-:-:S05]  /*1000e0*/  PRMT R26, R20, 0x7773, RZ ;  /* 0x00007773141a7816 */ /* 0x000fca00000000ff */
[----:B------:R0:W-:Y:S02]  /*1000f0*/  @P0 STG.E.U8 desc[UR46][R12.64], R26 ;  /* 0x0000001a0c000986 */ /* 0x0001e4000c10112e */
[----:B0-----:R-:W-:Y:S02]  /*100100*/  PRMT R26, R21, 0x7770, RZ ;  /* 0x00007770151a7816 */ /* 0x001fe400000000ff */
[----:B------:R-:W2:Y:S04]  /*100110*/  LDL.LU.64 R12, [R1+0x26f0] ;  /* 0x0026f000010c7983 */ /* 0x000ea80000300a00 */
[----:B------:R0:W-:Y:S01]  /*100120*/  @P6 STG.E.U8 desc[UR46][R14.64], R26 ;  /* 0x0000001a0e006986 */ /* 0x0001e2000c10112e */
[----:B------:R-:W-:-:S03]  /*100130*/  LOP3.LUT P6, RZ, R25, 0x800, RZ, 0xc0, !PT ;  /* 0x0000080019ff7812 */ /* 0x000fc600078cc0ff */
[----:B------:R-:W2:Y:S01]  /*100140*/  LDL.LU R20, [R1+0x2cc] ;  /* 0x0002cc0001147983 */ /* 0x000ea20000300800 */
[----:B0-----:R-:W-:-:S03]  /*100150*/  PRMT R26, R21, 0x7771, RZ ;  /* 0x00007771151a7816 */ /* 0x001fc600000000ff */
[----:B------:R-:W2:Y:S06]  /*100160*/  LDL.LU.64 R14, [R1+0x26e8] ;  /* 0x0026e800010e7983 */ /* 0x000eac0000300a00 */
[----:B---3--:R0:W-:Y:S01]  /*100170*/  @P6 STG.E.U8 desc[UR46][R16.64], R26 ;  /* 0x0000001a10006986 */ /* 0x0081e2000c10112e */
[----:B------:R-:W-:Y:S02]  /*100180*/  LOP3.LUT P6, RZ, R25, 0x400, RZ, 0xc0, !PT ;  /* 0x0000040019ff7812 */ /* 0x000fe400078cc0ff */
[----:B0-----:R-:W-:Y:S01]  /*100190*/  PRMT R26, R21, 0x7772, RZ ;  /* 0x00007772151a7816 */ /* 0x001fe200000000ff */
[----:B------:R-:W3:Y:S10]  /*1001a0*/  LDL.LU.64 R16, [R1+0x26e0] ;  /* 0x0026e00001107983 */ /* 0x000ef40000300a00 */
[----:B----4-:R0:W-:Y:S01]  /*1001b0*/  @P6 STG.E.U8 desc[UR46][R22.64], R26 ;  /* 0x0000001a16006986 */ /* 0x0101e2000c10112e */
[----:B------:R-:W-:-:S02]  /*1001c0*/  LOP3.LUT P6, RZ, R25, 0x200, RZ, 0xc0, !PT ;  /* 0x0000020019ff7812 */ /* 0x000fc400078cc0ff */
[----:B0-----:R-:W-:Y:S01]  /*1001d0*/  PRMT R26, R21, 0x7773, RZ ;  /* 0x00007773151a7816 */ /* 0x001fe200000000ff */
[----:B------:R-:W4:Y:S04]  /*1001e0*/  LDL.LU.64 R22, [R1+0x26d8] ;  /* 0x0026d80001167983 */ /* 0x000f280000300a00 */
[----:B------:R-:W4:Y:S06]  /*1001f0*/  LDL.LU R21, [R1+0x3878] ;  /* 0x0038780001157983 */ /* 0x000f2c0000300800 */
        /* <DEDUP_REMOVED lines=9> */
[----:B------:R-:W-:-:S02]  /*100290*/  LOP3.LUT P4, RZ, R27, 0x80000000, RZ, 0xc0, !PT ;  /* 0x800000001bff7812 */ /* 0x000fc4000788c0ff */
[C---:B------:R-:W-:Y:S02]  /*1002a0*/  LOP3.LUT P3, RZ, R24.reuse, 0x1, RZ, 0xc0, !PT ;  /* 0x0000000118ff7812 */ /* 0x040fe4000786c0ff */
[C---:B------:R-:W-:Y:S02]  /*1002b0*/  LOP3.LUT P2, RZ, R24.reuse, 0x2, RZ, 0xc0, !PT ;  /* 0x0000000218ff7812 */ /* 0x040fe4000784c0ff */
[C---:B------:R-:W-:Y:S02]  /*1002c0*/  LOP3.LUT P1, RZ, R24.reuse, 0x4, RZ, 0xc0, !PT ;  /* 0x0000000418ff7812 */ /* 0x040fe4000782c0ff */
[----:B------:R-:W-:Y:S01]  /*1002d0*/  LOP3.LUT P0, RZ, R24, 0x8, RZ, 0xc0, !PT ;  /* 0x0000000818ff7812 */ /* 0x000fe2000780c0ff */
[----:B--2---:R0:W-:Y:S01]  /*1002e0*/  @P6 STG.E.U8 desc[UR46][R2.64], R26 ;  /* 0x0000001a02006986 */ /* 0x0041e2000c10112e */
        /* <DEDUP_REMOVED lines=17> */
[C---:B0-----:R-:W-:Y:S02]  /*100400*/  PRMT R26, R20.reuse, 0x7771, RZ ;  /* 0x00007771141a7816 */ /* 0x041fe400000000ff */
[----:B------:R-:W2:Y:S04]  /*100410*/  LDL.LU.64 R14, [R1+0x26d0] ;  /* 0x0026d000010e7983 */ /* 0x000ea80000300a00 */
[----:B---3--:R0:W-:Y:S02]  /*100420*/  @P1 STG.E.U8 desc[UR46][R16.64], R26 ;  /* 0x0000001a10001986 */ /* 0x0081e4000c10112e */
[----:B0-----:R-:W-:-:S02]  /*100430*/  PRMT R26, R20, 0x7772, RZ ;  /* 0x00007772141a7816 */ /* 0x001fc400000000ff */
[----:B------:R-:W3:Y:S04]  /*100440*/  LDL.LU.64 R16, [R1+0x26c8] ;  /* 0x0026c80001107983 */ /* 0x000ee80000300a00 */
[----:B----4-:R0:W-:Y:S04]  /*100450*/  @P0 STG.E.U8 desc[UR46][R22.64], R26 ;  /* 0x0000001a16000986 */ /* 0x0101e8000c10112e */
[----:B0-----:R-:W4:Y:S04]  /*100460*/  LDL.LU.64 R22, [R1+0x26c0] ;  /* 0x0026c00001167983 */ /* 0x001f280000300a00 */
[----:B------:R-:W4:Y:S04]  /*100470*/  LDL.LU.64 R10, [R1+0x26b8] ;  /* 0x0026b800010a7983 */ /* 0x000f280000300a00 */
[----:B------:R-:W3:Y:S01]  /*100480*/  LDL.LU R18, [R1+0x2b0] ;  /* 0x0002b00001127983 */ /* 0x000ee20000300800 */
[----:B------:R-:W-:-:S02]  /*100490*/  LOP3.LUT P3, RZ, R24, 0x10, RZ, 0xc0, !PT ;  /* 0x0000001018ff7812 */ /* 0x000fc4000786c0ff */
[----:B------:R-:W-:Y:S01]  /*1004a0*/  LOP3.LUT P2, RZ, R24, 0x20, RZ, 0xc0, !PT ;  /* 0x0000002018ff7812 */ /* 0x000fe2000784c0ff */
[----:B------:R-:W4:Y:S01]  /*1004b0*/  LDL.LU.64 R12, [R1+0x26b0] ;  /* 0x0026b000010c7983 */ /* 0x000f220000300a00 */
[----:B------:R-:W-:-:S03]  /*1004c0*/  PRMT R26, R20, 0x7773, RZ ;  /* 0x00007773141a7816 */ /* 0x000fc600000000ff */
[----:B------:R-:W4:Y:S06]  /*1004d0*/  LDL.LU R0, [R1+0x2b4] ;  /* 0x0002b40001007983 */ /* 0x000f2c0000300800 */
[----:B--2---:R0:W-:Y:S04]  /*1004e0*/  @P3 STG.E.U8 desc[UR46][R14.64], R26 ;  /* 0x0000001a0e003986 */ /* 0x0041e8000c10112e */
[----:B0-----:R-:W2:Y:S01]  /*1004f0*/  LDL.LU.64 R14, [R1+0x26a8] ;  /* 0x0026a800010e7983 */ /* 0x001ea20000300a00 */
[----:B---3--:R-:W-:-:S05]  /*100500*/  PRMT R26, R18, 0x7770, RZ ;  /* 0x00007770121a7816 */ /* 0x008fca00000000ff */
[----:B------:R0:W-:Y:S04]  /*100510*/  @P2 STG.E.U8 desc[UR46][R16.64], R26 ;  /* 0x0000001a10002986 */ /* 0x0001e8000c10112e */
[----:B0-----:R-:W3:Y:S04]  /*100520*/  LDL.LU.64 R16, [R1+0x26a0] ;  /* 0x0026a00001107983 */ /* 0x001ee80000300a00 */
[----:B------:R-:W4:Y:S04]  /*100530*/  LDL.LU R20, [R1+0x2b8] ;  /* 0x0002b80001147983 */ /* 0x000f280000300800 */
        /* <DEDUP_REMOVED lines=22> */
[C---:B------:R-:W-:Y:S02]  /*1006a0*/  LOP3.LUT P6, RZ, R24.reuse, 0x400, RZ, 0xc0, !PT ;  /* 0x0000040018ff7812 */ /* 0x040fe400078cc0ff */
        /* <DEDUP_REMOVED lines=10> */
[C---:B0-----:R-:W-:Y:S01]  /*100750*/  PRMT R26, R18.reuse, 0x7772, RZ ;  /* 0x00007772121a7816 */ /* 0x041fe200000000ff */
[----:B------:R-:W4:Y:S04]  /*100760*/  LDL.LU.64 R22, [R1+0x2688] ;  /* 0x0026880001167983 */ /* 0x000f280000300a00 */
[----:B------:R0:W-:Y:S04]  /*100770*/  @P0 STG.E.U8 desc[UR46][R10.64], R26 ;  /* 0x0000001a0a000986 */ /* 0x0001e8000c10112e */
[----:B------:R-:W4:Y:S04]  /*100780*/  LDL.LU.64 R2, [R1+0x2680] ;  /* 0x0026800001027983 */ /* 0x000f280000300a00 */
        /* <DEDUP_REMOVED lines=9> */
[----:B--2---:R0:W-:Y:S01]  /*100820*/  @P6 STG.E.U8 desc[UR46][R14.64], R26 ;  /* 0x0000001a0e006986 */ /* 0x0041e2000c10112e */
[----:B------:R-:W-:-:S03]  /*100830*/  LOP3.LUT P6, RZ, R25, 0x4, RZ, 0xc0, !PT ;  /* 0x0000000419ff7812 */ /* 0x000fc600078cc0ff */
[----:B------:R-:W2:Y:S04]  /*100840*/  LDL.LU R18, [R1+0x2a0] ;  /* 0x0002a00001127983 */ /* 0x000ea80000300800 */
[----:B------:R-:W2:Y:S01]  /*100850*/  LDL.LU.64 R12, [R1+0x2650] ;  /* 0x00265000010c7983 */ /* 0x000ea20000300a00 */
[----:B0-----:R-:W-:-:S03]  /*100860*/  PRMT R26, R0, 0x7771, RZ ;  /* 0x00007771001a7816 */ /* 0x001fc600000000ff */
[----:B------:R-:W2:Y:S04]  /*100870*/  LDL.LU.64 R14, [R1+0x2648] ;  /* 0x00264800010e7983 */ /* 0x000ea80000300a00 */
[----:B---3--:R0:W-:Y:S01]  /*100880*/  @P6 STG.E.U8 desc[UR46][R16.64], R26 ;  /* 0x0000001a10006986 */ /* 0x0081e2000c10112e */
[C---:B------:R-:W-:Y:S02]  /*100890*/  LOP3.LUT P6, RZ, R25.reuse, 0x2, RZ, 0xc0, !PT ;  /* 0x0000000219ff7812 */ /* 0x040fe400078cc0ff */
[----:B0-----:R-:W-:Y:S01]  /*1008a0*/  PRMT R26, R0, 0x7772, RZ ;  /* 0x00007772001a7816 */ /* 0x001fe200000000ff */
[----:B------:R-:W3:Y:S10]  /*1008b0*/  LDL.LU.64 R16, [R1+0x2640] ;  /* 0x0026400001107983 */ /* 0x000ef40000300a00 */
[----:B----4-:R0:W-:Y:S04]  /*1008c0*/  @P6 STG.E.U8 desc[UR46][R20.64], R26 ;  /* 0x0000001a14006986 */ /* 0x0101e8000c10112e */
[----:B0-----:R-:W4:Y:S01]  /*1008d0*/  LDL.LU.64 R20, [R1+0x3860] ;  /* 0x0038600001147983 */ /* 0x001f220000300a00 */
[----:B------:R-:W-:-:S02]  /*1008e0*/  LOP3.LUT P6, RZ, R25, 0x1, RZ, 0xc0, !PT ;  /* 0x0000000119ff7812 */ /* 0x000fc400078cc0ff */
[----:B------:R-:W-:-:S11]  /*1008f0*/  PRMT R25, R0, 0x7773, RZ ;  /* 0x0000777300197816 */ /* 0x000fd600000000ff */
[----:B----4-:R0:W-:Y:S04]  /*100900*/  @P6 STG.E.U8 desc[UR46][R20.64], R25 ;  /* 0x0000001914006986 */ /* 0x0101e8000c10112e */
[----:B0-----:R-:W4:Y:S01]  /*100910*/  LDL.LU.64 R20, [R1+0x3858] ;  /* 0x0038580001147983 */ /* 0x001f220000300a00 */
[----:B------:R-:W-:Y:S02]  /*100920*/  LOP3.LUT P6, RZ, R27, 0x80000000, RZ, 0xc0, !PT ;  /* 0x800000001bff7812 */ /* 0x000fe400078cc0ff */
[----:B----4-:R-:W-:-:S11]  /*100930*/  PRMT R25, R20, 0x7770, RZ ;  /* 0x0000777014197816 */ /* 0x010fd600000000ff */
[----:B------:R0:W-:Y:S04]  /*100940*/  @P6 STG.E.U8 desc[UR46][R22.64], R25 ;  /* 0x0000001916006986 */ /* 0x0001e8000c10112e */
[----:B0-----:R-:W4:Y:S01]  /*100950*/  LDL.LU.64 R22, [R1+0x3850] ;  /* 0x0038500001167983 */ /* 0x001f220000300a00 */
[----:B------:R-:W-:Y:S02]  /*100960*/  LOP3.LUT P6, RZ, R27, 0x40000000, RZ, 0xc0, !PT ;  /* 0x400000001bff7812 */ /* 0x000fe400078cc0ff */
[----:B------:R-:W-:-:S11]  /*100970*/  PRMT R25, R20, 0x7771, RZ ;  /* 0x0000777114197816 */ /* 0x000fd600000000ff */
[----:B------:R0:W-:Y:S01]  /*100980*/  @P6 STG.E.U8 desc[UR46][R2.64], R25 ;  /* 0x0000001902006986 */ /* 0x0001e2000c10112e */
[----:B------:R-:W-:Y:S02]  /*100990*/  LOP3.LUT P6, RZ, R27, 0x20000000, RZ, 0xc0, !PT ;  /* 0x200000001bff7812 */ /* 0x000fe400078cc0ff */
[----:B0-----:R-:W-:-:S11]  /*1009a0*/  PRMT R25, R20, 0x7772, RZ ;  /* 0x0000777214197816 */ /* 0x001fd600000000ff */
[----:B------:R0:W-:Y:S01]  /*1009b0*/  @P6 STG.E.U8 desc[UR46][R28.64], R25 ;  /* 0x000000191c006986 */ /* 0x0001e2000c10112e */
[----:B------:R-:W-:Y:S02]  /*1009c0*/  LOP3.LUT P6, RZ, R27, 0x10000000, RZ, 0xc0, !PT ;  /* 0x100000001bff7812 */ /* 0x000fe400078cc0ff */
[C---:B------:R-:W-:Y:S02]  /*1009d0*/  LOP3.LUT P5, RZ, R24.reuse, 0x20000, RZ, 0xc0, !PT ;  /* 0x0002000018ff7812 */ /* 0x040fe400078ac0ff */
[----:B------:R-:W-:Y:S02]  /*1009e0*/  LOP3.LUT P4, RZ, R24, 0x40000, RZ, 0xc0, !PT ;  /* 0x0004000018ff7812 */ /* 0x000fe4000788c0ff */
[----:B0-----:R-:W-:-:S07]  /*1009f0*/  PRMT R25, R20, 0x7773, RZ ;  /* 0x0000777314197816 */ /* 0x001fce00000000ff */
[----:B------:R4:W-:Y:S01]  /*100a00*/  @P6 STG.E.U8 desc[UR46][R4.64], R25 ;  /* 0x0000001904006986 */ /* 0x0009e2000c10112e */
[C---:B------:R-:W-:Y:S02]  /*100a10*/  LOP3.LUT P3, RZ, R24.reuse, 0x80000, RZ, 0xc0, !PT ;  /* 0x0008000018ff7812 */ /* 0x040fe4000786c0ff */
[C---:B------:R-:W-:Y:S02]  /*100a20*/  LOP3.LUT P2, RZ, R24.reuse, 0x100000, RZ, 0xc0, !PT ;  /* 0x0010000018ff7812 */ /* 0x040fe4000784c0ff */
[C---:B------:R-:W-:Y:S02]  /*100a30*/  LOP3.LUT P1, RZ, R24.reuse, 0x200000, RZ, 0xc0, !PT ;  /* 0x0020000018ff7812 */ /* 0x040fe4000782c0ff */
[----:B------:R-:W-:Y:S02]  /*100a40*/  LOP3.LUT P0, RZ, R24, 0x400000, RZ, 0xc0, !PT ;  /* 0x0040000018ff7812 */ /* 0x000fe4000780c0ff */
[----:B----4-:R-:W-:-:S05]  /*100a50*/  PRMT R25, R23, 0x7770, RZ ;  /* 0x0000777017197816 */ /* 0x010fca00000000ff */
[----:B------:R0:W-:Y:S02]  /*100a60*/  @P5 STG.E.U8 desc[UR46][R6.64], R25 ;  /* 0x0000001906005986 */ /* 0x0001e4000c10112e */
[----:B0-----:R-:W-:-:S05]  /*100a70*/  PRMT R25, R23, 0x7771, RZ ;  /* 0x0000777117197816 */ /* 0x001fca00000000ff */
[----:B------:R0:W-:Y:S02]  /*100a80*/  @P4 STG.E.U8 desc[UR46][R8.64], R25 ;  /* 0x0000001908004986 */ /* 0x0001e4000c10112e */
[----:B0-----:R-:W-:-:S05]  /*100a90*/  PRMT R25, R23, 0x7772, RZ ;  /* 0x0000777217197816 */ /* 0x001fca00000000ff */
[----:B------:R0:W-:Y:S02]  /*100aa0*/  @P3 STG.E.U8 desc[UR46][R10.64], R25 ;  /* 0x000000190a003986 */ /* 0x0001e4000c10112e */
[----:B0-----:R-:W-:Y:S02]  /*100ab0*/  PRMT R25, R23, 0x7773, RZ ;  /* 0x0000777317197816 */ /* 0x001fe400000000ff */
[----:B------:R-:W4:Y:S04]  /*100ac0*/  LDL.LU R23, [R1+0x3848] ;  /* 0x0038480001177983 */ /* 0x000f280000300800 */
[----:B--2---:R0:W-:Y:S02]  /*100ad0*/  @P2 STG.E.U8 desc[UR46][R12.64], R25 ;  /* 0x000000190c002986 */ /* 0x0041e4000c10112e */
[----:B0-----:R-:W-:-:S05]  /*100ae0*/  PRMT R25, R18, 0x7770, RZ ;  /* 0x0000777012197816 */ /* 0x001fca00000000ff */
[----:B------:R0:W-:Y:S02]  /*100af0*/  @P1 STG.E.U8 desc[UR46][R14.64], R25 ;  /* 0x000000190e001986 */ /* 0x0001e4000c10112e */
[----:B0-----:R-:W-:Y:S02]  /*100b00*/  PRMT R25, R18, 0x7771, RZ ;  /* 0x0000777112197816 */ /* 0x001fe400000000ff */
[----:B------:R-:W2:Y:S04]  /*100b10*/  LDL.LU.64 R14, [R1+0x2638] ;  /* 0x00263800010e7983 */ /* 0x000ea80000300a00 */
[----:B---3--:R0:W-:Y:S04]  /*100b20*/  @P0 STG.E.U8 desc[UR46][R16.64], R25 ;  /* 0x0000001910000986 */ /* 0x0081e8000c10112e */
[----:B0-----:R-:W3:Y:S01]  /*100b30*/  LDL.LU.64 R16, [R1+0x2630] ;  /* 0x0026300001107983 */ /* 0x001ee20000300a00 */
[----:B------:R-:W-:-:S02]  /*100b40*/  LOP3.LUT R27, R27, 0xffefffff, RZ, 0xc0, !PT ;  /* 0xffefffff1b1b7812 */ /* 0x000fc400078ec0ff */
[C---:B------:R-:W-:Y:S01]  /*100b50*/  LOP3.LUT P3, RZ, R24.reuse, 0x800000, RZ, 0xc0, !PT ;  /* 0x0080000018ff7812 */ /* 0x040fe2000786c0ff */
[----:B------:R-:W3:Y:S01]  /*100b60*/  LDL.LU.64 R8, [R1+0x2628] ;  /* 0x0026280001087983 */ /* 0x000ee20000300a00 */
[C---:B------:R-:W-:Y:S02]  /*100b70*/  LOP3.LUT P2, RZ, R24.reuse, 0x1000000, RZ, 0xc0, !PT ;  /* 0x0100000018ff7812 */ /* 0x040fe4000784c0ff */
[C---:B------:R-:W-:Y:S01]  /*100b80*/  LOP3.LUT P1, RZ, R24.reuse, 0x2000000, RZ, 0xc0, !PT ;  /* 0x0200000018ff7812 */ /* 0x040fe2000782c0ff */
[----:B------:R-:W3:Y:S01]  /*100b90*/  LDL.LU.64 R10, [R1+0x2620] ;  /* 0x00262000010a7983 */ /* 0x000ee20000300a00 */
[----:B------:R-:W-:-:S03]  /*100ba0*/  LOP3.LUT P0, RZ, R24, 0x4000000, RZ, 0xc0, !PT ;  /* 0x0400000018ff7812 */ /* 0x000fc6000780c0ff */
[----:B------:R-:W3:Y:S04]  /*100bb0*/  LDL.LU.64 R12, [R1+0x2618] ;  /* 0x00261800010c7983 */ /* 0x000ee80000300a00 */
[----:B------:R-:W3:Y:S01]  /*100bc0*/  LDL.LU R20, [R1+0x2a4] ;  /* 0x0002a40001147983 */ /* 0x000ee20000300800 */
[----:B----4-:R-:W-:-:S13]  /*100bd0*/  LOP3.LUT P6, RZ, R23, 0x8, RZ, 0xc0, !PT ;  /* 0x0000000817ff7812 */ /* 0x010fda00078cc0ff */
        /* <DEDUP_REMOVED lines=23> */
[----:B------:R-:W-:-:S05]  /*100d50*/  PRMT R24, R18, 0x7772, RZ ;  /* 0x0000777212187816 */ /* 0x000fca00000000ff */
[----:B--2---:R0:W-:Y:S02]  /*100d60*/  @P3 STG.E.U8 desc[UR46][R14.64], R24 ;  /* 0x000000180e003986 */ /* 0x0041e4000c10112e */
[----:B0-----:R-:W-:Y:S02]  /*100d70*/  PRMT R24, R18, 0x7773, RZ ;  /* 0x0000777312187816 */ /* 0x001fe400000000ff */
[----:B------:R-:W2:Y:S04]  /*100d80*/  LDL.LU.64 R14, [R1+0x2610] ;  /* 0x00261000010e7983 */ /* 0x000ea80000300a00 */
[----:B------:R-:W4:Y:S04]  /*100d90*/  LDL.LU R26, [R1+0x2a8] ;  /* 0x0002a800011a7983 */ /* 0x000f280000300800 */
[----:B---3--:R0:W-:Y:S04]  /*100da0*/  @P2 STG.E.U8 desc[UR46][R16.64], R24 ;  /* 0x0000001810002986 */ /* 0x0081e8000c10112e */
[----:B0-----:R-:W3:Y:S04]  /*100db0*/  LDL.LU.64 R16, [R1+0x2608] ;  /* 0x0026080001107983 */ /* 0x001ee80000300a00 */
[----:B------:R-:W3:Y:S04]  /*100dc0*/  LDL.LU R0, [R1+0x2ac] ;  /* 0x0002ac0001007983 */ /* 0x000ee80000300800 */
[----:B------:R-:W2:Y:S04]  /*100dd0*/  LDL.LU.64 R2, [R1+0x25e0] ;  /* 0x0025e00001027983 */ /* 0x000ea80000300a00 */
[----:B--2---:R0:W-:Y:S04]  /*100de0*/  STL.64 [R1+0x3830], R2 ;  /* 0x0038300201007387 */ /* 0x0041e80000100a00 */
[----:B0-----:R-:W2:Y:S04]  /*100df0*/  LDL.LU.64 R2, [R1+0x25e8] ;  /* 0x0025e80001027983 */ /* 0x001ea80000300a00 */
[----:B--2---:R0:W-:Y:S04]  /*100e00*/  STL.64 [R1+0x3838], R2 ;  /* 0x0038380201007387 */ /* 0x0041e80000100a00 */
[----:B0-----:R-:W2:Y:S01]  /*100e10*/  LDL.LU.64 R2, [R1+0x25f0] ;  /* 0x0025f00001027983 */ /* 0x001ea20000300a00 */
[----:B------:R-:W-:-:S05]  /*100e20*/  PRMT R24, R20, 0x7770, RZ ;  /* 0x0000777014187816 */ /* 0x000fca00000000ff */
[----:B------:R0:W-:Y:S02]  /*100e30*/  @P1 STG.E.U8 desc[UR46][R8.64], R24 ;  /* 0x0000001808001986 */ /* 0x0001e4000c10112e */
[----:B0-----:R-:W-:-:S05]  /*100e40*/  PRMT R24, R20, 0x7771, RZ ;  /* 0x0000777114187816 */ /* 0x001fca00000000ff */
[----:B------:R0:W-:Y:S02]  /*100e50*/  @P0 STG.E.U8 desc[UR46][R10.64], R24 ;  /* 0x000000180a000986 */ /* 0x0001e4000c10112e */
[----:B0-----:R-:W-:-:S05]  /*100e60*/  PRMT R24, R20, 0x7772, RZ ;  /* 0x0000777214187816 */ /* 0x001fca00000000ff */
[----:B------:R-:W-:Y:S04]  /*100e70*/  @P6 STG.E.U8 desc[UR46][R12.64], R24 ;  /* 0x000000180c006986 */ /* 0x000fe8000c10112e */
[----:B--2---:R0:W-:Y:S04]  /*100e80*/  STL.64 [R1+0x3840], R2 ;  /* 0x0038400201007387 */ /* 0x0041e80000100a00 */
[----:B0-----:R-:W2:Y:S01]  /*100e90*/  LDL.LU.64 R2, [R1+0x25f8] ;  /* 0x0025f80001027983 */ /* 0x001ea20000300a00 */
[C---:B------:R-:W-:Y:S02]  /*100ea0*/  LOP3.LUT P6, RZ, R27.reuse, 0x8000000, RZ, 0xc0, !PT ;  /* 0x080000001bff7812 */ /* 0x040fe400078cc0ff */
[----:B------:R-:W-:Y:S01]  /*100eb0*/  PRMT R24, R20, 0x7773, RZ ;  /* 0x0000777314187816 */ /* 0x000fe200000000ff */
[----:B------:R-:W2:Y:S04]  /*100ec0*/  LDL.LU.64 R28, [R1+0x25d8] ;  /* 0x0025d800011c7983 */ /* 0x000ea80000300a00 */
[----:B------:R-:W2:Y:S04]  /*100ed0*/  LDL.LU R18, [R1+0x290] ;  /* 0x0002900001127983 */ /* 0x000ea80000300800 */
[----:B------:R-:W2:Y:S04]  /*100ee0*/  LDL.LU.64 R4, [R1+0x25d0] ;  /* 0x0025d00001047983 */ /* 0x000ea80000300a00 */
[----:B------:R4:W-:Y:S01]  /*100ef0*/  @P6 STG.E.U8 desc[UR46][R14.64], R24 ;  /* 0x000000180e006986 */ /* 0x0009e2000c10112e */
[----:B------:R-:W-:-:S03]  /*100f00*/  LOP3.LUT P6, RZ, R27, 0x4000000, RZ, 0xc0, !PT ;  /* 0x040000001bff7812 */ /* 0x000fc600078cc0ff */
[----:B------:R-:W2:Y:S04]  /*100f10*/  LDL.LU.64 R6, [R1+0x25c8] ;  /* 0x0025c80001067983 */ /* 0x000ea80000300a00 */
[----:B------:R-:W2:Y:S01]  /*100f20*/  LDL.LU.64 R8, [R1+0x25c0] ;  /* 0x0025c00001087983 */ /* 0x000ea20000300a00 */
[----:B----4-:R-:W-:-:S03]  /*100f30*/  PRMT R24, R26, 0x7770, RZ ;  /* 0x000077701a187816 */ /* 0x010fc600000000ff */
[----:B------:R-:W4:Y:S04]  /*100f40*/  LDL.LU.64 R10, [R1+0x25b8] ;  /* 0x0025b800010a7983 */ /* 0x000f280000300a00 */
[----:B---3--:R0:W-:Y:S01]  /*100f50*/  @P6 STG.E.U8 desc[UR46][R16.64], R24 ;  /* 0x0000001810006986 */ /* 0x0081e2000c10112e */
[----:B------:R-:W-:-:S03]  /*100f60*/  LOP3.LUT P6, RZ, R27, 0x2000000, RZ, 0xc0, !PT ;  /* 0x020000001bff7812 */ /* 0x000fc600078cc0ff */
[----:B------:R-:W3:Y:S04]  /*100f70*/  LDL.LU.64 R12, [R1+0x25b0] ;  /* 0x0025b000010c7983 */ /* 0x000ee80000300a00 */
[----:B------:R-:W3:Y:S01]  /*100f80*/  LDL.LU.64 R14, [R1+0x25a8] ;  /* 0x0025a800010e7983 */ /* 0x000ee20000300a00 */
[----:B0-----:R-:W-:-:S03]  /*100f90*/  PRMT R24, R26, 0x7771, RZ ;  /* 0x000077711a187816 */ /* 0x001fc600000000ff */
[----:B------:R-:W3:Y:S04]  /*100fa0*/  LDL.LU R20, [R1+0x294] ;  /* 0x0002940001147983 */ /* 0x000ee80000300800 */
[----:B------:R-:W3:Y:S04]  /*100fb0*/  LDL.LU.64 R16, [R1+0x25a0] ;  /* 0x0025a00001107983 */ /* 0x000ee80000300a00 */
[----:B--2---:R0:W-:Y:S04]  /*100fc0*/  @P6 STG.E.U8 desc[UR46][R2.64], R24 ;  /* 0x0000001802006986 */ /* 0x0041e8000c10112e */
[----:B0-----:R-:W2:Y:S01]  /*100fd0*/  LDL.LU.64 R2, [R1+0x3840] ;  /* 0x0038400001027983 */ /* 0x001ea20000300a00 */
[----:B------:R-:W-:-:S02]  /*100fe0*/  LOP3.LUT P6, RZ, R27, 0x1000000, RZ, 0xc0, !PT ;  /* 0x010000001bff7812 */ /* 0x000fc400078cc0ff */
[----:B------:R-:W-:-:S11]  /*100ff0*/  PRMT R24, R26, 0x7772, RZ ;  /* 0x000077721a187816 */ /* 0x000fd600000000ff */
[----:B--2---:R0:W-:Y:S04]  /*101000*/  @P6 STG.E.U8 desc[UR46][R2.64], R24 ;  /* 0x0000001802006986 */ /* 0x0041e8000c10112e */
[----:B0-----:R-:W2:Y:S01]  /*101010*/  LDL.LU.64 R2, [R1+0x3838] ;  /* 0x0038380001027983 */ /* 0x001ea20000300a00 */
[----:B------:R-:W-:Y:S02]  /*101020*/  LOP3.LUT P6, RZ, R27, 0x800000, RZ, 0xc0, !PT ;  /* 0x008000001bff7812 */ /* 0x000fe400078cc0ff */
        /* <DEDUP_REMOVED lines=23> */
[----:B----4-:R0:W-:Y:S02]  /*1011a0*/  @P3 STG.E.U8 desc[UR46][R10.64], R24 ;  /* 0x000000180a003986 */ /* 0x0101e4000c10112e */
[----:B0-----:R-:W-:-:S05]  /*1011b0*/  PRMT R24, R18, 0x7772, RZ ;  /* 0x0000777212187816 */ /* 0x001fca00000000ff */
[----:B---3--:R0:W-:Y:S02]  /*1011c0*/  @P2 STG.E.U8 desc[UR46][R12.64], R24 ;  /* 0x000000180c002986 */ /* 0x0081e4000c10112e */
        /* <DEDUP_REMOVED lines=9> */
[----:B------:R-:W-:-:S03]  /*101260*/  PRMT R24, R20, 0x7771, RZ ;  /* 0x0000777114187816 */ /* 0x000fc600000000ff */
[----:B------:R-:W4:Y:S04]  /*101270*/  LDL.LU.64 R10, [R1+0x2580] ;  /* 0x00258000010a7983 */ /* 0x000f280000300a00 */
[----:B------:R-:W4:Y:S04]  /*101280*/  LDL.LU.64 R12, [R1+0x2578] ;  /* 0x00257800010c7983 */ /* 0x000f280000300a00 */
[----:B------:R-:W4:Y:S04]  /*101290*/  LDL.LU R0, [R1+0x298] ;  /* 0x0002980001007983 */ /* 0x000f280000300800 */
[----:B--2---:R0:W-:Y:S02]  /*1012a0*/  @P3 STG.E.U8 desc[UR46][R14.64], R24 ;  /* 0x000000180e003986 */ /* 0x0041e4000c10112e */
[----:B0-----:R-:W-:-:S02]  /*1012b0*/  PRMT R24, R20, 0x7772, RZ ;  /* 0x0000777214187816 */ /* 0x001fc400000000ff */
[----:B------:R-:W2:Y:S04]  /*1012c0*/  LDL.LU.64 R14, [R1+0x2570] ;  /* 0x00257000010e7983 */ /* 0x000ea80000300a00 */
[----:B------:R-:W2:Y:S04]  /*1012d0*/  LDL.LU R18, [R1+0x29c] ;  /* 0x00029c0001127983 */ /* 0x000ea80000300800 */
[----:B---3--:R0:W-:Y:S04]  /*1012e0*/  @P2 STG.E.U8 desc[UR46][R16.64], R24 ;  /* 0x0000001810002986 */ /* 0x0081e8000c10112e */
[----:B0-----:R-:W3:Y:S04]  /*1012f0*/  LDL.LU.64 R16, [R1+0x2568] ;  /* 0x0025680001107983 */ /* 0x001ee80000300a00 */
[----:B------:R-:W4:Y:S04]  /*101300*/  LDL.LU.64 R2, [R1+0x2548] ;  /* 0x0025480001027983 */ /* 0x000f280000300a00 */
        /* <DEDUP_REMOVED lines=31> */
[----:B------:R-:W-:Y:S02]  /*101500*/  PRMT R24, R20, 0x7773, RZ ;  /* 0x0000777314187816 */ /* 0x000fe400000000ff */
[----:B------:R-:W4:Y:S05]  /*101510*/  LDL.LU R20, [R1+0x280] ;  /* 0x0002800001147983 */ /* 0x000f2a0000300800 */
[----:B------:R-:W-:Y:S01]  /*101520*/  @P6 LOP3.LUT R27, R27, 0x80000, RZ, 0xfc, !PT ;  /* 0x000800001b1b6812 */ /* 0x000fe200078efcff */
[----:B------:R0:W-:Y:S01]  /*101530*/  @P1 STG.E.U8 desc[UR46][R8.64], R24 ;  /* 0x0000001808001986 */ /* 0x0001e2000c10112e */
[----:B------:R-:W-:-:S03]  /*101540*/  LOP3.LUT P6, RZ, R23, 0x4000, RZ, 0xc0, !PT ;  /* 0x0000400017ff7812 */ /* 0x000fc600078cc0ff */
[----:B------:R-:W4:Y:S04]  /*101550*/  LDL.LU.64 R28, [R1+0x2540] ;  /* 0x00254000011c7983 */ /* 0x000f280000300a00 */
[----:B------:R-:W4:Y:S01]  /*101560*/  LDL.LU.64 R4, [R1+0x2538] ;  /* 0x0025380001047983 */ /* 0x000f220000300a00 */
[----:B0-----:R-:W-:-:S03]  /*101570*/  PRMT R24, R0, 0x7770, RZ ;  /* 0x0000777000187816 */ /* 0x001fc600000000ff */
[----:B------:R-:W4:Y:S04]  /*101580*/  LDL.LU.64 R6, [R1+0x2530] ;  /* 0x0025300001067983 */ /* 0x000f280000300a00 */
[----:B------:R0:W-:Y:S04]  /*101590*/  @P0 STG.E.U8 desc[UR46][R10.64], R24 ;  /* 0x000000180a000986 */ /* 0x0001e8000c10112e */
[----:B------:R-:W4:Y:S01]  /*1015a0*/  LDL.LU.64 R8, [R1+0x2528] ;  /* 0x0025280001087983 */ /* 0x000f220000300a00 */
[----:B0-----:R-:W-:-:S03]  /*1015b0*/  PRMT R24, R0, 0x7771, RZ ;  /* 0x0000777100187816 */ /* 0x001fc600000000ff */
[----:B------:R-:W4:Y:S04]  /*1015c0*/  LDL.LU.64 R10, [R1+0x2520] ;  /* 0x00252000010a7983 */ /* 0x000f280000300a00 */
[----:B------:R0:W-:Y:S01]  /*1015d0*/  @P6 STG.E.U8 desc[UR46][R12.64], R24 ;  /* 0x000000180c006986 */ /* 0x0001e2000c10112e */
[C---:B------:R-:W-:Y:S02]  /*1015e0*/  LOP3.LUT P6, RZ, R27.reuse, 0x80000, RZ, 0xc0, !PT ;  /* 0x000800001bff7812 */ /* 0x040fe400078cc0ff */
[----:B0-----:R-:W-:Y:S01]  /*1015f0*/  PRMT R24, R0, 0x7772, RZ ;  /* 0x0000777200187816 */ /* 0x001fe200000000ff */
[----:B------:R-:W4:Y:S10]  /*101600*/  LDL.LU.64 R12, [R1+0x2518] ;  /* 0x00251800010c7983 */ /* 0x000f340000300a00 */
[----:B--2---:R0:W-:Y:S01]  /*101610*/  @P6 STG.E.U8 desc[UR46][R14.64], R24 ;  /* 0x000000180e006986 */ /* 0x0041e2000c10112e */
[----:B------:R-:W-:-:S02]  /*101620*/  LOP3.LUT P6, RZ, R27, 0x40000, RZ, 0xc0, !PT ;  /* 0x000400001bff7812 */ /* 0x000fc400078cc0ff */
[----:B0-----:R-:W-:Y:S01]  /*101630*/  PRMT R24, R0, 0x7773, RZ ;  /* 0x0000777300187816 */ /* 0x001fe200000000ff */
[----:B------:R-:W2:Y:S10]  /*101640*/  LDL.LU.64 R14, [R1+0x2510] ;  /* 0x00251000010e7983 */ /* 0x000eb40000300a00 */
[----:B---3--:R0:W-:Y:S01]  /*101650*/  @P6 STG.E.U8 desc[UR46][R16.64], R24 ;  /* 0x0000001810006986 */ /* 0x0081e2000c10112e */
[----:B------:R-:W-:-:S02]  /*101660*/  LOP3.LUT P6, RZ, R27, 0x20000, RZ, 0xc0, !PT ;  /* 0x000200001bff7812 */ /* 0x000fc400078cc0ff */
        /* <DEDUP_REMOVED lines=20> */
[----:B----4-:R0:W-:Y:S01]  /*1017b0*/  @P6 STG.E.U8 desc[UR46][R2.64], R24 ;  /* 0x0000001802006986 */ /* 0x0101e2000c10112e */
        /* <DEDUP_REMOVED lines=15> */
[----:B--2---:R0:W-:Y:S02]  /*1018b0*/  @P1 STG.E.U8 desc[UR46][R14.64], R24 ;  /* 0x000000180e001986 */ /* 0x0041e4000c10112e */
[----:B0-----:R-:W-:Y:S02]  /*1018c0*/  PRMT R24, R22, 0x7773, RZ ;  /* 0x0000777316187816 */ /* 0x001fe400000000ff */
[----:B------:R-:W2:Y:S04]  /*1018d0*/  LDL.LU R22, [R1+0x3810] ;  /* 0x0038100001167983 */ /* 0x000ea80000300800 */
[----:B------:R-:W4:Y:S04]  /*1018e0*/  LDL.LU.64 R14, [R1+0x2500] ;  /* 0x00250000010e7983 */ /* 0x000f280000300a00 */
[----:B---3--:R0:W-:Y:S04]  /*1018f0*/  @P0 STG.E.U8 desc[UR46][R16.64], R24 ;  /* 0x0000001810000986 */ /* 0x0081e8000c10112e */
[----:B------:R-:W3:Y:S04]  /*101900*/  LDL.LU.64 R6, [R1+0x24f8] ;  /* 0x0024f80001067983 */ /* 0x000ee80000300a00 */
[----:B0-----:R-:W2:Y:S04]  /*101910*/  LDL.LU.64 R16, [R1+0x24f0] ;  /* 0x0024f00001107983 */ /* 0x001ea80000300a00 */
[----:B------:R-:W4:Y:S01]  /*101920*/  LDL.LU R18, [R1+0x288] ;  /* 0x0002880001127983 */ /* 0x000f220000300800 */
[----:B------:R-:W-:-:S03]  /*101930*/  LOP3.LUT P3, RZ, R23, 0x20000000, RZ, 0xc0, !PT ;  /* 0x2000000017ff7812 */ /* 0x000fc6000786c0ff */
[----:B------:R-:W2:Y:S04]  /*101940*/  LDL.LU.64 R8, [R1+0x24e8] ;  /* 0x0024e80001087983 */ /* 0x000ea80000300a00 */
[----:B------:R-:W2:Y:S04]  /*101950*/  LDL.LU.64 R10, [R1+0x24e0] ;  /* 0x0024e000010a7983 */ /* 0x000ea80000300a00 */
[----:B------:R-:W2:Y:S04]  /*101960*/  LDL.LU R0, [R1+0x28c] ;  /* 0x00028c0001007983 */ /* 0x000ea80000300800 */
[----:B------:R-:W2:Y:S01]  /*101970*/  LDL.LU.64 R12, [R1+0x24d8] ;  /* 0x0024d800010c7983 */ /* 0x000ea20000300a00 */
[----:B----4-:R-:W-:-:S05]  /*101980*/  PRMT R24, R18, 0x7770, RZ ;  /* 0x0000777012187816 */ /* 0x010fca00000000ff */
[----:B------:R0:W-:Y:S04]  /*101990*/  @P3 STG.E.U8 desc[UR46][R14.64], R24 ;  /* 0x000000180e003986 */ /* 0x0001e8000c10112e */
[----:B0-----:R-:W4:Y:S04]  /*1019a0*/  LDL.LU.64 R14, [R1+0x24d0] ;  /* 0x0024d000010e7983 */ /* 0x001f280000300a00 */
[----:B------:R-:W4:Y:S01]  /*1019b0*/  LDL.LU R20, [R1+0x270] ;  /* 0x0002700001147983 */ /* 0x000f220000300800 */
[C---:B------:R-:W-:Y:S02]  /*1019c0*/  LOP3.LUT P2, RZ, R23.reuse, 0x40000000, RZ, 0xc0, !PT ;  /* 0x4000000017ff7812 */ /* 0x040fe4000784c0ff */
[----:B------:R-:W-:-:S02]  /*1019d0*/  LOP3.LUT P1, RZ, R23, 0x80000000, RZ, 0xc0, !PT ;  /* 0x8000000017ff7812 */ /* 0x000fc4000782c0ff */
[----:B------:R-:W-:-:S09]  /*1019e0*/  PRMT R24, R18, 0x7771, RZ ;  /* 0x0000777112187816 */ /* 0x000fd200000000ff */
[----:B---3--:R0:W-:Y:S02]  /*1019f0*/  @P2 STG.E.U8 desc[UR46][R6.64], R24 ;  /* 0x0000001806002986 */ /* 0x0081e4000c10112e */
[----:B0-----:R-:W-:-:S05]  /*101a00*/  PRMT R24, R18, 0x7772, RZ ;  /* 0x0000777212187816 */ /* 0x001fca00000000ff */
[----:B--2---:R-:W-:Y:S04]  /*101a10*/  @P1 STG.E.U8 desc[UR46][R16.64], R24 ;  /* 0x0000001810001986 */ /* 0x004fe8000c10112e */
[----:B----4-:R0:W-:Y:S04]  /*101a20*/  STL.64 [R1+0x3808], R20 ;  /* 0x0038081401007387 */ /* 0x0101e80000100a00 */
[----:B0-----:R-:W2:Y:S04]  /*101a30*/  LDL.LU.64 R20, [R1+0x24c8] ;  /* 0x0024c80001147983 */ /* 0x001ea80000300a00 */
        /* <DEDUP_REMOVED lines=17> */
[----:B---3--:R0:W-:Y:S04]  /*101b50*/  STL.64 [R1+0x37f8], R16 ;  /* 0x0037f81001007387 */ /* 0x0081e80000100a00 */
[----:B0-----:R-:W3:Y:S01]  /*101b60*/  LDL.LU.64 R16, [R1+0x24b8] ;  /* 0x0024b80001107983 */ /* 0x001ee20000300a00 */
[----:B------:R-:W-:-:S07]  /*101b70*/  LOP3.LUT R27, R27, 0xfffffdff, RZ, 0xc0, !PT ;  /* 0xfffffdff1b1b7812 */ /* 0x000fce00078ec0ff */
[----:B------:R-:W-:Y:S02]  /*101b80*/  @P6 LOP3.LUT R27, R27, 0x200, RZ, 0xfc, !PT ;  /* 0x000002001b1b6812 */ /* 0x000fe400078efcff */
[C---:B------:R-:W-:Y:S02]  /*101b90*/  LOP3.LUT P6, RZ, R22.reuse, 0x8, RZ, 0xc0, !PT ;  /* 0x0000000816ff7812 */ /* 0x040fe400078cc0ff */
[----:B------:R-:W-:Y:S02]  /*101ba0*/  LOP3.LUT R27, R27, 0xfffffbff, RZ, 0xc0, !PT ;  /* 0xfffffbff1b1b7812 */ /* 0x000fe400078ec0ff */
[----:B------:R-:W-:-:S09]  /*101bb0*/  LOP3.LUT P0, RZ, R22, 0x1, RZ, 0xc0, !PT ;  /* 0x0000000116ff7812 */ /* 0x000fd2000780c0ff */
[----:B------:R-:W-:Y:S02]  /*101bc0*/  @P6 LOP3.LUT R27, R27, 0x400, RZ, 0xfc, !PT ;  /* 0x000004001b1b6812 */ /* 0x000fe400078efcff */
[----:B------:R-:W-:Y:S02]  /*101bd0*/  LOP3.LUT P6, RZ, R22, 0x4, RZ, 0xc0, !PT ;  /* 0x0000000416ff7812 */ /* 0x000fe400078cc0ff */
[----:B------:R-:W-:Y:S02]  /*101be0*/  LOP3.LUT R27, R27, 0xfffff7ff, RZ, 0xc0, !PT ;  /* 0xfffff7ff1b1b7812 */ /* 0x000fe400078ec0ff */
[----:B------:R-:W-:-:S09]  /*101bf0*/  PRMT R24, R18, 0x7773, RZ ;  /* 0x0000777312187816 */ /* 0x000fd200000000ff */
[----:B------:R-:W-:Y:S02]  /*101c00*/  @P6 LOP3.LUT R27, R27, 0x800, RZ, 0xfc, !PT ;  /* 0x000008001b1b6812 */ /* 0x000fe400078efcff */
[----:B------:R-:W-:Y:S01]  /*101c10*/  LOP3.LUT P6, RZ, R22, 0x2, RZ, 0xc0, !PT ;  /* 0x0000000216ff7812 */ /* 0x000fe200078cc0ff */
[----:B------:R0:W-:Y:S02]  /*101c20*/  @P0 STG.E.U8 desc[UR46][R8.64], R24 ;  /* 0x0000001808000986 */ /* 0x0001e4000c10112e */
[----:B0-----:R-:W-:-:S10]  /*101c30*/  PRMT R24, R0, 0x7770, RZ ;  /* 0x0000777000187816 */ /* 0x001fd400000000ff */
        /* <DEDUP_REMOVED lines=9> */
[----:B--2---:R-:W-:Y:S04]  /*101cd0*/  @P6 STG.E.U8 desc[UR46][R20.64], R24 ;  /* 0x0000001814006986 */ /* 0x004fe8000c10112e */
[----:B---3--:R0:W-:Y:S04]  /*101ce0*/  STL.64 [R1+0x3800], R16 ;  /* 0x0038001001007387 */ /* 0x0081e80000100a00 */
[----:B0-----:R-:W2:Y:S04]  /*101cf0*/  LDL.LU.64 R16, [R1+0x24c0] ;  /* 0x0024c00001107983 */ /* 0x001ea80000300a00 */
[----:B------:R-:W3:Y:S04]  /*101d00*/  LDL.LU.64 R2, [R1+0x24a8] ;  /* 0x0024a80001027983 */ /* 0x000ee80000300a00 */
[----:B------:R-:W4:Y:S04]  /*101d10*/  LDL.LU.64 R28, [R1+0x24a0] ;  /* 0x0024a000011c7983 */ /* 0x000f280000300a00 */
[----:B------:R-:W4:Y:S04]  /*101d20*/  LDL.LU.64 R4, [R1+0x2498] ;  /* 0x0024980001047983 */ /* 0x000f280000300a00 */
[----:B------:R-:W4:Y:S04]  /*101d30*/  LDL.LU.64 R6, [R1+0x2490] ;  /* 0x0024900001067983 */ /* 0x000f280000300a00 */
[----:B------:R-:W4:Y:S04]  /*101d40*/  LDL.LU.64 R8, [R1+0x2488] ;  /* 0x0024880001087983 */ /* 0x000f280000300a00 */
[----:B------:R-:W4:Y:S04]  /*101d50*/  LDL.LU R18, [R1+0x278] ;  /* 0x0002780001127983 */ /* 0x000f280000300800 */
[----:B------:R-:W4:Y:S04]  /*101d60*/  LDL.LU.64 R10, [R1+0x2480] ;  /* 0x00248000010a7983 */ /* 0x000f280000300a00 */
[----:B------:R-:W4:Y:S04]  /*101d70*/  LDL.LU.64 R12, [R1+0x2478] ;  /* 0x00247800010c7983 */ /* 0x000f280000300a00 */
[----:B------:R-:W4:Y:S04]  /*101d80*/  LDL.LU.64 R14, [R1+0x2470] ;  /* 0x00247000010e7983 */ /* 0x000f280000300a00 */
[----:B------:R-:W2:Y:S01]  /*101d90*/  LDL.LU.64 R20, [R1+0x3808] ;  /* 0x0038080001147983 */ /* 0x000ea20000300a00 */
[----:B------:R-:W-:-:S02]  /*101da0*/  LOP3.LUT P6, RZ, R27, 0x100, RZ, 0xc0, !PT ;  /* 0x000001001bff7812 */ /* 0x000fc400078cc0ff */
[----:B--2---:R-:W-:-:S11]  /*101db0*/  PRMT R24, R20, 0x7770, RZ ;  /* 0x0000777014187816 */ /* 0x004fd600000000ff */
[----:B------:R0:W-:Y:S04]  /*101dc0*/  @P6 STG.E.U8 desc[UR46][R16.64], R24 ;  /* 0x0000001810006986 */ /* 0x0001e8000c10112e */
        /* <DEDUP_REMOVED lines=14> */
[C---:B------:R-:W-:Y:S02]  /*101eb0*/  LOP3.LUT P6, RZ, R27.reuse, 0x20, RZ, 0xc0, !PT ;  /* 0x000000201bff7812 */ /* 0x040fe400078cc0ff */
[----:B0-----:R-:W-:Y:S01]  /*101ec0*/  PRMT R24, R20, 0x7773, RZ ;  /* 0x0000777314187816 */ /* 0x001fe200000000ff */
[----:B------:R-:W2:Y:S10]  /*101ed0*/  LDL.LU R16, [R1+0x37f4] ;  /* 0x0037f40001107983 */ /* 0x000eb40000300800 */
[----:B---3--:R0:W-:Y:S01]  /*101ee0*/  @P6 STG.E.U8 desc[UR46][R2.64], R24 ;  /* 0x0000001802006986 */ /* 0x0081e2000c10112e */
[----:B------:R-:W-:-:S02]  /*101ef0*/  LOP3.LUT P6, RZ, R27, 0x10, RZ, 0xc0, !PT ;  /* 0x000000101bff7812 */ /* 0x000fc400078cc0ff */
[----:B0-----:R-:W-:-:S11]  /*101f00*/  PRMT R24, R21, 0x7770, RZ ;  /* 0x0000777015187816 */ /* 0x001fd600000000ff */
[----:B----4-:R0:W-:Y:S02]  /*101f10*/  @P6 STG.E.U8 desc[UR46][R28.64], R24 ;  /* 0x000000181c006986 */ /* 0x0101e4000c10112e */
[----:B0-----:R-:W-:-:S05]  /*101f20*/  PRMT R24, R21, 0x7771, RZ ;  /* 0x0000777115187816 */ /* 0x001fca00000000ff */
[----:B------:R0:W-:Y:S02]  /*101f30*/  @P5 STG.E.U8 desc[UR46][R4.64], R24 ;  /* 0x0000001804005986 */ /* 0x0001e4000c10112e */
[----:B0-----:R-:W-:-:S05]  /*101f40*/  PRMT R24, R21, 0x7772, RZ ;  /* 0x0000777215187816 */ /* 0x001fca00000000ff */
[----:B------:R0:W-:Y:S02]  /*101f50*/  @P4 STG.E.U8 desc[UR46][R6.64], R24 ;  /* 0x0000001806004986 */ /* 0x0001e4000c10112e */
[----:B0-----:R-:W-:Y:S02]  /*101f60*/  PRMT R24, R21, 0x7773, RZ ;  /* 0x0000777315187816 */ /* 0x001fe400000000ff */
[----:B------:R-:W3:Y:S04]  /*101f70*/  LDL.LU R21, [R1+0x37f0] ;  /* 0x0037f00001157983 */ /* 0x000ee80000300800 */
[----:B------:R0:W-:Y:S02]  /*101f80*/  @P3 STG.E.U8 desc[UR46][R8.64], R24 ;  /* 0x0000001808003986 */ /* 0x0001e4000c10112e */
[----:B0-----:R-:W-:-:S05]  /*101f90*/  PRMT R24, R18, 0x7770, RZ ;  /* 0x0000777012187816 */ /* 0x001fca00000000ff */
[----:B------:R0:W-:Y:S02]  /*101fa0*/  @P2 STG.E.U8 desc[UR46][R10.64], R24 ;  /* 0x000000180a002986 */ /* 0x0001e4000c10112e */
[----:B0-----:R-:W-:-:S05]  /*101fb0*/  PRMT R24, R18, 0x7771, RZ ;  /* 0x0000777112187816 */ /* 0x001fca00000000ff */
[----:B------:R0:W-:Y:S02]  /*101fc0*/  @P1 STG.E.U8 desc[UR46][R12.64], R24 ;  /* 0x000000180c001986 */ /* 0x0001e4000c10112e */
[----:B0-----:R-:W-:Y:S02]  /*101fd0*/  PRMT R24, R18, 0x7772, RZ ;  /* 0x0000777212187816 */ /* 0x001fe400000000ff */
[----:B------:R-:W4:Y:S04]  /*101fe0*/  LDL.LU.64 R12, [R1+0x2468] ;  /* 0x00246800010c7983 */ /* 0x000f280000300a00 */
[----:B------:R0:W-:Y:S04]  /*101ff0*/  @P0 STG.E.U8 desc[UR46][R14.64], R24 ;  /* 0x000000180e000986 */ /* 0x0001e8000c10112e */
[----:B0-----:R-:W2:Y:S04]  /*102000*/  LDL.LU.64 R14, [R1+0x2460] ;  /* 0x00246000010e7983 */ /* 0x001ea80000300a00 */
[----:B------:R-:W3:Y:S04]  /*102010*/  LDL.LU.64 R6, [R1+0x2458] ;  /* 0x0024580001067983 */ /* 0x000ee80000300a00 */
[----:B------:R-:W3:Y:S04]  /*102020*/  LDL.LU.64 R8, [R1+0x2450] ;  /* 0x0024500001087983 */ /* 0x000ee80000300a00 */
[----:B------:R-:W2:Y:S01]  /*102030*/  LDL.LU R17, [R1+0x27c] ;  /* 0x00027c0001117983 */ /* 0x000ea20000300800 */
[----:B------:R-:W-:-:S02]  /*102040*/  LOP3.LUT P3, RZ, R22, 0x10000, RZ, 0xc0, !PT ;  /* 0x0001000016ff7812 */ /* 0x000fc4000786c0ff */
[----:B------:R-:W-:Y:S01]  /*102050*/  LOP3.LUT P2, RZ, R22, 0x20000, RZ, 0xc0, !PT ;  /* 0x0002000016ff7812 */ /* 0x000fe2000784c0ff */
[----:B------:R-:W3:Y:S01]  /*102060*/  LDL.LU.64 R10, [R1+0x2448] ;  /* 0x00244800010a7983 */ /* 0x000ee20000300a00 */
[----:B------:R-:W-:-:S03]  /*102070*/  PRMT R24, R18, 0x7773, RZ ;  /* 0x0000777312187816 */ /* 0x000fc600000000ff */
[----:B------:R-:W3:Y:S06]  /*102080*/  LDL.LU R20, [R1+0x260] ;  /* 0x0002600001147983 */ /* 0x000eec0000300800 */
[----:B----4-:R0:W-:Y:S04]  /*102090*/  @P3 STG.E.U8 desc[UR46][R12.64], R24 ;  /* 0x000000180c003986 */ /* 0x0101e8000c10112e */
[----:B0-----:R-:W4:Y:S01]  /*1020a0*/  LDL.LU.64 R12, [R1+0x2440] ;  /* 0x00244000010c7983 */ /* 0x001f220000300a00 */
[----:B--2---:R-:W-:-:S05]  /*1020b0*/  PRMT R24, R17, 0x7770, RZ ;  /* 0x0000777011187816 */ /* 0x004fca00000000ff */
[----:B------:R0:W-:Y:S04]  /*1020c0*/  @P2 STG.E.U8 desc[UR46][R14.64], R24 ;  /* 0x000000180e002986 */ /* 0x0001e8000c10112e */
[----:B0-----:R-:W2:Y:S04]  /*1020d0*/  LDL.LU.64 R14, [R1+0x2438] ;  /* 0x00243800010e7983 */ /* 0x001ea80000300a00 */
[----:B------:R-:W2:Y:S04]  /*1020e0*/  LDL.LU R0, [R1+0x264] ;  /* 0x0002640001007983 */ /* 0x000ea80000300800 */
[----:B------:R-:W3:Y:S04]  /*1020f0*/  LDL.LU.64 R24, [R1+0x2418] ;  /* 0x0024180001187983 */ /* 0x000ee80000300a00 */
        /* <DEDUP_REMOVED lines=22> */
[C---:B------:R-:W-:Y:S01]  /*102260*/  LOP3.LUT P6, RZ, R22.reuse, 0x400000, RZ, 0xc0, !PT ;  /* 0x0040000016ff7812 */ /* 0x040fe200078cc0ff */
[----:B------:R-:W3:Y:S01]  /*102270*/  LDL.LU.64 R2, [R1+0x2410] ;  /* 0x0024100001027983 */ /* 0x000ee20000300a00 */
[----:B------:R-:W-:Y:S02]  /*102280*/  LOP3.LUT R27, R27, 0xfffffffb, RZ, 0xc0, !PT ;  /* 0xfffffffb1b1b7812 */ /* 0x000fe400078ec0ff */
[C---:B------:R-:W-:Y:S01]  /*102290*/  LOP3.LUT P1, RZ, R22.reuse, 0x40000, RZ, 0xc0, !PT ;  /* 0x0004000016ff7812 */ /* 0x040fe2000782c0ff */
[----:B------:R-:W3:Y:S01]  /*1022a0*/  LDL.LU R18, [R1+0x268] ;  /* 0x0002680001127983 */ /* 0x000ee20000300800 */
[C---:B------:R-:W-:Y:S02]  /*1022b0*/  LOP3.LUT P0, RZ, R22.reuse, 0x80000, RZ, 0xc0, !PT ;  /* 0x0008000016ff7812 */ /* 0x040fe4000780c0ff */
[C---:B------:R-:W-:Y:S01]  /*1022c0*/  LOP3.LUT P5, RZ, R22.reuse, 0x20000000, RZ, 0xc0, !PT ;  /* 0x2000000016ff7812 */ /* 0x040fe200078ac0ff */
[----:B------:R-:W3:Y:S04]  /*1022d0*/  LDL.LU.64 R28, [R1+0x2408] ;  /* 0x00240800011c7983 */ /* 0x000ee80000300a00 */
[----:B------:R-:W-:Y:S01]  /*1022e0*/  @P6 LOP3.LUT R27, R27, 0x4, RZ, 0xfc, !PT ;  /* 0x000000041b1b6812 */ /* 0x000fe200078efcff */
[----:B------:R-:W3:Y:S01]  /*1022f0*/  LDL.LU.64 R4, [R1+0x2400] ;  /* 0x0024000001047983 */ /* 0x000ee20000300a00 */
[----:B------:R-:W-:-:S02]  /*102300*/  LOP3.LUT P6, RZ, R22, 0x200000, RZ, 0xc0, !PT ;  /* 0x0020000016ff7812 */ /* 0x000fc400078cc0ff */
[----:B------:R-:W-:Y:S02]  /*102310*/  LOP3.LUT R27, R27, 0xfffffff7, RZ, 0xc0, !PT ;  /* 0xfffffff71b1b7812 */ /* 0x000fe400078ec0ff */
[C---:B------:R-:W-:Y:S02]  /*102320*/  LOP3.LUT P4, RZ, R22.reuse, 0x40000000, RZ, 0xc0, !PT ;  /* 0x4000000016ff7812 */ /* 0x040fe4000788c0ff */
[----:B------:R-:W-:-:S07]  /*102330*/  LOP3.LUT P3, RZ, R22, 0x80000000, RZ, 0xc0, !PT ;  /* 0x8000000016ff7812 */ /* 0x000fce000786c0ff */
[----:B------:R-:W-:Y:S02]  /*102340*/  @P6 LOP3.LUT R27, R27, 0x8, RZ, 0xfc, !PT ;  /* 0x000000081b1b6812 */ /* 0x000fe400078efcff */
[----:B------:R-:W-:Y:S02]  /*102350*/  LOP3.LUT P6, RZ, R22, 0x100000, RZ, 0xc0, !PT ;  /* 0x0010000016ff7812 */ /* 0x000fe400078cc0ff */
[----:B------:R-:W-:-:S05]  /*102360*/  PRMT R22, R17, 0x7771, RZ ;  /* 0x0000777111167816 */ /* 0x000fca00000000ff */
[----:B------:R0:W-:Y:S02]  /*102370*/  @P1 STG.E.U8 desc[UR46][R6.64], R22 ;  /* 0x0000001606001986 */ /* 0x0001e4000c10112e */
[C---:B0-----:R-:W-:Y:S02]  /*102380*/  PRMT R22, R17.reuse, 0x7772, RZ ;  /* 0x0000777211167816 */ /* 0x041fe400000000ff */
[----:B------:R-:W3:Y:S04]  /*102390*/  LDL.LU.64 R6, [R1+0x23f8] ;  /* 0x0023f80001067983 */ /* 0x000ee80000300a00 */
[----:B------:R0:W-:Y:S02]  /*1023a0*/  @P0 STG.E.U8 desc[UR46][R8.64], R22 ;  /* 0x0000001608000986 */ /* 0x0001e4000c10112e */
[----:B0-----:R-:W-:-:S02]  /*1023b0*/  PRMT R22, R17, 0x7773, RZ ;  /* 0x0000777311167816 */ /* 0x001fc400000000ff */
[----:B------:R-:W3:Y:S04]  /*1023c0*/  LDL.LU.64 R8, [R1+0x23f0] ;  /* 0x0023f00001087983 */ /* 0x000ee80000300a00 */
[----:B------:R0:W-:Y:S01]  /*1023d0*/  @P6 STG.E.U8 desc[UR46][R10.64], R22 ;  /* 0x000000160a006986 */ /* 0x0001e2000c10112e */
[----:B------:R-:W-:-:S03]  /*1023e0*/  LOP3.LUT P6, RZ, R27, 0x8, RZ, 0xc0, !PT ;  /* 0x000000081bff7812 */ /* 0x000fc600078cc0ff */
[----:B------:R-:W3:Y:S01]  /*1023f0*/  LDL.LU R17, [R1+0x26c] ;  /* 0x00026c0001117983 */ /* 0x000ee20000300800 */
[----:B0-----:R-:W-:-:S03]  /*102400*/  PRMT R22, R20, 0x7770, RZ ;  /* 0x0000777014167816 */ /* 0x001fc600000000ff */
[----:B------:R-:W3:Y:S06]  /*102410*/  LDL.LU.64 R10, [R1+0x23e8] ;  /* 0x0023e800010a7983 */ /* 0x000eec0000300a00 */
[----:B----4-:R0:W-:Y:S01]  /*102420*/  @P6 STG.E.U8 desc[UR46][R12.64], R22 ;  /* 0x000000160c006986 */ /* 0x0101e2000c10112e */
[C---:B------:R-:W-:Y:S02]  /*102430*/  LOP3.LUT P6, RZ, R27.reuse, 0x4, RZ, 0xc0, !PT ;  /* 0x000000041bff7812 */ /* 0x040fe400078cc0ff */
[----:B0-----:R-:W-:Y:S01]  /*102440*/  PRMT R22, R20, 0x7771, RZ ;  /* 0x0000777114167816 */ /* 0x001fe200000000ff */
[----:B------:R-:W4:Y:S10]  /*102450*/  LDL.LU.64 R12, [R1+0x23e0] ;  /* 0x0023e000010c7983 */ /* 0x000f340000300a00 */
[----:B--2---:R0:W-:Y:S01]  /*102460*/  @P6 STG.E.U8 desc[UR46][R14.64], R22 ;  /* 0x000000160e006986 */ /* 0x0041e2000c10112e */
[----:B------:R-:W-:-:S02]  /*102470*/  LOP3.LUT P6, RZ, R27, 0x2, RZ, 0xc0, !PT ;  /* 0x000000021bff7812 */ /* 0x000fc400078cc0ff */
[----:B0-----:R-:W-:Y:S01]  /*102480*/  PRMT R22, R20, 0x7772, RZ ;  /* 0x0000777214167816 */ /* 0x001fe200000000ff */
[----:B------:R-:W2:Y:S10]  /*102490*/  LDL.LU.64 R14, [R1+0x23d8] ;  /* 0x0023d800010e7983 */ /* 0x000eb40000300a00 */
[----:B---3--:R0:W-:Y:S04]  /*1024a0*/  @P6 STG.E.U8 desc[UR46][R24.64], R22 ;  /* 0x0000001618006986 */ /* 0x0081e8000c10112e */
[----:B0-----:R-:W3:Y:S01]  /*1024b0*/  LDL.LU.64 R24, [R1+0x37e8] ;  /* 0x0037e80001187983 */ /* 0x001ee20000300a00 */
[----:B------:R-:W-:-:S03]  /*1024c0*/  LOP3.LUT P6, RZ, R27, 0x1, RZ, 0xc0, !PT ;  /* 0x000000011bff7812 */ /* 0x000fc600078cc0ff */
[----:B------:R-:W4:Y:S01]  /*1024d0*/  LDL.LU.64 R26, [R1+0x2420] ;  /* 0x00242000011a7983 */ /* 0x000f220000300a00 */
[----:B------:R-:W-:-:S03]  /*1024e0*/  PRMT R22, R20, 0x7773, RZ ;  /* 0x0000777314167816 */ /* 0x000fc600000000ff */
[----:B------:R-:W2:Y:S06]  /*1024f0*/  LDL.LU R20, [R1+0x37e0] ;  /* 0x0037e00001147983 */ /* 0x000eac0000300800 */
[----:B---3--:R0:W-:Y:S04]  /*102500*/  @P6 STG.E.U8 desc[UR46][R24.64], R22 ;  /* 0x0000001618006986 */ /* 0x0081e8000c10112e */
[----:B0-----:R-:W3:Y:S01]  /*102510*/  LDL.LU.64 R24, [R1+0x37d8] ;  /* 0x0037d80001187983 */ /* 0x001ee20000300a00 */
[----:B------:R-:W-:-:S02]  /*102520*/  LOP3.LUT P6, RZ, R23, 0x80000000, RZ, 0xc0, !PT ;  /* 0x8000000017ff7812 */ /* 0x000fc400078cc0ff */
[----:B------:R-:W-:-:S11]  /*102530*/  PRMT R22, R0, 0x7770, RZ ;  /* 0x0000777000167816 */ /* 0x000fd600000000ff */
[----:B----4-:R0:W-:Y:S01]  /*102540*/  @P6 STG.E.U8 desc[UR46][R26.64], R22 ;  /* 0x000000161a006986 */ /* 0x0101e2000c10112e */
[----:B------:R-:W-:Y:S02]  /*102550*/  LOP3.LUT P6, RZ, R23, 0x40000000, RZ, 0xc0, !PT ;  /* 0x4000000017ff7812 */ /* 0x000fe400078cc0ff */
[----:B0-----:R-:W-:Y:S02]  /*102560*/  PRMT R22, R0, 0x7771, RZ ;  /* 0x0000777100167816 */ /* 0x001fe400000000ff */
[C---:B------:R-:W-:Y:S02]  /*102570*/  LOP3.LUT P2, RZ, R21.reuse, 0x1, RZ, 0xc0, !PT ;  /* 0x0000000115ff7812 */ /* 0x040fe4000784c0ff */
[C---:B------:R-:W-:Y:S02]  /*102580*/  LOP3.LUT P1, RZ, R21.reuse, 0x2, RZ, 0xc0, !PT ;  /* 0x0000000215ff7812 */ /* 0x040fe4000782c0ff */
[----:B------:R-:W-:-:S05]  /*102590*/  LOP3.LUT P0, RZ, R21, 0x4, RZ, 0xc0, !PT ;  /* 0x0000000415ff7812 */ /* 0x000fca000780c0ff */
[----:B---3--:R0:W-:Y:S01]  /*1025a0*/  @P6 STG.E.U8 desc[UR46][R24.64], R22 ;  /* 0x0000001618006986 */ /* 0x0081e2000c10112e */
        /* <DEDUP_REMOVED lines=8> */
[C---:B0-----:R-:W-:Y:S02]  /*102630*/  PRMT R22, R18.reuse, 0x7771, RZ ;  /* 0x0000777112167816 */ /* 0x041fe400000000ff */
[----:B------:R-:W3:Y:S04]  /*102640*/  LDL.LU.64 R4, [R1+0x23d0] ;  /* 0x0023d00001047983 */ /* 0x000ee80000300a00 */
        /* <DEDUP_REMOVED lines=8> */
[----:B--2---:R0:W-:Y:S04]  /*1026d0*/  @P0 STG.E.U8 desc[UR46][R14.64], R22 ;  /* 0x000000160e000986 */ /* 0x0041e8000c10112e */
[----:B0-----:R-:W2:Y:S01]  /*1026e0*/  LDL.LU.64 R14, [R1+0x23c8] ;  /* 0x0023c800010e7983 */ /* 0x001ea20000300a00 */
[C---:B------:R-:W-:Y:S02]  /*1026f0*/  LOP3.LUT P3, RZ, R21.reuse, 0x8, RZ, 0xc0, !PT ;  /* 0x0000000815ff7812 */ /* 0x040fe4000786c0ff */
[----:B------:R-:W-:Y:S01]  /*102700*/  LOP3.LUT P2, RZ, R21, 0x10, RZ, 0xc0, !PT ;  /* 0x0000001015ff7812 */ /* 0x000fe2000784c0ff */
[----:B------:R-:W4:Y:S01]  /*102710*/  LDL.LU.64 R6, [R1+0x23c0] ;  /* 0x0023c00001067983 */ /* 0x000f220000300a00 */
[----:B------:R-:W-:-:S03]  /*102720*/  PRMT R22, R17, 0x7772, RZ ;  /* 0x0000777211167816 */ /* 0x000fc600000000ff */
[----:B------:R-:W4:Y:S04]  /*102730*/  LDL.LU.64 R8, [R1+0x23b8] ;  /* 0x0023b80001087983 */ /* 0x000f280000300a00 */
[----:B------:R-:W4:Y:S04]  /*102740*/  LDL.LU.64 R10, [R1+0x23b0] ;  /* 0x0023b000010a7983 */ /* 0x000f280000300a00 */
[----:B------:R-:W4:Y:S04]  /*102750*/  LDL.LU R18, [R1+0x250] ;  /* 0x0002500001127983 */ /* 0x000f280000300800 */
[----:B------:R-:W4:Y:S04]  /*102760*/  LDL.LU.64 R12, [R1+0x23a8] ;  /* 0x0023a800010c7983 */ /* 0x000f280000300a00 */
[----:B------:R-:W4:Y:S04]  /*102770*/  LDL.LU R0, [R1+0x254] ;  /* 0x0002540001007983 */ /* 0x000f280000300800 */
[----:B---3--:R0:W-:Y:S02]  /*102780*/  @P3 STG.E.U8 desc[UR46][R4.64], R22 ;  /* 0x0000001604003986 */ /* 0x0081e4000c10112e */
[----:B0-----:R-:W-:-:S05]  /*102790*/  PRMT R22, R17, 0x7773, RZ ;  /* 0x0000777311167816 */ /* 0x001fca00000000ff */
[----:B--2---:R0:W-:Y:S04]  /*1027a0*/  @P2 STG.E.U8 desc[UR46][R14.64], R22 ;  /* 0x000000160e002986 */ /* 0x0041e8000c10112e */
[----:B0-----:R-:W2:Y:S04]  /*1027b0*/  LDL.LU.64 R14, [R1+0x23a0] ;  /* 0x0023a000010e7983 */ /* 0x001ea80000300a00 */
[----:B------:R-:W3:Y:S04]  /*1027c0*/  LDL.LU R17, [R1+0x258] ;  /* 0x0002580001117983 */ /* 0x000ee80000300800 */
        /* <DEDUP_REMOVED lines=27> */
[----:B------:R-:W-:Y:S02]  /*102980*/  LOP3.LUT P0, RZ, R21, 0x40, RZ, 0xc0, !PT ;  /* 0x0000004015ff7812 */ /* 0x000fe4000780c0ff */
[----:B----4-:R-:W-:Y:S01]  /*102990*/  PRMT R22, R18, 0x7770, RZ ;  /* 0x0000777012167816 */ /* 0x010fe200000000ff */
[----:B------:R-:W4:Y:S04]  /*1029a0*/  LDL.LU.64 R2, [R1+0x2378] ;  /* 0x0023780001027983 */ /* 0x000f280000300a00 */
[----:B------:R-:W-:Y:S01]  /*1029b0*/  @P6 LOP3.LUT R23, R23, 0x4000000, RZ, 0xfc, !PT ;  /* 0x0400000017176812 */ /* 0x000fe200078efcff */
[----:B------:R-:W4:Y:S01]  /*1029c0*/  LDL.LU.64 R28, [R1+0x2370] ;  /* 0x00237000011c7983 */ /* 0x000f220000300a00 */
[----:B------:R-:W-:-:S02]  /*1029d0*/  LOP3.LUT P6, RZ, R21, 0x100, RZ, 0xc0, !PT ;  /* 0x0000010015ff7812 */ /* 0x000fc400078cc0ff */
[----:B------:R-:W-:Y:S01]  /*1029e0*/  LOP3.LUT R23, R23, 0xf7ffffff, RZ, 0xc0, !PT ;  /* 0xf7ffffff17177812 */ /* 0x000fe200078ec0ff */
[----:B------:R0:W-:Y:S04]  /*1029f0*/  @P1 STG.E.U8 desc[UR46][R6.64], R22 ;  /* 0x0000001606001986 */ /* 0x0001e8000c10112e */
[----:B------:R-:W4:Y:S06]  /*102a00*/  LDL.LU.64 R4, [R1+0x2368] ;  /* 0x0023680001047983 */ /* 0x000f2c0000300a00 */
[----:B------:R-:W-:-:S02]  /*102a10*/  @P6 LOP3.LUT R23, R23, 0x8000000, RZ, 0xfc, !PT ;  /* 0x0800000017176812 */ /* 0x000fc400078efcff */
[----:B------:R-:W-:Y:S01]  /*102a20*/  LOP3.LUT P6, RZ, R21, 0x80, RZ, 0xc0, !PT ;  /* 0x0000008015ff7812 */ /* 0x000fe200078cc0ff */
[----:B0-----:R-:W4:Y:S01]  /*102a30*/  LDL.LU.64 R6, [R1+0x2360] ;  /* 0x0023600001067983 */ /* 0x001f220000300a00 */
[----:B------:R-:W-:-:S05]  /*102a40*/  PRMT R22, R18, 0x7771, RZ ;  /* 0x0000777112167816 */ /* 0x000fca00000000ff */
[----:B------:R0:W-:Y:S02]  /*102a50*/  @P0 STG.E.U8 desc[UR46][R8.64], R22 ;  /* 0x0000001608000986 */ /* 0x0001e4000c10112e */
[C---:B0-----:R-:W-:Y:S02]  /*102a60*/  PRMT R22, R18.reuse, 0x7772, RZ ;  /* 0x0000777212167816 */ /* 0x041fe400000000ff */
[----:B------:R-:W4:Y:S04]  /*102a70*/  LDL.LU.64 R8, [R1+0x2358] ;  /* 0x0023580001087983 */ /* 0x000f280000300a00 */
        /* <DEDUP_REMOVED lines=8> */
[----:B--2---:R0:W-:Y:S01]  /*102b00*/  @P6 STG.E.U8 desc[UR46][R14.64], R22 ;  /* 0x000000160e006986 */ /* 0x0041e2000c10112e */
[----:B------:R-:W-:-:S03]  /*102b10*/  LOP3.LUT P6, RZ, R23, 0x2000000, RZ, 0xc0, !PT ;  /* 0x0200000017ff7812 */ /* 0x000fc600078cc0ff */
[----:B------:R-:W2:Y:S01]  /*102b20*/  LDL.LU R18, [R1+0x240] ;  /* 0x0002400001127983 */ /* 0x000ea20000300800 */
[----:B0-----:R-:W-:-:S03]  /*102b30*/  PRMT R22, R0, 0x7771, RZ ;  /* 0x0000777100167816 */ /* 0x001fc600000000ff */
[----:B------:R-:W2:Y:S06]  /*102b40*/  LDL.LU.64 R14, [R1+0x2340] ;  /* 0x00234000010e7983 */ /* 0x000eac0000300a00 */
        /* <DEDUP_REMOVED lines=8> */
[----:B------:R3:W-:Y:S01]  /*102bd0*/  @P6 STG.E.U8 desc[UR46][R26.64], R22 ;  /* 0x000000161a006986 */ /* 0x0007e2000c10112e */
[----:B------:R-:W-:Y:S02]  /*102be0*/  LOP3.LUT P6, RZ, R23, 0x400000, RZ, 0xc0, !PT ;  /* 0x0040000017ff7812 */ /* 0x000fe400078cc0ff */
[C---:B------:R-:W-:Y:S02]  /*102bf0*/  LOP3.LUT P5, RZ, R21.reuse, 0x10000, RZ, 0xc0, !PT ;  /* 0x0001000015ff7812 */ /* 0x040fe400078ac0ff */
[C---:B------:R-:W-:Y:S02]  /*102c00*/  LOP3.LUT P4, RZ, R21.reuse, 0x20000, RZ, 0xc0, !PT ;  /* 0x0002000015ff7812 */ /* 0x040fe4000788c0ff */
[C---:B------:R-:W-:Y:S02]  /*102c10*/  LOP3.LUT P3, RZ, R21.reuse, 0x40000, RZ, 0xc0, !PT ;  /* 0x0004000015ff7812 */ /* 0x040fe4000786c0ff */
[C---:B------:R-:W-:Y:S02]  /*102c20*/  LOP3.LUT P2, RZ, R21.reuse, 0x80000, RZ, 0xc0, !PT ;  /* 0x0008000015ff7812 */ /* 0x040fe4000784c0ff */
[----:B------:R-:W-:-:S02]  /*102c30*/  LOP3.LUT P1, RZ, R21, 0x100000, RZ, 0xc0, !PT ;  /* 0x0010000015ff7812 */ /* 0x000fc4000782c0ff */
[----:B------:R-:W-:Y:S02]  /*102c40*/  LOP3.LUT P0, RZ, R21, 0x200000, RZ, 0xc0, !PT ;  /* 0x0020000015ff7812 */ /* 0x000fe4000780c0ff */
[----:B---3--:R-:W-:-:S05]  /*102c50*/  PRMT R22, R17, 0x7770, RZ ;  /* 0x0000777011167816 */ /* 0x008fca00000000ff */
[----:B------:R0:W-:Y:S01]  /*102c60*/  @P6 STG.E.U8 desc[UR46][R24.64], R22 ;  /* 0x0000001618006986 */ /* 0x0001e2000c10112e */
        /* <DEDUP_REMOVED lines=15> */
[----:B------:R-:W3:Y:S04]  /*102d60*/  LDL.LU R20, [R1+0x37c0] ;  /* 0x0037c00001147983 */ /* 0x000ee80000300800 */
[----:B------:R2:W-:Y:S02]  /*102d70*/  @P1 STG.E.U8 desc[UR46][R12.64], R22 ;  /* 0x000000160c001986 */ /* 0x0005e4000c10112e */
[----:B--2---:R-:W-:-:S02]  /*102d80*/  PRMT R22, R18, 0x7770, RZ ;  /* 0x0000777012167816 */ /* 0x004fc400000000ff */
[----:B------:R-:W2:Y:S04]  /*102d90*/  LDL.LU.64 R12, [R1+0x2338] ;  /* 0x00233800010c7983 */ /* 0x000ea80000300a00 */
[----:B------:R0:W-:Y:S04]  /*102da0*/  @P0 STG.E.U8 desc[UR46][R14.64], R22 ;  /* 0x000000160e000986 */ /* 0x0001e8000c10112e */
[----:B0-----:R-:W4:Y:S01]  /*102db0*/  LDL.LU.64 R14, [R1+0x2330] ;  /* 0x00233000010e7983 */ /* 0x001f220000300a00 */
[----:B------:R-:W-:Y:S02]  /*102dc0*/  LOP3.LUT R23, R23, 0xffffefff, RZ, 0xc0, !PT ;  /* 0xffffefff17177812 */ /* 0x000fe400078ec0ff */
[C---:B------:R-:W-:Y:S01]  /*102dd0*/  LOP3.LUT P3, RZ, R21.reuse, 0x400000, RZ, 0xc0, !PT ;  /* 0x0040000015ff7812 */ /* 0x040fe2000786c0ff */
[----:B------:R-:W4:Y:S01]  /*102de0*/  LDL.LU.64 R6, [R1+0x2328] ;  /* 0x0023280001067983 */ /* 0x000f220000300a00 */
[----:B------:R-:W-:-:S02]  /*102df0*/  LOP3.LUT P2, RZ, R21, 0x800000, RZ, 0xc0, !PT ;  /* 0x0080000015ff7812 */ /* 0x000fc4000784c0ff */
[C---:B------:R-:W-:Y:S01]  /*102e00*/  LOP3.LUT P1, RZ, R21.reuse, 0x1000000, RZ, 0xc0, !PT ;  /* 0x0100000015ff7812 */ /* 0x040fe2000782c0ff */
[----:B------:R-:W4:Y:S01]  /*102e10*/  LDL.LU.64 R8, [R1+0x2320] ;  /* 0x0023200001087983 */ /* 0x000f220000300a00 */
[----:B------:R-:W-:-:S03]  /*102e20*/  LOP3.LUT P0, RZ, R21, 0x2000000, RZ, 0xc0, !PT ;  /* 0x0200000015ff7812 */ /* 0x000fc6000780c0ff */
[----:B------:R-:W4:Y:S04]  /*102e30*/  LDL.LU.64 R10, [R1+0x2318] ;  /* 0x00231800010a7983 */ /* 0x000f280000300a00 */
[----:B------:R-:W4:Y:S01]  /*102e40*/  LDL.LU R22, [R1+0x244] ;  /* 0x0002440001167983 */ /* 0x000f220000300800 */
[----:B---3--:R-:W-:-:S13]  /*102e50*/  LOP3.LUT P6, RZ, R20, 0x4, RZ, 0xc0, !PT ;  /* 0x0000000414ff7812 */ /* 0x008fda00078cc0ff */
        /* <DEDUP_REMOVED lines=25> */
[C---:B0-----:R-:W-:Y:S02]  /*102ff0*/  PRMT R21, R18.reuse, 0x7772, RZ ;  /* 0x0000777212157816 */ /* 0x041fe400000000ff */
[----:B------:R-:W2:Y:S04]  /*103000*/  LDL.LU.64 R12, [R1+0x2310] ;  /* 0x00231000010c7983 */ /* 0x000ea80000300a00 */
[----:B------:R-:W3:Y:S04]  /*103010*/  LDL.LU R0, [R1+0x248] ;  /* 0x0002480001007983 */ /* 0x000ee80000300800 */
[----:B----4-:R0:W-:Y:S04]  /*103020*/  @P2 STG.E.U8 desc[UR46][R14.64], R21 ;  /* 0x000000150e002986 */ /* 0x0101e8000c10112e */
[----:B0-----:R-:W4:Y:S04]  /*103030*/  LDL.LU.64 R14, [R1+0x2308] ;  /* 0x00230800010e7983 */ /* 0x001f280000300a00 */
[----:B------:R-:W2:Y:S04]  /*103040*/  LDL.LU.64 R26, [R1+0x22f0] ;  /* 0x0022f000011a7983 */ /* 0x000ea80000300a00 */
        /* <DEDUP_REMOVED lines=18> */
[----:B------:R-:W2:Y:S01]  /*103170*/  LDL.LU R18, [R1+0x230] ;  /* 0x0002300001127983 */ /* 0x000ea20000300800 */
[----:B0-----:R-:W-:-:S03]  /*103180*/  PRMT R21, R22, 0x7773, RZ ;  /* 0x0000777316157816 */ /* 0x001fc600000000ff */
[----:B------:R-:W2:Y:S04]  /*103190*/  LDL.LU.64 R4, [R1+0x22d0] ;  /* 0x0022d00001047983 */ /* 0x000ea80000300a00 */
[----:B----4-:R3:W-:Y:S01]  /*1031a0*/  @P6 STG.E.U8 desc[UR46][R14.64], R21 ;  /* 0x000000150e006986 */ /* 0x0107e2000c10112e */
[----:B------:R-:W-:-:S03]  /*1031b0*/  LOP3.LUT P6, RZ, R23, 0x20000, RZ, 0xc0, !PT ;  /* 0x0002000017ff7812 */ /* 0x000fc600078cc0ff */
[----:B------:R-:W4:Y:S04]  /*1031c0*/  LDL.LU.64 R6, [R1+0x22c8] ;  /* 0x0022c80001067983 */ /* 0x000f280000300a00 */
[----:B------:R-:W4:Y:S01]  /*1031d0*/  LDL.LU.64 R8, [R1+0x22c0] ;  /* 0x0022c00001087983 */ /* 0x000f220000300a00 */
[----:B---3--:R-:W-:-:S03]  /*1031e0*/  PRMT R21, R0, 0x7770, RZ ;  /* 0x0000777000157816 */ /* 0x008fc600000000ff */
[----:B------:R-:W3:Y:S04]  /*1031f0*/  LDL.LU.64 R10, [R1+0x22b8] ;  /* 0x0022b800010a7983 */ /* 0x000ee80000300a00 */
[----:B------:R-:W3:Y:S04]  /*103200*/  LDL.LU.64 R12, [R1+0x22b0] ;  /* 0x0022b000010c7983 */ /* 0x000ee80000300a00 */
        /* <DEDUP_REMOVED lines=28> */
[----:B----4-:R0:W-:Y:S02]  /*1033d0*/  @P4 STG.E.U8 desc[UR46][R6.64], R21 ;  /* 0x0000001506004986 */ /* 0x0101e4000c10112e */
[----:B0-----:R-:W-:-:S05]  /*1033e0*/  PRMT R21, R18, 0x7770, RZ ;  /* 0x0000777012157816 */ /* 0x001fca00000000ff */
[----:B------:R0:W-:Y:S02]  /*1033f0*/  @P3 STG.E.U8 desc[UR46][R8.64], R21 ;  /* 0x0000001508003986 */ /* 0x0001e4000c10112e */
[----:B0-----:R-:W-:-:S05]  /*103400*/  PRMT R21, R18, 0x7771, RZ ;  /* 0x0000777112157816 */ /* 0x001fca00000000ff */
[----:B---3--:R0:W-:Y:S02]  /*103410*/  @P2 STG.E.U8 desc[UR46][R10.64], R21 ;  /* 0x000000150a002986 */ /* 0x0081e4000c10112e */
[----:B0-----:R-:W-:-:S05]  /*103420*/  PRMT R21, R18, 0x7772, RZ ;  /* 0x0000777212157816 */ /* 0x001fca00000000ff */
[----:B------:R0:W-:Y:S02]  /*103430*/  @P1 STG.E.U8 desc[UR46][R12.64], R21 ;  /* 0x000000150c001986 */ /* 0x0001e4000c10112e */
[----:B0-----:R-:W-:-:S05]  /*103440*/  PRMT R21, R18, 0x7773, RZ ;  /* 0x0000777312157816 */ /* 0x001fca00000000ff */
[----:B------:R0:W-:Y:S04]  /*103450*/  @P0 STG.E.U8 desc[UR46][R14.64], R21 ;  /* 0x000000150e000986 */ /* 0x0001e8000c10112e */
[----:B0-----:R-:W2:Y:S04]  /*103460*/  LDL.LU.64 R14, [R1+0x22a0] ;  /* 0x0022a000010e7983 */ /* 0x001ea80000300a00 */
[----:B------:R-:W3:Y:S04]  /*103470*/  LDL.LU.64 R4, [R1+0x2298] ;  /* 0x0022980001047983 */ /* 0x000ee80000300a00 */
[----:B------:R-:W4:Y:S04]  /*103480*/  LDL.LU.64 R6, [R1+0x2290] ;  /* 0x0022900001067983 */ /* 0x000f280000300a00 */
[----:B------:R-:W2:Y:S01]  /*103490*/  LDL.LU R17, [R1+0x234] ;  /* 0x0002340001117983 */ /* 0x000ea20000300800 */
[----:B------:R-:W-:-:S03]  /*1034a0*/  LOP3.LUT P3, RZ, R20, 0x200, RZ, 0xc0, !PT ;  /* 0x0000020014ff7812 */ /* 0x000fc6000786c0ff */
[----:B------:R-:W4:Y:S04]  /*1034b0*/  LDL.LU.64 R8, [R1+0x2288] ;  /* 0x0022880001087983 */ /* 0x000f280000300a00 */
[----:B------:R-:W4:Y:S04]  /*1034c0*/  LDL.LU.64 R10, [R1+0x2280] ;  /* 0x00228000010a7983 */ /* 0x000f280000300a00 */
[----:B------:R-:W4:Y:S04]  /*1034d0*/  LDL.LU R0, [R1+0x238] ;  /* 0x0002380001007983 */ /* 0x000f280000300800 */
[----:B------:R-:W4:Y:S01]  /*1034e0*/  LDL.LU.64 R12, [R1+0x2278] ;  /* 0x00227800010c7983 */ /* 0x000f220000300a00 */
[----:B--2---:R-:W-:-:S05]  /*1034f0*/  PRMT R21, R17, 0x7770, RZ ;  /* 0x0000777011157816 */ /* 0x004fca00000000ff */
[----:B------:R0:W-:Y:S04]  /*103500*/  @P3 STG.E.U8 desc[UR46][R14.64], R21 ;  /* 0x000000150e003986 */ /* 0x0001e8000c10112e */
[----:B0-----:R-:W2:Y:S04]  /*103510*/  LDL.LU.64 R14, [R1+0x2270] ;  /* 0x00227000010e7983 */ /* 0x001ea80000300a00 */
[----:B------:R-:W3:Y:S01]  /*103520*/  LDL.LU R18, [R1+0x23c] ;  /* 0x00023c0001127983 */ /* 0x000ee20000300800 */
        /* <DEDUP_REMOVED lines=17> */
[----:B0-----:R-:W3:Y:S04]  /*103640*/  LDL.LU.64 R18, [R1+0x2268] ;  /* 0x0022680001127983 */ /* 0x001ee80000300a00 */
[----:B------:R-:W3:Y:S01]  /*103650*/  LDL.LU.64 R26, [R1+0x2258] ;  /* 0x00225800011a7983 */ /* 0x000ee20000300a00 */
[----:B------:R-:W-:-:S04]  /*103660*/  LOP3.LUT R23, R23, 0xfffffdff, RZ, 0xc0, !PT ;  /* 0xfffffdff17177812 */ /* 0x000fc800078ec0ff */
[----:B------:R-:W-:Y:S02]  /*103670*/  @P6 LOP3.LUT R23, R23, 0x200, RZ, 0xfc, !PT ;  /* 0x0000020017176812 */ /* 0x000fe400078efcff */
[C---:B------:R-:W-:Y:S02]  /*103680*/  LOP3.LUT P6, RZ, R20.reuse, 0x8000, RZ, 0xc0, !PT ;  /* 0x0000800014ff7812 */ /* 0x040fe400078cc0ff */
[----:B------:R-:W-:Y:S02]  /*103690*/  LOP3.LUT R23, R23, 0xfffffbff, RZ, 0xc0, !PT ;  /* 0xfffffbff17177812 */ /* 0x000fe400078ec0ff */
[C---:B------:R-:W-:Y:S02]  /*1036a0*/  LOP3.LUT P2, RZ, R20.reuse, 0x400, RZ, 0xc0, !PT ;  /* 0x0000040014ff7812 */ /* 0x040fe4000784c0ff */
[----:B------:R-:W-:Y:S02]  /*1036b0*/  LOP3.LUT P1, RZ, R20, 0x800, RZ, 0xc0, !PT ;  /* 0x0000080014ff7812 */ /* 0x000fe4000782c0ff */
[----:B------:R-:W-:-:S05]  /*1036c0*/  PRMT R21, R17, 0x7771, RZ ;  /* 0x0000777111157816 */ /* 0x000fca00000000ff */
[----:B------:R-:W-:Y:S02]  /*1036d0*/  @P6 LOP3.LUT R23, R23, 0x400, RZ, 0xfc, !PT ;  /* 0x0000040017176812 */ /* 0x000fe400078efcff */
[C---:B------:R-:W-:Y:S02]  /*1036e0*/  LOP3.LUT P6, RZ, R20.reuse, 0x4000, RZ, 0xc0, !PT ;  /* 0x0000400014ff7812 */ /* 0x040fe400078cc0ff */
[----:B------:R-:W-:Y:S01]  /*1036f0*/  LOP3.LUT P0, RZ, R20, 0x1000, RZ, 0xc0, !PT ;  /* 0x0000100014ff7812 */ /* 0x000fe2000780c0ff */
[----:B------:R0:W-:Y:S01]  /*103700*/  @P2 STG.E.U8 desc[UR46][R4.64], R21 ;  /* 0x0000001504002986 */ /* 0x0001e2000c10112e */
[----:B------:R-:W-:Y:S02]  /*103710*/  LOP3.LUT R23, R23, 0xfffff7ff, RZ, 0xc0, !PT ;  /* 0xfffff7ff17177812 */ /* 0x000fe400078ec0ff */
[----:B0-----:R-:W-:-:S07]  /*103720*/  PRMT R21, R17, 0x7772, RZ ;  /* 0x0000777211157816 */ /* 0x001fce00000000ff */
[----:B------:R-:W-:Y:S02]  /*103730*/  @P6 LOP3.LUT R23, R23, 0x800, RZ, 0xfc, !PT ;  /* 0x0000080017176812 */ /* 0x000fe400078efcff */
[----:B------:R-:W-:Y:S01]  /*103740*/  LOP3.LUT P6, RZ, R20, 0x2000, RZ, 0xc0, !PT ;  /* 0x0000200014ff7812 */ /* 0x000fe200078cc0ff */
[----:B----4-:R0:W-:Y:S02]  /*103750*/  @P1 STG.E.U8 desc[UR46][R6.64], R21 ;  /* 0x0000001506001986 */ /* 0x0101e4000c10112e */
        /* <DEDUP_REMOVED lines=9> */
[----:B--2---:R0:W-:Y:S01]  /*1037f0*/  @P6 STG.E.U8 desc[UR46][R14.64], R21 ;  /* 0x000000150e006986 */ /* 0x0041e2000c10112e */
[C---:B------:R-:W-:Y:S02]  /*103800*/  LOP3.LUT P6, RZ, R23.reuse, 0x200, RZ, 0xc0, !PT ;  /* 0x0000020017ff7812 */ /* 0x040fe400078cc0ff */
[----:B0-----:R-:W-:Y:S01]  /*103810*/  PRMT R21, R0, 0x7773, RZ ;  /* 0x0000777300157816 */ /* 0x001fe200000000ff */
[----:B---3--:R0:W-:Y:S04]  /*103820*/  STL.64 [R1+0x37a0], R26 ;  /* 0x0037a01a01007387 */ /* 0x0081e80000100a00 */
[----:B0-----:R-:W2:Y:S04]  /*103830*/  LDL.LU.64 R26, [R1+0x2260] ;  /* 0x00226000011a7983 */ /* 0x001ea80000300a00 */
[----:B------:R-:W3:Y:S04]  /*103840*/  LDL.LU.64 R24, [R1+0x2250] ;  /* 0x0022500001187983 */ /* 0x000ee80000300a00 */
[----:B------:R-:W4:Y:S04]  /*103850*/  LDL.LU.64 R2, [R1+0x2248] ;  /* 0x0022480001027983 */ /* 0x000f280000300a00 */
        /* <DEDUP_REMOVED lines=8> */
[----:B------:R0:W-:Y:S04]  /*1038e0*/  @P6 STG.E.U8 desc[UR46][R18.64], R21 ;  /* 0x0000001512006986 */ /* 0x0001e8000c10112e */
[----:B0-----:R-:W2:Y:S01]  /*1038f0*/  LDL.LU.64 R18, [R1+0x37a8] ;  /* 0x0037a80001127983 */ /* 0x001ea20000300a00 */
[----:B------:R-:W-:-:S02]  /*103900*/  LOP3.LUT P6, RZ, R23, 0x100, RZ, 0xc0, !PT ;  /* 0x0000010017ff7812 */ /* 0x000fc400078cc0ff */
[----:B--2---:R-:W-:-:S11]  /*103910*/  PRMT R21, R18, 0x7770, RZ ;  /* 0x0000777012157816 */ /* 0x004fd600000000ff */
[----:B------:R0:W-:Y:S04]  /*103920*/  @P6 STG.E.U8 desc[UR46][R26.64], R21 ;  /* 0x000000151a006986 */ /* 0x0001e8000c10112e */
        /* <DEDUP_REMOVED lines=12> */
[----:B---3--:R0:W-:Y:S01]  /*1039f0*/  @P6 STG.E.U8 desc[UR46][R24.64], R21 ;  /* 0x0000001518006986 */ /* 0x0081e2000c10112e */
        /* <DEDUP_REMOVED lines=17> */
[----:B0-----:R-:W-:-:S05]  /*103b10*/  PRMT R21, R17, 0x7772, RZ ;  /* 0x0000777211157816 */ /* 0x001fca00000000ff */
[----:B------:R0:W-:Y:S04]  /*103b20*/  @P0 STG.E.U8 desc[UR46][R14.64], R21 ;  /* 0x000000150e000986 */ /* 0x0001e8000c10112e */
[----:B0-----:R-:W3:Y:S01]  /*103b30*/  LDL.LU.64 R14, [R1+0x2208] ;  /* 0x00220800010e7983 */ /* 0x001ee20000300a00 */
[----:B------:R-:W-:Y:S02]  /*103b40*/  LOP3.LUT P3, RZ, R20, 0x10000000, RZ, 0xc0, !PT ;  /* 0x1000000014ff7812 */ /* 0x000fe4000786c0ff */
[----:B------:R-:W-:Y:S01]  /*103b50*/  PRMT R21, R17, 0x7773, RZ ;  /* 0x0000777311157816 */ /* 0x000fe200000000ff */
[----:B------:R-:W4:Y:S04]  /*103b60*/  LDL.LU.64 R28, [R1+0x2200] ;  /* 0x00220000011c7983 */ /* 0x000f280000300a00 */
[----:B------:R-:W4:Y:S04]  /*103b70*/  LDL.LU.64 R4, [R1+0x21f8] ;  /* 0x0021f80001047983 */ /* 0x000f280000300a00 */
[----:B------:R-:W4:Y:S04]  /*103b80*/  LDL.LU.64 R6, [R1+0x21f0] ;  /* 0x0021f00001067983 */ /* 0x000f280000300a00 */
[----:B------:R-:W4:Y:S04]  /*103b90*/  LDL.LU R9, [R1+0x228] ;  /* 0x0002280001097983 */ /* 0x000f280000300800 */
[----:B------:R-:W4:Y:S04]  /*103ba0*/  LDL.LU.64 R10, [R1+0x21e8] ;  /* 0x0021e800010a7983 */ /* 0x000f280000300a00 */
[----:B------:R-:W4:Y:S04]  /*103bb0*/  LDL.LU.64 R12, [R1+0x21e0] ;  /* 0x0021e000010c7983 */ /* 0x000f280000300a00 */
[----:B------:R-:W4:Y:S04]  /*103bc0*/  LDL.LU R18, [R1+0x22c] ;  /* 0x00022c0001127983 */ /* 0x000f280000300800 */
[----:B---3--:R0:W-:Y:S04]  /*103bd0*/  @P3 STG.E.U8 desc[UR46][R14.64], R21 ;  /* 0x000000150e003986 */ /* 0x0081e8000c10112e */
[----:B0-----:R-:W3:Y:S04]  /*103be0*/  LDL.LU.64 R14, [R1+0x21d8] ;  /* 0x0021d800010e7983 */ /* 0x001ee80000300a00 */
[----:B------:R-:W3:Y:S04]  /*103bf0*/  LDL.LU R0, [R1+0x210] ;  /* 0x0002100001007983 */ /* 0x000ee80000300800 */
[----:B------:R-:W4:Y:S01]  /*103c00*/  LDL.LU.64 R26, [R1+0x21c0] ;  /* 0x0021c000011a7983 */ /* 0x000f220000300a00 */
[----:B--2---:R-:W-:-:S02]  /*103c10*/  LOP3.LUT P6, RZ, R19, 0x100, RZ, 0xc0, !PT ;  /* 0x0000010013ff7812 */ /* 0x004fc400078cc0ff */
[C---:B------:R-:W-:Y:S02]  /*103c20*/  LOP3.LUT P2, RZ, R20.reuse, 0x20000000, RZ, 0xc0, !PT ;  /* 0x2000000014ff7812 */ /* 0x040fe4000784c0ff */
[C---:B------:R-:W-:Y:S02]  /*103c30*/  LOP3.LUT P1, RZ, R20.reuse, 0x40000000, RZ, 0xc0, !PT ;  /* 0x4000000014ff7812 */ /* 0x040fe4000782c0ff */
[C---:B------:R-:W-:Y:S02]  /*103c40*/  LOP3.LUT P0, RZ, R20.reuse, 0x80000000, RZ, 0xc0, !PT ;  /* 0x8000000014ff7812 */ /* 0x040fe4000780c0ff */
[----:B------:R-:W-:-:S05]  /*103c50*/  LOP3.LUT R20, R20, 0xefffffff, RZ, 0xc0, !PT ;  /* 0xefffffff14147812 */ /* 0x000fca00078ec0ff */
        /* <DEDUP_REMOVED lines=16> */
[----:B0-----:R-:W2:Y:S06]  /*103d60*/  LDL.LU.64 R26, [R1+0x21d0] ;  /* 0x0021d000011a7983 */ /* 0x001eac0000300a00 */
[----:B------:R-:W-:-:S02]  /*103d70*/  @P6 LOP3.LUT R23, R23, 0x2, RZ, 0xfc, !PT ;  /* 0x0000000217176812 */ /* 0x000fc400078efcff */
[----:B------:R-:W-:Y:S01]  /*103d80*/  LOP3.LUT P6, RZ, R19, 0x4, RZ, 0xc0, !PT ;  /* 0x0000000413ff7812 */ /* 0x000fe200078cc0ff */
[----:B------:R-:W4:Y:S01]  /*103d90*/  LDL.LU.64 R24, [R1+0x21b8] ;  /* 0x0021b80001187983 */ /* 0x000f220000300a00 */
[----:B------:R-:W-:Y:S02]  /*103da0*/  LOP3.LUT R23, R23, 0xfffffffb, RZ, 0xc0, !PT ;  /* 0xfffffffb17177812 */ /* 0x000fe400078ec0ff */
[----:B------:R-:W-:Y:S01]  /*103db0*/  PRMT R21, R9, 0x7770, RZ ;  /* 0x0000777009157816 */ /* 0x000fe200000000ff */
[----:B------:R-:W4:Y:S08]  /*103dc0*/  LDL.LU.64 R2, [R1+0x21b0] ;  /* 0x0021b00001027983 */ /* 0x000f300000300a00 */
[----:B------:R-:W-:-:S02]  /*103dd0*/  @P6 LOP3.LUT R23, R23, 0x4, RZ, 0xfc, !PT ;  /* 0x0000000417176812 */ /* 0x000fc400078efcff */
[----:B------:R-:W-:Y:S01]  /*103de0*/  LOP3.LUT P6, RZ, R19, 0x2, RZ, 0xc0, !PT ;  /* 0x0000000213ff7812 */ /* 0x000fe200078cc0ff */
[----:B------:R0:W-:Y:S01]  /*103df0*/  @P2 STG.E.U8 desc[UR46][R28.64], R21 ;  /* 0x000000151c002986 */ /* 0x0001e2000c10112e */
[----:B------:R-:W-:Y:S02]  /*103e00*/  LOP3.LUT R23, R23, 0xfffffff7, RZ, 0xc0, !PT ;  /* 0xfffffff717177812 */ /* 0x000fe400078ec0ff */
[----:B0-----:R-:W-:Y:S01]  /*103e10*/  PRMT R21, R9, 0x7771, RZ ;  /* 0x0000777109157816 */ /* 0x001fe200000000ff */
[----:B------:R-:W4:Y:S08]  /*103e20*/  LDL.LU.64 R28, [R1+0x21a8] ;  /* 0x0021a800011c7983 */ /* 0x000f300000300a00 */
[----:B------:R-:W-:-:S02]  /*103e30*/  @P6 LOP3.LUT R23, R23, 0x8, RZ, 0xfc, !PT ;  /* 0x0000000817176812 */ /* 0x000fc400078efcff */
[----:B------:R-:W-:Y:S01]  /*103e40*/  LOP3.LUT P6, RZ, R19, 0x1, RZ, 0xc0, !PT ;  /* 0x0000000113ff7812 */ /* 0x000fe200078cc0ff */
[----:B------:R0:W-:Y:S04]  /*103e50*/  @P1 STG.E.U8 desc[UR46][R4.64], R21 ;  /* 0x0000001504001986 */ /* 0x0001e8000c10112e */
[----:B------:R-:W4:Y:S01]  /*103e60*/  LDL.LU R17, [R1+0x214] ;  /* 0x0002140001117983 */ /* 0x000f220000300800 */
[----:B0-----:R-:W-:-:S03]  /*103e70*/  PRMT R21, R9, 0x7772, RZ ;  /* 0x0000777209157816 */ /* 0x001fc600000000ff */
[----:B------:R-:W4:Y:S04]  /*103e80*/  LDL.LU.64 R4, [R1+0x21a0] ;  /* 0x0021a00001047983 */ /* 0x000f280000300a00 */
[----:B------:R0:W-:Y:S02]  /*103e90*/  @P0 STG.E.U8 desc[UR46][R6.64], R21 ;  /* 0x0000001506000986 */ /* 0x0001e4000c10112e */
[----:B0-----:R-:W-:Y:S02]  /*103ea0*/  PRMT R21, R9, 0x7773, RZ ;  /* 0x0000777309157816 */ /* 0x001fe400000000ff */
[----:B------:R-:W4:Y:S04]  /*103eb0*/  LDL.LU.64 R6, [R1+0x2198] ;  /* 0x0021980001067983 */ /* 0x000f280000300a00 */
[----:B------:R0:W-:Y:S01]  /*103ec0*/  @P6 STG.E.U8 desc[UR46][R10.64], R21 ;  /* 0x000000150a006986 */ /* 0x0001e2000c10112e */
[----:B------:R-:W-:-:S03]  /*103ed0*/  LOP3.LUT P6, RZ, R23, 0x8, RZ, 0xc0, !PT ;  /* 0x0000000817ff7812 */ /* 0x000fc600078cc0ff */
[----:B------:R-:W4:Y:S01]  /*103ee0*/  LDL.LU.64 R8, [R1+0x2190] ;  /* 0x0021900001087983 */ /* 0x000f220000300a00 */
[----:B0-----:R-:W-:-:S03]  /*103ef0*/  PRMT R21, R18, 0x7770, RZ ;  /* 0x0000777012157816 */ /* 0x001fc600000000ff */
[----:B------:R-:W4:Y:S06]  /*103f00*/  LDL.LU.64 R10, [R1+0x2188] ;  /* 0x00218800010a7983 */ /* 0x000f2c0000300a00 */
[----:B------:R0:W-:Y:S01]  /*103f10*/  @P6 STG.E.U8 desc[UR46][R12.64], R21 ;  /* 0x000000150c006986 */ /* 0x0001e2000c10112e */
[C---:B------:R-:W-:Y:S02]  /*103f20*/  LOP3.LUT P6, RZ, R23.reuse, 0x4, RZ, 0xc0, !PT ;  /* 0x0000000417ff7812 */ /* 0x040fe400078cc0ff */
[----:B0-----:R-:W-:Y:S01]  /*103f30*/  PRMT R21, R18, 0x7771, RZ ;  /* 0x0000777112157816 */ /* 0x001fe200000000ff */
[----:B------:R-:W4:Y:S10]  /*103f40*/  LDL.LU.64 R12, [R1+0x2180] ;  /* 0x00218000010c7983 */ /* 0x000f340000300a00 */
[----:B---3--:R0:W-:Y:S01]  /*103f50*/  @P6 STG.E.U8 desc[UR46][R14.64], R21 ;  /* 0x000000150e006986 */ /* 0x0081e2000c10112e */
[----:B------:R-:W-:-:S02]  /*103f60*/  LOP3.LUT P6, RZ, R23, 0x2, RZ, 0xc0, !PT ;  /* 0x0000000217ff7812 */ /* 0x000fc400078cc0ff */
[----:B0-----:R-:W-:Y:S01]  /*103f70*/  PRMT R21, R18, 0x7772, RZ ;  /* 0x0000777212157816 */ /* 0x001fe200000000ff */
[----:B------:R-:W3:Y:S10]  /*103f80*/  LDL.LU.64 R14, [R1+0x2178] ;  /* 0x00217800010e7983 */ /* 0x000ef40000300a00 */
[----:B--2---:R0:W-:Y:S01]  /*103f90*/  @P6 STG.E.U8 desc[UR46][R26.64], R21 ;  /* 0x000000151a006986 */ /* 0x0041e2000c10112e */
[----:B------:R-:W-:-:S03]  /*103fa0*/  LOP3.LUT P6, RZ, R23, 0x1, RZ, 0xc0, !PT ;  /* 0x0000000117ff7812 */ /* 0x000fc600078cc0ff */
[----:B0-----:R-:W2:Y:S04]  /*103fb0*/  LDL.LU.64 R26, [R1+0x3790] ;  /* 0x00379000011a7983 */ /* 0x001ea80000300a00 */
[----:B------:R-:W4:Y:S01]  /*103fc0*/  LDL.LU.64 R22, [R1+0x21c8] ;  /* 0x0021c80001167983 */ /* 0x000f220000300a00 */
[----:B------:R-:W-:-:S03]  /*103fd0*/  PRMT R21, R18, 0x7773, RZ ;  /* 0x0000777312157816 */ /* 0x000fc600000000ff */
[----:B------:R-:W3:Y:S01]  /*103fe0*/  LDL.LU R18, [R1+0x378c] ;  /* 0x00378c0001127983 */ /* 0x000ee20000300800 */
[C---:B------:R-:W-:Y:S02]  /*103ff0*/  LOP3.LUT P5, RZ, R19.reuse, 0x200, RZ, 0xc0, !PT ;  /* 0x0000020013ff7812 */ /* 0x040fe400078ac0ff */
[C---:B------:R-:W-:Y:S02]  /*104000*/  LOP3.LUT P4, RZ, R19.reuse, 0x400, RZ, 0xc0, !PT ;  /* 0x0000040013ff7812 */ /* 0x040fe4000788c0ff */
[C---:B------:R-:W-:Y:S02]  /*104010*/  LOP3.LUT P3, RZ, R19.reuse, 0x800, RZ, 0xc0, !PT ;  /* 0x0000080013ff7812 */ /* 0x040fe4000786c0ff */
[C---:B------:R-:W-:Y:S02]  /*104020*/  LOP3.LUT P2, RZ, R19.reuse, 0x1000, RZ, 0xc0, !PT ;  /* 0x0000100013ff7812 */ /* 0x040fe4000784c0ff */
[----:B------:R-:W-:Y:S01]  /*104030*/  LOP3.LUT P1, RZ, R19, 0x2000, RZ, 0xc0, !PT ;  /* 0x0000200013ff7812 */ /* 0x000fe2000782c0ff */
[----:B----4-:R0:W-:Y:S01]  /*104040*/  @P6 STG.E.U8 desc[UR46][R22.64], R21 ;  /* 0x0000001516006986 */ /* 0x0101e2000c10112e */
[----:B------:R-:W-:-:S02]  /*104050*/  LOP3.LUT P6, RZ, R20, 0x80000000, RZ, 0xc0, !PT ;  /* 0x8000000014ff7812 */ /* 0x000fc400078cc0ff */
[----:B0-----:R-:W-:-:S11]  /*104060*/  PRMT R21, R0, 0x7770, RZ ;  /* 0x0000777000157816 */ /* 0x001fd600000000ff */
        /* <DEDUP_REMOVED lines=18> */
[----:B---3--:R-:W-:Y:S02]  /*104190*/  PRMT R21, R18, 0x7770, RZ ;  /* 0x0000777012157816 */ /* 0x008fe400000000ff */
[----:B------:R-:W2:Y:S04]  /*1041a0*/  LDL.LU.64 R10, [R1+0x2170] ;  /* 0x00217000010a7983 */ /* 0x000ea80000300a00 */
[----:B------:R0:W-:Y:S04]  /*1041b0*/  @P1 STG.E.U8 desc[UR46][R12.64], R21 ;  /* 0x000000150c001986 */ /* 0x0001e8000c10112e */
[----:B0-----:R-:W3:Y:S01]  /*1041c0*/  LDL.LU.64 R12, [R1+0x2168] ;  /* 0x00216800010c7983 */ /* 0x001ee20000300a00 */
[----:B------:R-:W-:-:S02]  /*1041d0*/  LOP3.LUT P0, RZ, R19, 0x4000, RZ, 0xc0, !PT ;  /* 0x0000400013ff7812 */ /* 0x000fc4000780c0ff */
[C---:B------:R-:W-:Y:S01]  /*1041e0*/  LOP3.LUT P3, RZ, R19.reuse, 0x8000, RZ, 0xc0, !PT ;  /* 0x0000800013ff7812 */ /* 0x040fe2000786c0ff */
[----:B------:R-:W4:Y:S01]  /*1041f0*/  LDL.LU.64 R4, [R1+0x2160] ;  /* 0x0021600001047983 */ /* 0x000f220000300a00 */
[C---:B------:R-:W-:Y:S02]  /*104200*/  PRMT R21, R18.reuse, 0x7771, RZ ;  /* 0x0000777112157816 */ /* 0x040fe400000000ff */
[----:B------:R-:W-:Y:S01]  /*104210*/  LOP3.LUT P2, RZ, R19, 0x10000, RZ, 0xc0, !PT ;  /* 0x0001000013ff7812 */ /* 0x000fe2000784c0ff */
[----:B------:R-:W4:Y:S04]  /*104220*/  LDL.LU.64 R6, [R1+0x2158] ;  /* 0x0021580001067983 */ /* 0x000f280000300a00 */
[----:B------:R-:W4:Y:S04]  /*104230*/  LDL.LU.64 R8, [R1+0x2150] ;  /* 0x0021500001087983 */ /* 0x000f280000300a00 */
[----:B------:R0:W-:Y:S02]  /*104240*/  @P0 STG.E.U8 desc[UR46][R14.64], R21 ;  /* 0x000000150e000986 */ /* 0x0001e4000c10112e */
[----:B0-----:R-:W-:-:S02]  /*104250*/  PRMT R21, R18, 0x7772, RZ ;  /* 0x0000777212157816 */ /* 0x001fc400000000ff */
[----:B------:R-:W4:Y:S04]  /*104260*/  LDL.LU R14, [R1+0x21c] ;  /* 0x00021c00010e7983 */ /* 0x000f280000300800 */
[----:B--2---:R0:W-:Y:S02]  /*104270*/  @P3 STG.E.U8 desc[UR46][R10.64], R21 ;  /* 0x000000150a003986 */ /* 0x0041e4000c10112e */
[----:B0-----:R-:W-:Y:S02]  /*104280*/  PRMT R21, R18, 0x7773, RZ ;  /* 0x0000777312157816 */ /* 0x001fe400000000ff */
[----:B------:R-:W2:Y:S04]  /*104290*/  LDL.LU.64 R10, [R1+0x2148] ;  /* 0x00214800010a7983 */ /* 0x000ea80000300a00 */
[----:B------:R-:W2:Y:S04]  /*1042a0*/  LDL.LU R0, [R1+0x200] ;  /* 0x0002000001007983 */ /* 0x000ea80000300800 */
[----:B------:R-:W2:Y:S04]  /*1042b0*/  LDL.LU R18, [R1+0x3788] ;  /* 0x0037880001127983 */ /* 0x000ea80000300800 */
[----:B---3--:R0:W-:Y:S04]  /*1042c0*/  @P2 STG.E.U8 desc[UR46][R12.64], R21 ;  /* 0x000000150c002986 */ /* 0x0081e8000c10112e */
[----:B0-----:R-:W3:Y:S04]  /*1042d0*/  LDL.LU.64 R12, [R1+0x2140] ;  /* 0x00214000010c7983 */ /* 0x001ee80000300a00 */
        /* <DEDUP_REMOVED lines=23> */
[C---:B------:R-:W-:Y:S01]  /*104450*/  LOP3.LUT P6, RZ, R19.reuse, 0x200000, RZ, 0xc0, !PT ;  /* 0x0020000013ff7812 */ /* 0x040fe200078cc0ff */
[----:B------:R-:W4:Y:S01]  /*104460*/  LDL.LU R15, [R1+0x204] ;  /* 0x00020400010f7983 */ /* 0x000f220000300800 */
[----:B------:R-:W-:Y:S02]  /*104470*/  LOP3.LUT R20, R20, 0xfbffffff, RZ, 0xc0, !PT ;  /* 0xfbffffff14147812 */ /* 0x000fe400078ec0ff */
[C---:B------:R-:W-:Y:S01]  /*104480*/  LOP3.LUT P1, RZ, R19.reuse, 0x20000, RZ, 0xc0, !PT ;  /* 0x0002000013ff7812 */ /* 0x040fe2000782c0ff */
[----:B------:R-:W4:Y:S01]  /*104490*/  LDL.LU.64 R26, [R1+0x2120] ;  /* 0x00212000011a7983 */ /* 0x000f220000300a00 */
[C---:B------:R-:W-:Y:S02]  /*1044a0*/  LOP3.LUT P0, RZ, R19.reuse, 0x40000, RZ, 0xc0, !PT ;  /* 0x0004000013ff7812 */ /* 0x040fe4000780c0ff */
[C---:B------:R-:W-:Y:S01]  /*1044b0*/  LOP3.LUT P5, RZ, R19.reuse, 0x10000000, RZ, 0xc0, !PT ;  /* 0x1000000013ff7812 */ /* 0x040fe200078ac0ff */
[----:B------:R-:W4:Y:S04]  /*1044c0*/  LDL.LU.64 R24, [R1+0x2118] ;  /* 0x0021180001187983 */ /* 0x000f280000300a00 */
[----:B------:R-:W-:Y:S01]  /*1044d0*/  @P6 LOP3.LUT R20, R20, 0x4000000, RZ, 0xfc, !PT ;  /* 0x0400000014146812 */ /* 0x000fe200078efcff */
[----:B------:R-:W4:Y:S01]  /*1044e0*/  LDL.LU R17, [R1+0x208] ;  /* 0x0002080001117983 */ /* 0x000f220000300800 */
[----:B------:R-:W-:-:S02]  /*1044f0*/  LOP3.LUT P6, RZ, R19, 0x100000, RZ, 0xc0, !PT ;  /* 0x0010000013ff7812 */ /* 0x000fc400078cc0ff */
[----:B------:R-:W-:Y:S01]  /*104500*/  LOP3.LUT R20, R20, 0xf7ffffff, RZ, 0xc0, !PT ;  /* 0xf7ffffff14147812 */ /* 0x000fe200078ec0ff */
[----:B------:R-:W4:Y:S01]  /*104510*/  LDL.LU.64 R2, [R1+0x2110] ;  /* 0x0021100001027983 */ /* 0x000f220000300a00 */
[C---:B------:R-:W-:Y:S02]  /*104520*/  LOP3.LUT P4, RZ, R19.reuse, 0x20000000, RZ, 0xc0, !PT ;  /* 0x2000000013ff7812 */ /* 0x040fe4000788c0ff */
[C---:B------:R-:W-:Y:S01]  /*104530*/  LOP3.LUT P3, RZ, R19.reuse, 0x40000000, RZ, 0xc0, !PT ;  /* 0x4000000013ff7812 */ /* 0x040fe2000786c0ff */
[----:B------:R-:W4:Y:S01]  /*104540*/  LDL.LU.64 R28, [R1+0x2108] ;  /* 0x00210800011c7983 */ /* 0x000f220000300a00 */
[----:B------:R-:W-:-:S05]  /*104550*/  LOP3.LUT P2, RZ, R19, 0x80000000, RZ, 0xc0, !PT ;  /* 0x8000000013ff7812 */ /* 0x000fca000784c0ff */
[----:B------:R-:W-:Y:S02]  /*104560*/  @P6 LOP3.LUT R20, R20, 0x8000000, RZ, 0xfc, !PT ;  /* 0x0800000014146812 */ /* 0x000fe400078efcff */
[----:B------:R-:W-:Y:S02]  /*104570*/  LOP3.LUT P6, RZ, R19, 0x80000, RZ, 0xc0, !PT ;  /* 0x0008000013ff7812 */ /* 0x000fe400078cc0ff */
[----:B------:R-:W-:-:S05]  /*104580*/  PRMT R19, R14, 0x7770, RZ ;  /* 0x000077700e137816 */ /* 0x000fca00000000ff */
[----:B------:R0:W-:Y:S02]  /*104590*/  @P1 STG.E.U8 desc[UR46][R4.64], R19 ;  /* 0x0000001304001986 */ /* 0x0001e4000c10112e */
[C---:B0-----:R-:W-:Y:S02]  /*1045a0*/  PRMT R19, R14.reuse, 0x7771, RZ ;  /* 0x000077710e137816 */ /* 0x041fe400000000ff */
[----:B------:R-:W4:Y:S04]  /*1045b0*/  LDL.LU.64 R4, [R1+0x2100] ;  /* 0x0021000001047983 */ /* 0x000f280000300a00 */
[----:B------:R0:W-:Y:S02]  /*1045c0*/  @P0 STG.E.U8 desc[UR46][R6.64], R19 ;  /* 0x0000001306000986 */ /* 0x0001e4000c10112e */
[----:B0-----:R-:W-:-:S02]  /*1045d0*/  PRMT R19, R14, 0x7772, RZ ;  /* 0x000077720e137816 */ /* 0x001fc400000000ff */
[----:B------:R-:W4:Y:S04]  /*1045e0*/  LDL.LU.64 R6, [R1+0x20f8] ;  /* 0x0020f80001067983 */ /* 0x000f280000300a00 */
[----:B------:R0:W-:Y:S01]  /*1045f0*/  @P6 STG.E.U8 desc[UR46][R8.64], R19 ;  /* 0x0000001308006986 */ /* 0x0001e2000c10112e */
[----:B------:R-:W-:Y:S02]  /*104600*/  LOP3.LUT P6, RZ, R20, 0x8000000, RZ, 0xc0, !PT ;  /* 0x0800000014ff7812 */ /* 0x000fe400078cc0ff */
[----:B0-----:R-:W-:Y:S01]  /*104610*/  PRMT R19, R14, 0x7773, RZ ;  /* 0x000077730e137816 */ /* 0x001fe200000000ff */
[----:B------:R-:W4:Y:S10]  /*104620*/  LDL.LU.64 R8, [R1+0x20f0] ;  /* 0x0020f00001087983 */ /* 0x000f340000300a00 */
[----:B--2---:R0:W-:Y:S01]  /*104630*/  @P6 STG.E.U8 desc[UR46][R10.64], R19 ;  /* 0x000000130a006986 */ /* 0x0041e2000c10112e */
[----:B------:R-:W-:-:S02]  /*104640*/  LOP3.LUT P6, RZ, R20, 0x4000000, RZ, 0xc0, !PT ;  /* 0x0400000014ff7812 */ /* 0x000fc400078cc0ff */
[----:B0-----:R-:W-:Y:S01]  /*104650*/  PRMT R19, R0, 0x7770, RZ ;  /* 0x0000777000137816 */ /* 0x001fe200000000ff */
[----:B------:R-:W2:Y:S10]  /*104660*/  LDL.LU.64 R10, [R1+0x20e8] ;  /* 0x0020e800010a7983 */ /* 0x000eb40000300a00 */
[----:B---3--:R0:W-:Y:S01]  /*104670*/  @P6 STG.E.U8 desc[UR46][R12.64], R19 ;  /* 0x000000130c006986 */ /* 0x0081e2000c10112e */
[----:B------:R-:W-:-:S03]  /*104680*/  LOP3.LUT P6, RZ, R20, 0x2000000, RZ, 0xc0, !PT ;  /* 0x0200000014ff7812 */ /* 0x000fc600078cc0ff */
[----:B------:R-:W3:Y:S01]  /*104690*/  LDL.LU R14, [R1+0x20c] ;  /* 0x00020c00010e7983 */ /* 0x000ee20000300800 */
[----:B0-----:R-:W-:-:S03]  /*1046a0*/  PRMT R19, R0, 0x7771, RZ ;  /* 0x0000777100137816 */ /* 0x001fc600000000ff */
[----:B------:R-:W3:Y:S06]  /*1046b0*/  LDL.LU.64 R12, [R1+0x20e0] ;  /* 0x0020e000010c7983 */ /* 0x000eec0000300a00 */
[----:B----4-:R0:W-:Y:S04]  /*1046c0*/  @P6 STG.E.U8 desc[UR46][R22.64], R19 ;  /* 0x0000001316006986 */ /* 0x0101e8000c10112e */
[----:B0-----:R-:W4:Y:S01]  /*1046d0*/  LDL.LU.64 R22, [R1+0x3780] ;  /* 0x0037800001167983 */ /* 0x001f220000300a00 */
[----:B------:R-:W-:-:S02]  /*1046e0*/  LOP3.LUT P6, RZ, R20, 0x1000000, RZ, 0xc0, !PT ;  /* 0x0100000014ff7812 */ /* 0x000fc400078cc0ff */
[----:B------:R-:W-:-:S11]  /*1046f0*/  PRMT R19, R0, 0x7772, RZ ;  /* 0x0000777200137816 */ /* 0x000fd600000000ff */
[----:B----4-:R0:W-:Y:S04]  /*104700*/  @P6 STG.E.U8 desc[UR46][R22.64], R19 ;  /* 0x0000001316006986 */ /* 0x0101e8000c10112e */
[----:B0-----:R-:W4:Y:S01]  /*104710*/  LDL.LU.64 R22, [R1+0x3778] ;  /* 0x0037780001167983 */ /* 0x001f220000300a00 */
[----:B------:R-:W-:Y:S02]  /*104720*/  LOP3.LUT P6, RZ, R20, 0x800000, RZ, 0xc0, !PT ;  /* 0x0080000014ff7812 */ /* 0x000fe400078cc0ff */
[----:B------:R-:W-:Y:S02]  /*104730*/  PRMT R19, R0, 0x7773, RZ ;  /* 0x0000777300137816 */ /* 0x000fe400000000ff */
[C---:B------:R-:W-:Y:S02]  /*104740*/  LOP3.LUT P1, RZ, R18.reuse, 0x1, RZ, 0xc0, !PT ;  /* 0x0000000112ff7812 */ /* 0x040fe4000782c0ff */
[----:B------:R-:W-:-:S07]  /*104750*/  LOP3.LUT P0, RZ, R18, 0x2, RZ, 0xc0, !PT ;  /* 0x0000000212ff7812 */ /* 0x000fce000780c0ff */
[----:B----4-:R0:W-:Y:S01]  /*104760*/  @P6 STG.E.U8 desc[UR46][R22.64], R19 ;  /* 0x0000001316006986 */ /* 0x0101e2000c10112e */
        /* <DEDUP_REMOVED lines=19> */
[----:B---3--:R-:W-:-:S05]  /*1048a0*/  PRMT R19, R14, 0x7770, RZ ;  /* 0x000077700e137816 */ /* 0x008fca00000000ff */
[----:B------:R0:W-:Y:S04]  /*1048b0*/  @P0 STG.E.U8 desc[UR46][R12.64], R19 ;  /* 0x000000130c000986 */ /* 0x0001e8000c10112e */
[----:B0-----:R-:W2:Y:S04]  /*1048c0*/  LDL.LU.64 R12, [R1+0x20d8] ;  /* 0x0020d800010c7983 */ /* 0x001ea80000300a00 */
[----:B------:R-:W3:Y:S01]  /*1048d0*/  LDL.LU.64 R8, [R1+0x20d0] ;  /* 0x0020d00001087983 */ /* 0x000ee20000300a00 */
[C---:B------:R-:W-:Y:S02]  /*1048e0*/  LOP3.LUT P3, RZ, R18.reuse, 0x4, RZ, 0xc0, !PT ;  /* 0x0000000412ff7812 */ /* 0x040fe4000786c0ff */
[----:B------:R-:W-:-:S02]  /*1048f0*/  LOP3.LUT P2, RZ, R18, 0x8, RZ, 0xc0, !PT ;  /* 0x0000000812ff7812 */ /* 0x000fc4000784c0ff */
[C---:B------:R-:W-:Y:S01]  /*104900*/  PRMT R19, R14.reuse, 0x7771, RZ ;  /* 0x000077710e137816 */ /* 0x040fe200000000ff */
[----:B------:R-:W-:Y:S02]  /*104910*/  IMAD.MOV.U32 R15, RZ, RZ, R16 ;  /* 0x000000ffff0f7224 */ /* 0x000fe400078e0010 */
[----:B------:R-:W4:Y:S04]  /*104920*/  LDL.LU.64 R16, [R1+0x20c8] ;  /* 0x0020c80001107983 */ /* 0x000f280000300a00 */
[----:B------:R-:W4:Y:S04]  /*104930*/  LDL.LU.64 R4, [R1+0x20c0] ;  /* 0x0020c00001047983 */ /* 0x000f280000300a00 */
        /* <DEDUP_REMOVED lines=37> */
[----:B----4-:R0:W-:Y:S02]  /*104b90*/  @P1 STG.E.U8 desc[UR46][R16.64], R19 ;  /* 0x0000001310001986 */ /* 0x0101e4000c10112e */
[----:B------:R-:W-:Y:S02]  /*104ba0*/  @P6 LOP3.LUT R20, R20, 0x80000, RZ, 0xfc, !PT ;  /* 0x0008000014146812 */ /* 0x000fe400078efcff */
[----:B------:R-:W-:Y:S02]  /*104bb0*/  LOP3.LUT P6, RZ, R18, 0x40, RZ, 0xc0, !PT ;  /* 0x0000004012ff7812 */ /* 0x000fe400078cc0ff */
[C---:B0-----:R-:W-:Y:S01]  /*104bc0*/  PRMT R19, R21.reuse, 0x7770, RZ ;  /* 0x0000777015137816 */ /* 0x041fe200000000ff */
[----:B------:R-:W4:Y:S04]  /*104bd0*/  LDL.LU.64 R16, [R1+0x2090] ;  /* 0x0020900001107983 */ /* 0x000f280000300a00 */
[----:B------:R0:W-:Y:S04]  /*104be0*/  @P0 STG.E.U8 desc[UR46][R4.64], R19 ;  /* 0x0000001304000986 */ /* 0x0001e8000c10112e */
[----:B------:R-:W4:Y:S04]  /*104bf0*/  LDL.LU.64 R22, [R1+0x2088] ;  /* 0x0020880001167983 */ /* 0x000f280000300a00 */
[----:B------:R-:W4:Y:S01]  /*104c00*/  LDL.LU R14, [R1+0x1f8] ;  /* 0x0001f800010e7983 */ /* 0x000f220000300800 */
        /* <DEDUP_REMOVED lines=15> */
[----:B------:R-:W-:Y:S02]  /*104d00*/  LOP3.LUT P6, RZ, R20, 0x20000, RZ, 0xc0, !PT ;  /* 0x0002000014ff7812 */ /* 0x000fe400078cc0ff */
[----:B0-----:R-:W-:Y:S01]  /*104d10*/  PRMT R19, R0, 0x7770, RZ ;  /* 0x0000777000137816 */ /* 0x001fe200000000ff */
[----:B------:R-:W2:Y:S10]  /*104d20*/  LDL.LU.64 R12, [R1+0x2048] ;  /* 0x00204800010c7983 */ /* 0x000eb40000300a00 */
[----:B---3--:R0:W-:Y:S04]  /*104d30*/  @P6 STG.E.U8 desc[UR46][R8.64], R19 ;  /* 0x0000001308006986 */ /* 0x0081e8000c10112e */
[----:B0-----:R-:W3:Y:S01]  /*104d40*/  LDL.LU.64 R8, [R1+0x3770] ;  /* 0x0037700001087983 */ /* 0x001ee20000300a00 */
[----:B------:R-:W-:-:S02]  /*104d50*/  LOP3.LUT P6, RZ, R20, 0x10000, RZ, 0xc0, !PT ;  /* 0x0001000014ff7812 */ /* 0x000fc400078cc0ff */
[----:B------:R-:W-:Y:S02]  /*104d60*/  PRMT R19, R0, 0x7771, RZ ;  /* 0x0000777100137816 */ /* 0x000fe400000000ff */
[----:B------:R-:W-:-:S09]  /*104d70*/  LOP3.LUT P5, RZ, R18, 0x8000, RZ, 0xc0, !PT ;  /* 0x0000800012ff7812 */ /* 0x000fd200078ac0ff */
[----:B---3--:R0:W-:Y:S01]  /*104d80*/  @P6 STG.E.U8 desc[UR46][R8.64], R19 ;  /* 0x0000001308006986 */ /* 0x0081e2000c10112e */
[----:B------:R-:W-:Y:S02]  /*104d90*/  LOP3.LUT P6, RZ, R20, 0x8000, RZ, 0xc0, !PT ;  /* 0x0000800014ff7812 */ /* 0x000fe400078cc0ff */
[----:B0-----:R-:W-:Y:S01]  /*104da0*/  PRMT R19, R0, 0x7772, RZ ;  /* 0x0000777200137816 */ /* 0x001fe200000000ff */
[----:B------:R-:W3:Y:S10]  /*104db0*/  LDL.LU.64 R8, [R1+0x3768] ;  /* 0x0037680001087983 */ /* 0x000ef40000300a00 */
[----:B----4-:R0:W-:Y:S04]  /*104dc0*/  @P6 STG.E.U8 desc[UR46][R16.64], R19 ;  /* 0x0000001310006986 */ /* 0x0101e8000c10112e */
[----:B0-----:R-:W4:Y:S01]  /*104dd0*/  LDL.LU.64 R16, [R1+0x3760] ;  /* 0x0037600001107983 */ /* 0x001f220000300a00 */
[----:B------:R-:W-:-:S02]  /*104de0*/  LOP3.LUT P6, RZ, R20, 0x4000, RZ, 0xc0, !PT ;  /* 0x0000400014ff7812 */ /* 0x000fc400078cc0ff */
[----:B------:R-:W-:-:S11]  /*104df0*/  PRMT R19, R0, 0x7773, RZ ;  /* 0x0000777300137816 */ /* 0x000fd600000000ff */
[----:B------:R0:W-:Y:S01]  /*104e00*/  @P6 STG.E.U8 desc[UR46][R22.64], R19 ;  /* 0x0000001316006986 */ /* 0x0001e2000c10112e */
[----:B------:R-:W-:Y:S02]  /*104e10*/  LOP3.LUT P6, RZ, R20, 0x2000, RZ, 0xc0, !PT ;  /* 0x0000200014ff7812 */ /* 0x000fe400078cc0ff */
[----:B0-----:R-:W-:-:S11]  /*104e20*/  PRMT R19, R14, 0x7770, RZ ;  /* 0x000077700e137816 */ /* 0x001fd600000000ff */
[----:B------:R0:W-:Y:S01]  /*104e30*/  @P6 STG.E.U8 desc[UR46][R26.64], R19 ;  /* 0x000000131a006986 */ /* 0x0001e2000c10112e */
[----:B------:R-:W-:Y:S02]  /*104e40*/  LOP3.LUT P6, RZ, R20, 0x1000, RZ, 0xc0, !PT ;  /* 0x0000100014ff7812 */ /* 0x000fe400078cc0ff */
[----:B------:R-:W-:Y:S02]  /*104e50*/  LOP3.LUT P4, RZ, R18, 0x10000, RZ, 0xc0, !PT ;  /* 0x0001000012ff7812 */ /* 0x000fe4000788c0ff */
[----:B0-----:R-:W-:-:S09]  /*104e60*/  PRMT R19, R14, 0x7771, RZ ;  /* 0x000077710e137816 */ /* 0x001fd200000000ff */
        /* <DEDUP_REMOVED lines=17> */
[----:B--2---:R0:W-:Y:S04]  /*104f80*/  @P0 STG.E.U8 desc[UR46][R12.64], R19 ;  /* 0x000000130c000986 */ /* 0x0041e8000c10112e */
[----:B------:R-:W2:Y:S04]  /*104f90*/  LDL.LU.64 R10, [R1+0x2040] ;  /* 0x00204000010a7983 */ /* 0x000ea80000300a00 */
[----:B0-----:R-:W4:Y:S04]  /*104fa0*/  LDL.LU.64 R12, [R1+0x2038] ;  /* 0x00203800010c7983 */ /* 0x001f280000300a00 */
[----:B------:R-:W4:Y:S04]  /*104fb0*/  LDL.LU.64 R28, [R1+0x2030] ;  /* 0x00203000011c7983 */ /* 0x000f280000300a00 */
[----:B------:R-:W2:Y:S01]  /*104fc0*/  LDL.LU R14, [R1+0x1e0] ;  /* 0x0001e000010e7983 */ /* 0x000ea20000300800 */
[----:B---3--:R-:W-:-:S02]  /*104fd0*/  LOP3.LUT P6, RZ, R8, 0x40000000, RZ, 0xc0, !PT ;  /* 0x4000000008ff7812 */ /* 0x008fc400078cc0ff */
[----:B------:R-:W-:Y:S01]  /*104fe0*/  LOP3.LUT R20, R20, 0xffffffef, RZ, 0xc0, !PT ;  /* 0xffffffef14147812 */ /* 0x000fe200078ec0ff */
[----:B------:R-:W3:Y:S01]  /*104ff0*/  LDL.LU.64 R4, [R1+0x2028] ;  /* 0x0020280001047983 */ /* 0x000ee20000300a00 */
[C---:B------:R-:W-:Y:S02]  /*105000*/  LOP3.LUT P3, RZ, R18.reuse, 0x200000, RZ, 0xc0, !PT ;  /* 0x0020000012ff7812 */ /* 0x040fe4000786c0ff */
[----:B------:R-:W-:Y:S01]  /*105010*/  LOP3.LUT P2, RZ, R18, 0x400000, RZ, 0xc0, !PT ;  /* 0x0040000012ff7812 */ /* 0x000fe2000784c0ff */
[----:B------:R-:W3:Y:S01]  /*105020*/  LDL.LU.64 R6, [R1+0x2020] ;  /* 0x0020200001067983 */ /* 0x000ee20000300a00 */
[----:B------:R-:W-:-:S03]  /*105030*/  LOP3.LUT P5, RZ, R8, 0x80000000, RZ, 0xc0, !PT ;  /* 0x8000000008ff7812 */ /* 0x000fc600078ac0ff */
[----:B------:R-:W3:Y:S02]  /*105040*/  LDL.LU R21, [R1+0x1e4] ;  /* 0x0001e40001157983 */ /* 0x000ee40000300800 */
        /* <DEDUP_REMOVED lines=23> */
[----:B--2---:R-:W-:-:S05]  /*1051c0*/  PRMT R19, R14, 0x7770, RZ ;  /* 0x000077700e137816 */ /* 0x004fca00000000ff */
[----:B------:R0:W-:Y:S02]  /*1051d0*/  @P3 STG.E.U8 desc[UR46][R10.64], R19 ;  /* 0x000000130a003986 */ /* 0x0001e4000c10112e */
[----:B0-----:R-:W-:Y:S02]  /*1051e0*/  PRMT R19, R14, 0x7771, RZ ;  /* 0x000077710e137816 */ /* 0x001fe400000000ff */
[----:B------:R-:W2:Y:S04]  /*1051f0*/  LDL.LU.64 R10, [R1+0x2018] ;  /* 0x00201800010a7983 */ /* 0x000ea80000300a00 */
[----:B------:R-:W-:Y:S04]  /*105200*/  STL.64 [R1+0x3680], R8 ;  /* 0x0036800801007387 */ /* 0x000fe80000100a00 */
[----:B----4-:R0:W-:Y:S04]  /*105210*/  @P2 STG.E.U8 desc[UR46][R12.64], R19 ;  /* 0x000000130c002986 */ /* 0x0101e8000c10112e */
[----:B0-----:R-:W4:Y:S04]  /*105220*/  LDL.LU.64 R12, [R1+0x2010] ;  /* 0x00201000010c7983 */ /* 0x001f280000300a00 */
[----:B------:R-:W3:Y:S04]  /*105230*/  LDL.LU.64 R8, [R1+0x1ff8] ;  /* 0x001ff80001087983 */ /* 0x000ee80000300a00 */
[----:B---3--:R0:W-:Y:S04]  /*105240*/  STL.64 [R1+0x3748], R8 ;  /* 0x0037480801007387 */ /* 0x0081e80000100a00 */
[----:B0-----:R-:W3:Y:S01]  /*105250*/  LDL.LU.64 R8, [R1+0x2000] ;  /* 0x0020000001087983 */ /* 0x001ee20000300a00 */
[----:B------:R-:W-:-:S02]  /*105260*/  LOP3.LUT P1, RZ, R18, 0x800000, RZ, 0xc0, !PT ;  /* 0x0080000012ff7812 */ /* 0x000fc4000782c0ff */
[----:B------:R-:W-:Y:S02]  /*105270*/  LOP3.LUT P0, RZ, R18, 0x1000000, RZ, 0xc0, !PT ;  /* 0x0100000012ff7812 */ /* 0x000fe4000780c0ff */
[----:B------:R-:W-:-:S09]  /*105280*/  PRMT R19, R14, 0x7772, RZ ;  /* 0x000077720e137816 */ /* 0x000fd200000000ff */
[----:B------:R0:W-:Y:S02]  /*105290*/  @P1 STG.E.U8 desc[UR46][R28.64], R19 ;  /* 0x000000131c001986 */ /* 0x0001e4000c10112e */
[----:B0-----:R-:W-:-:S05]  /*1052a0*/  PRMT R19, R14, 0x7773, RZ ;  /* 0x000077730e137816 */ /* 0x001fca00000000ff */
[----:B------:R0:W-:Y:S02]  /*1052b0*/  @P0 STG.E.U8 desc[UR46][R4.64], R19 ;  /* 0x0000001304000986 */ /* 0x0001e4000c10112e */
[----:B0-----:R-:W-:Y:S02]  /*1052c0*/  PRMT R19, R21, 0x7770, RZ ;  /* 0x0000777015137816 */ /* 0x001fe400000000ff */
[----:B---3--:R0:W-:Y:S04]  /*1052d0*/  STL.64 [R1+0x3750], R8 ;  /* 0x0037500801007387 */ /* 0x0081e80000100a00 */
[----:B0-----:R-:W3:Y:S04]  /*1052e0*/  LDL.LU.64 R8, [R1+0x2008] ;  /* 0x0020080001087983 */ /* 0x001ee80000300a00 */
[----:B------:R0:W-:Y:S01]  /*1052f0*/  @P6 STG.E.U8 desc[UR46][R6.64], R19 ;  /* 0x0000001306006986 */ /* 0x0001e2000c10112e */
[----:B------:R-:W-:-:S03]  /*105300*/  LOP3.LUT P6, RZ, R20, 0x800, RZ, 0xc0, !PT ;  /* 0x0000080014ff7812 */ /* 0x000fc600078cc0ff */
[----:B------:R-:W3:Y:S04]  /*105310*/  LDL.LU.64 R22, [R1+0x1ff0] ;  /* 0x001ff00001167983 */ /* 0x000ee80000300a00 */
[----:B------:R-:W3:Y:S01]  /*105320*/  LDL.LU.64 R26, [R1+0x1fe8] ;  /* 0x001fe800011a7983 */ /* 0x000ee20000300a00 */
[----:B0-----:R-:W-:-:S03]  /*105330*/  PRMT R19, R21, 0x7771, RZ ;  /* 0x0000777115137816 */ /* 0x001fc600000000ff */
[----:B------:R-:W3:Y:S04]  /*105340*/  LDL.LU R14, [R1+0x1ec] ;  /* 0x0001ec00010e7983 */ /* 0x000ee80000300800 */
[----:B--2---:R0:W-:Y:S01]  /*105350*/  @P6 STG.E.U8 desc[UR46][R10.64], R19 ;  /* 0x000000130a006986 */ /* 0x0041e2000c10112e */
[----:B------:R-:W-:-:S03]  /*105360*/  LOP3.LUT P6, RZ, R20, 0x400, RZ, 0xc0, !PT ;  /* 0x0000040014ff7812 */ /* 0x000fc600078cc0ff */
[----:B------:R-:W2:Y:S04]  /*105370*/  LDL.LU.64 R24, [R1+0x1fe0] ;  /* 0x001fe00001187983 */ /* 0x000ea80000300a00 */
[----:B------:R-:W2:Y:S01]  /*105380*/  LDL.LU.64 R2, [R1+0x1fd8] ;  /* 0x001fd80001027983 */ /* 0x000ea20000300a00 */
[----:B0-----:R-:W-:-:S03]  /*105390*/  PRMT R19, R21, 0x7772, RZ ;  /* 0x0000777215137816 */ /* 0x001fc600000000ff */
[----:B------:R-:W2:Y:S04]  /*1053a0*/  LDL.LU.64 R28, [R1+0x1fd0] ;  /* 0x001fd000011c7983 */ /* 0x000ea80000300a00 */
[----:B----4-:R0:W-:Y:S01]  /*1053b0*/  @P6 STG.E.U8 desc[UR46][R12.64], R19 ;  /* 0x000000130c006986 */ /* 0x0101e2000c10112e */
[----:B------:R-:W-:-:S03]  /*1053c0*/  LOP3.LUT P6, RZ, R20, 0x200, RZ, 0xc0, !PT ;  /* 0x0000020014ff7812 */ /* 0x000fc600078cc0ff */
[----:B------:R-:W4:Y:S04]  /*1053d0*/  LDL.LU R0, [R1+0x1d0] ;  /* 0x0001d00001007983 */ /* 0x000f280000300800 */
[----:B------:R-:W4:Y:S01]  /*1053e0*/  LDL.LU.64 R4, [R1+0x1fc8] ;  /* 0x001fc80001047983 */ /* 0x000f220000300a00 */
[----:B0-----:R-:W-:-:S03]  /*1053f0*/  PRMT R19, R21, 0x7773, RZ ;  /* 0x0000777315137816 */ /* 0x001fc600000000ff */
[----:B------:R-:W4:Y:S04]  /*105400*/  LDL.LU.64 R6, [R1+0x1fc0] ;  /* 0x001fc00001067983 */ /* 0x000f280000300a00 */
[----:B------:R-:W4:Y:S04]  /*105410*/  LDL.LU.64 R10, [R1+0x1fb8] ;  /* 0x001fb800010a7983 */ /* 0x000f280000300a00 */
        /* <DEDUP_REMOVED lines=8> */
[----:B------:R-:W-:Y:S02]  /*1054a0*/  PRMT R19, R16, 0x7771, RZ ;  /* 0x0000777110137816 */ /* 0x000fe400000000ff */
[C---:B------:R-:W-:Y:S02]  /*1054b0*/  LOP3.LUT P4, RZ, R18.reuse, 0x20000000, RZ, 0xc0, !PT ;  /* 0x2000000012ff7812 */ /* 0x040fe4000788c0ff */
[----:B------:R-:W-:-:S02]  /*1054c0*/  LOP3.LUT P3, RZ, R18, 0x40000000, RZ, 0xc0, !PT ;  /* 0x4000000012ff7812 */ /* 0x000fc4000786c0ff */
[C---:B------:R-:W-:Y:S02]  /*1054d0*/  LOP3.LUT P2, RZ, R17.reuse, 0x1, RZ, 0xc0, !PT ;  /* 0x0000000111ff7812 */ /* 0x040fe4000784c0ff */
[----:B------:R-:W-:Y:S02]  /*1054e0*/  LOP3.LUT P1, RZ, R17, 0x2, RZ, 0xc0, !PT ;  /* 0x0000000211ff7812 */ /* 0x000fe4000782c0ff */
[----:B------:R-:W-:Y:S01]  /*1054f0*/  LOP3.LUT P0, RZ, R18, 0x80000000, RZ, 0xc0, !PT ;  /* 0x8000000012ff7812 */ /* 0x000fe2000780c0ff */
[----:B---3--:R0:W-:Y:S01]  /*105500*/  @P6 STG.E.U8 desc[UR46][R8.64], R19 ;  /* 0x0000001308006986 */ /* 0x0081e2000c10112e */
[----:B------:R-:W-:Y:S02]  /*105510*/  LOP3.LUT P6, RZ, R20, 0x40, RZ, 0xc0, !PT ;  /* 0x0000004014ff7812 */ /* 0x000fe400078cc0ff */
[----:B0-----:R-:W-:-:S11]  /*105520*/  PRMT R19, R16, 0x7772, RZ ;  /* 0x0000777210137816 */ /* 0x001fd600000000ff */
[----:B------:R0:W-:Y:S01]  /*105530*/  @P6 STG.E.U8 desc[UR46][R22.64], R19 ;  /* 0x0000001316006986 */ /* 0x0001e2000c10112e */
[----:B------:R-:W-:Y:S02]  /*105540*/  LOP3.LUT P6, RZ, R20, 0x20, RZ, 0xc0, !PT ;  /* 0x0000002014ff7812 */ /* 0x000fe400078cc0ff */
[----:B0-----:R-:W-:Y:S02]  /*105550*/  PRMT R19, R16, 0x7773, RZ ;  /* 0x0000777310137816 */ /* 0x001fe400000000ff */
[----:B------:R-:W3:Y:S09]  /*105560*/  LDL.LU R16, [R1+0x3740] ;  /* 0x0037400001107983 */ /* 0x000ef20000300800 */
[----:B------:R0:W-:Y:S01]  /*105570*/  @P6 STG.E.U8 desc[UR46][R26.64], R19 ;  /* 0x000000131a006986 */ /* 0x0001e2000c10112e */
[----:B------:R-:W-:-:S02]  /*105580*/  LOP3.LUT P6, RZ, R20, 0x10, RZ, 0xc0, !PT ;  /* 0x0000001014ff7812 */ /* 0x000fc400078cc0ff */
[----:B0-----:R-:W-:-:S11]  /*105590*/  PRMT R19, R14, 0x7770, RZ ;  /* 0x000077700e137816 */ /* 0x001fd600000000ff */
[----:B--2---:R0:W-:Y:S02]  /*1055a0*/  @P6 STG.E.U8 desc[UR46][R24.64], R19 ;  /* 0x0000001318006986 */ /* 0x0041e4000c10112e */
[----:B0-----:R-:W-:-:S05]  /*1055b0*/  PRMT R19, R14, 0x7771, RZ ;  /* 0x000077710e137816 */ /* 0x001fca00000000ff */
        /* <DEDUP_REMOVED lines=8> */
[----:B------:R0:W-:Y:S02]  /*105640*/  @P1 STG.E.U8 desc[UR46][R10.64], R19 ;  /* 0x000000130a001986 */ /* 0x0001e4000c10112e */
[----:B0-----:R-:W-:Y:S02]  /*105650*/  PRMT R19, R0, 0x7772, RZ ;  /* 0x0000777200137816 */ /* 0x001fe400000000ff */
[----:B------:R-:W2:Y:S04]  /*105660*/  LDL.LU.64 R10, [R1+0x1fa8] ;  /* 0x001fa800010a7983 */ /* 0x000ea80000300a00 */
[----:B------:R0:W-:Y:S04]  /*105670*/  @P0 STG.E.U8 desc[UR46][R12.64], R19 ;  /* 0x000000130c000986 */ /* 0x0001e8000c10112e */
[----:B0-----:R-:W4:Y:S04]  /*105680*/  LDL.LU.64 R12, [R1+0x1fa0] ;  /* 0x001fa000010c7983 */ /* 0x001f280000300a00 */
[----:B------:R-:W4:Y:S04]  /*105690*/  LDL.LU.64 R28, [R1+0x1f98] ;  /* 0x001f9800011c7983 */ /* 0x000f280000300a00 */
[----:B------:R-:W4:Y:S04]  /*1056a0*/  LDL.LU.64 R4, [R1+0x1f90] ;  /* 0x001f900001047983 */ /* 0x000f280000300a00 */
[----:B------:R-:W4:Y:S01]  /*1056b0*/  LDL.LU R14, [R1+0x1d4] ;  /* 0x0001d400010e7983 */ /* 0x000f220000300800 */
[----:B------:R-:W-:-:S02]  /*1056c0*/  LOP3.LUT P2, RZ, R17, 0x4, RZ, 0xc0, !PT ;  /* 0x0000000411ff7812 */ /* 0x000fc4000784c0ff */
[----:B------:R-:W-:Y:S01]  /*1056d0*/  PRMT R19, R0, 0x7773, RZ ;  /* 0x0000777300137816 */ /* 0x000fe200000000ff */
[----:B------:R-:W4:Y:S01]  /*1056e0*/  LDL.LU.64 R6, [R1+0x1f88] ;  /* 0x001f880001067983 */ /* 0x000f220000300a00 */
[----:B---3--:R-:W-:-:S13]  /*1056f0*/  LOP3.LUT P3, RZ, R16, 0x1, RZ, 0xc0, !PT ;  /* 0x0000000110ff7812 */ /* 0x008fda000786c0ff */
[----:B--2---:R0:W-:Y:S04]  /*105700*/  @P3 STG.E.U8 desc[UR46][R10.64], R19 ;  /* 0x000000130a003986 */ /* 0x0041e8000c10112e */
[----:B0-----:R-:W2:Y:S01]  /*105710*/  LDL.LU.64 R10, [R1+0x1f80] ;  /* 0x001f8000010a7983 */ /* 0x001ea20000300a00 */
[----:B----4-:R-:W-:-:S05]  /*105720*/  PRMT R19, R14, 0x7770, RZ ;  /* 0x000077700e137816 */ /* 0x010fca00000000ff */
[----:B------:R0:W-:Y:S04]  /*105730*/  @P2 STG.E.U8 desc[UR46][R12.64], R19 ;  /* 0x000000130c002986 */ /* 0x0001e8000c10112e */
[----:B0-----:R-:W3:Y:S04]  /*105740*/  LDL.LU.64 R12, [R1+0x1f78] ;  /* 0x001f7800010c7983 */ /* 0x001ee80000300a00 */
[----:B------:R-:W4:Y:S01]  /*105750*/  LDL.LU R26, [R1+0x1dc] ;  /* 0x0001dc00011a7983 */ /* 0x000f220000300800 */
        /* <DEDUP_REMOVED lines=22> */
[----:B------:R-:W-:Y:S02]  /*1058c0*/  LOP3.LUT R20, R20, 0xfffffff7, RZ, 0xc0, !PT ;  /* 0xfffffff714147812 */ /* 0x000fe400078ec0ff */
[C---:B------:R-:W-:Y:S02]  /*1058d0*/  LOP3.LUT P0, RZ, R16.reuse, 0x2, RZ, 0xc0, !PT ;  /* 0x0000000210ff7812 */ /* 0x040fe4000780c0ff */
[C---:B------:R-:W-:Y:S02]  /*1058e0*/  LOP3.LUT P3, RZ, R16.reuse, 0x80, RZ, 0xc0, !PT ;  /* 0x0000008010ff7812 */ /* 0x040fe4000786c0ff */
[----:B------:R-:W-:-:S05]  /*1058f0*/  LOP3.LUT P2, RZ, R16, 0x100, RZ, 0xc0, !PT ;  /* 0x0000010010ff7812 */ /* 0x000fca000784c0ff */
[----:B------:R-:W-:Y:S02]  /*105900*/  @P6 LOP3.LUT R20, R20, 0x8, RZ, 0xfc, !PT ;  /* 0x0000000814146812 */ /* 0x000fe400078efcff */
[----:B------:R-:W-:Y:S01]  /*105910*/  LOP3.LUT P6, RZ, R16, 0x4, RZ, 0xc0, !PT ;  /* 0x0000000410ff7812 */ /* 0x000fe200078cc0ff */
[----:B----4-:R-:W-:Y:S04]  /*105920*/  STL [R1+0x3730], R26 ;  /* 0x0037301a01007387 */ /* 0x010fe80000100800 */
[----:B------:R0:W-:Y:S04]  /*105930*/  STL [R1+0x3734], R16 ;  /* 0x0037341001007387 */ /* 0x0001e80000100800 */
[----:B0-----:R-:W4:Y:S04]  /*105940*/  LDL.LU R16, [R1+0x1d8] ;  /* 0x0001d80001107983 */ /* 0x001f280000300800 */
[----:B------:R-:W2:Y:S01]  /*105950*/  LDL.LU.64 R26, [R1+0x1f68] ;  /* 0x001f6800011a7983 */ /* 0x000ea20000300a00 */
[----:B------:R-:W-:-:S02]  /*105960*/  LOP3.LUT P1, RZ, R17, 0x8, RZ, 0xc0, !PT ;  /* 0x0000000811ff7812 */ /* 0x000fc4000782c0ff */
[----:B------:R-:W-:-:S11]  /*105970*/  PRMT R19, R14, 0x7771, RZ ;  /* 0x000077710e137816 */ /* 0x000fd600000000ff */
[----:B------:R0:W-:Y:S02]  /*105980*/  @P1 STG.E.U8 desc[UR46][R28.64], R19 ;  /* 0x000000131c001986 */ /* 0x0001e4000c10112e */
[----:B0-----:R-:W-:-:S05]  /*105990*/  PRMT R19, R14, 0x7772, RZ ;  /* 0x000077720e137816 */ /* 0x001fca00000000ff */
[----:B------:R0:W-:Y:S02]  /*1059a0*/  @P0 STG.E.U8 desc[UR46][R4.64], R19 ;  /* 0x0000001304000986 */ /* 0x0001e4000c10112e */
[----:B0-----:R-:W-:Y:S02]  /*1059b0*/  PRMT R19, R14, 0x7773, RZ ;  /* 0x000077730e137816 */ /* 0x001fe400000000ff */
[----:B--2---:R0:W-:Y:S04]  /*1059c0*/  STL.64 [R1+0x3738], R26 ;  /* 0x0037381a01007387 */ /* 0x0041e80000100a00 */
[----:B0-----:R-:W2:Y:S04]  /*1059d0*/  LDL.LU.64 R26, [R1+0x1f70] ;  /* 0x001f7000011a7983 */ /* 0x001ea80000300a00 */
[----:B------:R4:W-:Y:S01]  /*1059e0*/  @P6 STG.E.U8 desc[UR46][R6.64], R19 ;  /* 0x0000001306006986 */ /* 0x0009e2000c10112e */
[----:B------:R-:W-:-:S03]  /*1059f0*/  LOP3.LUT P6, RZ, R20, 0x8, RZ, 0xc0, !PT ;  /* 0x0000000814ff7812 */ /* 0x000fc600078cc0ff */
[----:B------:R-:W2:Y:S04]  /*105a00*/  LDL.LU.64 R8, [R1+0x1f58] ;  /* 0x001f580001087983 */ /* 0x000ea80000300a00 */
[----:B------:R-:W2:Y:S01]  /*105a10*/  LDL.LU.64 R22, [R1+0x1f50] ;  /* 0x001f500001167983 */ /* 0x000ea20000300a00 */
[----:B----4-:R-:W-:-:S03]  /*105a20*/  PRMT R19, R16, 0x7770, RZ ;  /* 0x0000777010137816 */ /* 0x010fc600000000ff */
[----:B------:R-:W4:Y:S04]  /*105a30*/  LDL.LU R0, [R1+0x1c0] ;  /* 0x0001c00001007983 */ /* 0x000f280000300800 */
[----:B------:R0:W-:Y:S01]  /*105a40*/  @P6 STG.E.U8 desc[UR46][R10.64], R19 ;  /* 0x000000130a006986 */ /* 0x0001e2000c10112e */
[----:B------:R-:W-:-:S03]  /*105a50*/  LOP3.LUT P6, RZ, R20, 0x4, RZ, 0xc0, !PT ;  /* 0x0000000414ff7812 */ /* 0x000fc600078cc0ff */
[----:B------:R-:W4:Y:S04]  /*105a60*/  LDL.LU.64 R24, [R1+0x1f40] ;  /* 0x001f400001187983 */ /* 0x000f280000300a00 */
[----:B------:R-:W4:Y:S01]  /*105a70*/  LDL.LU.64 R2, [R1+0x1f38] ;  /* 0x001f380001027983 */ /* 0x000f220000300a00 */
[----:B0-----:R-:W-:-:S03]  /*105a80*/  PRMT R19, R16, 0x7771, RZ ;  /* 0x0000777110137816 */ /* 0x001fc600000000ff */
[----:B------:R-:W4:Y:S04]  /*105a90*/  LDL.LU.64 R28, [R1+0x1f18] ;  /* 0x001f1800011c7983 */ /* 0x000f280000300a00 */
[----:B---3--:R0:W-:Y:S01]  /*105aa0*/  @P6 STG.E.U8 desc[UR46][R12.64], R19 ;  /* 0x000000130c006986 */ /* 0x0081e2000c10112e */
[----:B------:R-:W-:-:S03]  /*105ab0*/  LOP3.LUT P6, RZ, R20, 0x2, RZ, 0xc0, !PT ;  /* 0x0000000214ff7812 */ /* 0x000fc600078cc0ff */
[----:B------:R-:W3:Y:S04]  /*105ac0*/  LDL.LU R14, [R1+0x1c4] ;  /* 0x0001c400010e7983 */ /* 0x000ee80000300800 */
[----:B------:R-:W3:Y:S01]  /*105ad0*/  LDL.LU.64 R4, [R1+0x420] ;  /* 0x0004200001047983 */ /* 0x000ee20000300a00 */
[----:B0-----:R-:W-:-:S03]  /*105ae0*/  PRMT R19, R16, 0x7772, RZ ;  /* 0x0000777210137816 */ /* 0x001fc600000000ff */
[----:B------:R-:W3:Y:S04]  /*105af0*/  LDL.LU.64 R6, [R1+0x188] ;  /* 0x0001880001067983 */ /* 0x000ee80000300a00 */
[----:B------:R-:W3:Y:S04]  /*105b00*/  LDL.LU.64 R10, [R1+0x1f08] ;  /* 0x001f0800010a7983 */ /* 0x000ee80000300a00 */
[----:B------:R-:W3:Y:S04]  /*105b10*/  LDL.LU.64 R12, [R1+0x1ee0] ;  /* 0x001ee000010c7983 */ /* 0x000ee80000300a00 */
[----:B--2---:R0:W-:Y:S04]  /*105b20*/  @P6 STG.E.U8 desc[UR46][R26.64], R19 ;  /* 0x000000131a006986 */ /* 0x0041e8000c10112e */
[----:B0-----:R-:W2:Y:S01]  /*105b30*/  LDL.LU.64 R26, [R1+0x3738] ;  /* 0x00373800011a7983 */ /* 0x001ea20000300a00 */
[----:B------:R-:W-:-:S02]  /*105b40*/  LOP3.LUT P6, RZ, R20, 0x1, RZ, 0xc0, !PT ;  /* 0x0000000114ff7812 */ /* 0x000fc400078cc0ff */
[----:B------:R-:W-:Y:S01]  /*105b50*/  PRMT R19, R16, 0x7773, RZ ;  /* 0x0000777310137816 */ /* 0x000fe200000000ff */
[----:B------:R-:W4:Y:S04]  /*105b60*/  LDL.LU.64 R20, [R1+0x1f60] ;  /* 0x001f600001147983 */ /* 0x000f280000300a00 */
[----:B------:R-:W3:Y:S06]  /*105b70*/  LDL.LU R16, [R1+0x3734] ;  /* 0x0037340001107983 */ /* 0x000eec0000300800 */
[----:B--2---:R0:W-:Y:S04]  /*105b80*/  @P6 STG.E.U8 desc[UR46][R26.64], R19 ;  /* 0x000000131a006986 */ /* 0x0041e8000c10112e */
[----:B0-----:R-:W2:Y:S01]  /*105b90*/  LDL.LU R26, [R1+0x3730] ;  /* 0x00373000011a7983 */ /* 0x001ea20000300800 */
[----:B------:R-:W-:-:S02]  /*105ba0*/  LOP3.LUT P6, RZ, R18, 0x80000000, RZ, 0xc0, !PT ;  /* 0x8000000012ff7812 */ /* 0x000fc400078cc0ff */
[C---:B------:R-:W-:Y:S02]  /*105bb0*/  LOP3.LUT P5, RZ, R17.reuse, 0x100, RZ, 0xc0, !PT ;  /* 0x0000010011ff7812 */ /* 0x040fe400078ac0ff */
[C---:B------:R-:W-:Y:S02]  /*105bc0*/  LOP3.LUT P4, RZ, R17.reuse, 0x200, RZ, 0xc0, !PT ;  /* 0x0000020011ff7812 */ /* 0x040fe4000788c0ff */
[C---:B------:R-:W-:Y:S02]  /*105bd0*/  LOP3.LUT P1, RZ, R17.reuse, 0x400, RZ, 0xc0, !PT ;  /* 0x0000040011ff7812 */ /* 0x040fe4000782c0ff */
[----:B------:R-:W-:Y:S02]  /*105be0*/  LOP3.LUT P0, RZ, R17, 0x800, RZ, 0xc0, !PT ;  /* 0x0000080011ff7812 */ /* 0x000fe4000780c0ff */
[----:B--2---:R-:W-:-:S05]  /*105bf0*/  PRMT R19, R26, 0x7770, RZ ;  /* 0x000077701a137816 */ /* 0x004fca00000000ff */
        /* <DEDUP_REMOVED lines=15> */
[----:B---3--:R0:W-:Y:S02]  /*105cf0*/  @P3 STG.E.U8 desc[UR46][R4.64], R19 ;  /* 0x0000001304003986 */ /* 0x0081e4000c10112e */
[----:B0-----:R-:W-:-:S05]  /*105d00*/  PRMT R19, R0, 0x7773, RZ ;  /* 0x0000777300137816 */ /* 0x001fca00000000ff */
[----:B------:R0:W-:Y:S02]  /*105d10*/  @P2 STG.E.U8 desc[UR46][R6.64], R19 ;  /* 0x0000001306002986 */ /* 0x0001e4000c10112e */
[C---:B0-----:R-:W-:Y:S02]  /*105d20*/  PRMT R19, R14.reuse, 0x7770, RZ ;  /* 0x000077700e137816 */ /* 0x041fe400000000ff */
[----:B------:R-:W2:Y:S04]  /*105d30*/  LDL.LU.64 R6, [R1+0x1ed8] ;  /* 0x001ed80001067983 */ /* 0x000ea80000300a00 */
[----:B------:R0:W-:Y:S02]  /*105d40*/  @P1 STG.E.U8 desc[UR46][R10.64], R19 ;  /* 0x000000130a001986 */ /* 0x0001e4000c10112e */
[----:B0-----:R-:W-:-:S05]  /*105d50*/  PRMT R19, R14, 0x7771, RZ ;  /* 0x000077710e137816 */ /* 0x001fca00000000ff */
[----:B------:R0:W-:Y:S04]  /*105d60*/  @P0 STG.E.U8 desc[UR46][R12.64], R19 ;  /* 0x000000130c000986 */ /* 0x0001e8000c10112e */
[----:B0-----:R-:W3:Y:S01]  /*105d70*/  LDL.LU.64 R12, [R1+0x1eb0] ;  /* 0x001eb000010c7983 */ /* 0x001ee20000300a00 */
[C---:B------:R-:W-:Y:S02]  /*105d80*/  LOP3.LUT P3, RZ, R16.reuse, 0x200, RZ, 0xc0, !PT ;  /* 0x0000020010ff7812 */ /* 0x040fe4000786c0ff */
        /* <DEDUP_REMOVED lines=40> */
[----:B------:R-:W-:Y:S02]  /*106010*/  LOP3.LUT P0, RZ, R17, 0x2000, RZ, 0xc0, !PT ;  /* 0x0000200011ff7812 */ /* 0x000fe4000780c0ff */
[----:B------:R-:W-:Y:S01]  /*106020*/  PRMT R19, R10, 0x7770, RZ ;  /* 0x000077700a137816 */ /* 0x000fe200000000ff */
[----:B------:R-:W4:Y:S04]  /*106030*/  LDL.LU.64 R22, [R1+0x1de0] ;  /* 0x001de00001167983 */ /* 0x000f280000300a00 */
[----:B------:R-:W-:Y:S01]  /*106040*/  @P6 LOP3.LUT R18, R18, 0x4000000, RZ, 0xfc, !PT ;  /* 0x0400000012126812 */ /* 0x000fe200078efcff */
[----:B------:R-:W4:Y:S01]  /*106050*/  LDL.LU.64 R26, [R1+0x1dd8] ;  /* 0x001dd800011a7983 */ /* 0x000f220000300a00 */
[----:B------:R-:W-:-:S02]  /*106060*/  LOP3.LUT P6, RZ, R16, 0x1000, RZ, 0xc0, !PT ;  /* 0x0000100010ff7812 */ /* 0x000fc400078cc0ff */
[----:B------:R-:W-:Y:S01]  /*106070*/  LOP3.LUT R18, R18, 0xf7ffffff, RZ, 0xc0, !PT ;  /* 0xf7ffffff12127812 */ /* 0x000fe200078ec0ff */
[----:B------:R0:W-:Y:S04]  /*106080*/  @P1 STG.E.U8 desc[UR46][R2.64], R19 ;  /* 0x0000001302001986 */ /* 0x0001e8000c10112e */
[----:B------:R-:W4:Y:S04]  /*106090*/  LDL.LU.64 R24, [R1+0x1dd0] ;  /* 0x001dd00001187983 */ /* 0x000f280000300a00 */
[----:B------:R-:W4:Y:S02]  /*1060a0*/  LDL.LU R14, [R1+0x1b4] ;  /* 0x0001b400010e7983 */ /* 0x000f240000300800 */
[----:B------:R-:W-:-:S02]  /*1060b0*/  @P6 LOP3.LUT R18, R18, 0x8000000, RZ, 0xfc, !PT ;  /* 0x0800000012126812 */ /* 0x000fc400078efcff */
[----:B------:R-:W-:Y:S01]  /*1060c0*/  LOP3.LUT P6, RZ, R16, 0x800, RZ, 0xc0, !PT ;  /* 0x0000080010ff7812 */ /* 0x000fe200078cc0ff */
[----:B0-----:R-:W4:Y:S01]  /*1060d0*/  LDL.LU.64 R2, [R1+0x1dc8] ;  /* 0x001dc80001027983 */ /* 0x001f220000300a00 */
[----:B------:R-:W-:-:S05]  /*1060e0*/  PRMT R19, R10, 0x7771, RZ ;  /* 0x000077710a137816 */ /* 0x000fca00000000ff */
[----:B------:R0:W-:Y:S02]  /*1060f0*/  @P0 STG.E.U8 desc[UR46][R28.64], R19 ;  /* 0x000000131c000986 */ /* 0x0001e4000c10112e */
[----:B0-----:R-:W-:Y:S02]  /*106100*/  PRMT R19, R10, 0x7772, RZ ;  /* 0x000077720a137816 */ /* 0x001fe400000000ff */
        /* <DEDUP_REMOVED lines=22> */
[----:B------:R-:W-:Y:S02]  /*106270*/  LOP3.LUT P5, RZ, R16, 0x10000, RZ, 0xc0, !PT ;  /* 0x0001000010ff7812 */ /* 0x000fe400078ac0ff */
[----:B------:R-:W-:-:S02]  /*106280*/  LOP3.LUT P4, RZ, R17, 0x40000, RZ, 0xc0, !PT ;  /* 0x0004000011ff7812 */ /* 0x000fc4000788c0ff */
[----:B------:R-:W-:Y:S02]  /*106290*/  LOP3.LUT P3, RZ, R17, 0x80000, RZ, 0xc0, !PT ;  /* 0x0008000011ff7812 */ /* 0x000fe4000786c0ff */
        /* <DEDUP_REMOVED lines=16> */
[C---:B0-----:R-:W-:Y:S02]  /*1063a0*/  PRMT R19, R14.reuse, 0x7771, RZ ;  /* 0x000077710e137816 */ /* 0x041fe400000000ff */
[----:B------:R-:W4:Y:S04]  /*1063b0*/  LDL.LU.64 R2, [R1+0x1d10] ;  /* 0x001d100001027983 */ /* 0x000f280000300a00 */
[----:B------:R0:W-:Y:S02]  /*1063c0*/  @P3 STG.E.U8 desc[UR46][R28.64], R19 ;  /* 0x000000131c003986 */ /* 0x0001e4000c10112e */
[----:B0-----:R-:W-:-:S02]  /*1063d0*/  PRMT R19, R14, 0x7772, RZ ;  /* 0x000077720e137816 */ /* 0x001fc400000000ff */
[----:B------:R-:W4:Y:S04]  /*1063e0*/  LDL.LU.64 R28, [R1+0x1d08] ;  /* 0x001d0800011c7983 */ /* 0x000f280000300a00 */
[----:B------:R0:W-:Y:S01]  /*1063f0*/  @P2 STG.E.U8 desc[UR46][R4.64], R19 ;  /* 0x0000001304002986 */ /* 0x0001e2000c10112e */
[----:B------:R-:W-:Y:S01]  /*106400*/  IMAD.MOV.U32 R11, RZ, RZ, R15 ;  /* 0x000000ffff0b7224 */ /* 0x000fe200078e000f */
[----:B0-----:R-:W-:Y:S02]  /*106410*/  PRMT R19, R14, 0x7773, RZ ;  /* 0x000077730e137816 */ /* 0x001fe400000000ff */
[----:B------:R-:W4:Y:S04]  /*106420*/  LDL.LU.64 R4, [R1+0x1ce0] ;  /* 0x001ce00001047983 */ /* 0x000f280000300a00 */
[----:B--2---:R0:W-:Y:S04]  /*106430*/  @P1 STG.E.U8 desc[UR46][R6.64], R19 ;  /* 0x0000001306001986 */ /* 0x0041e8000c10112e */
[----:B0-----:R-:W2:Y:S04]  /*106440*/  LDL.LU.64 R6, [R1+0x1cd8] ;  /* 0x001cd80001067983 */ /* 0x001ea80000300a00 */
[----:B------:R-:W4:Y:S04]  /*106450*/  LDL.LU.64 R14, [R1+0x1d40] ;  /* 0x001d4000010e7983 */ /* 0x000f280000300a00 */
[----:B------:R-:W2:Y:S01]  /*106460*/  LDL.LU.64 R24, [R1+0x1d38] ;  /* 0x001d380001187983 */ /* 0x000ea20000300a00 */
[----:B------:R-:W-:-:S02]  /*106470*/  LOP3.LUT P0, RZ, R17, 0x100000, RZ, 0xc0, !PT ;  /* 0x0010000011ff7812 */ /* 0x000fc4000780c0ff */
[----:B------:R-:W-:Y:S02]  /*106480*/  LOP3.LUT P3, RZ, R17, 0x200000, RZ, 0xc0, !PT ;  /* 0x0020000011ff7812 */ /* 0x000fe4000786c0ff */
[----:B---3--:R-:W-:-:S09]  /*106490*/  PRMT R19, R10, 0x7770, RZ ;  /* 0x000077700a137816 */ /* 0x008fd200000000ff */
[----:B------:R0:W-:Y:S04]  /*1064a0*/  @P0 STG.E.U8 desc[UR46][R12.64], R19 ;  /* 0x000000130c000986 */ /* 0x0001e8000c10112e */
[----:B0-----:R-:W3:Y:S01]  /*1064b0*/  LDL.LU.64 R12, [R1+0x1cb0] ;  /* 0x001cb000010c7983 */ /* 0x001ee20000300a00 */
[----:B------:R-:W-:Y:S02]  /*1064c0*/  PRMT R19, R10, 0x7771, RZ ;  /* 0x000077710a137816 */ /* 0x000fe400000000ff */
        /* <DEDUP_REMOVED lines=14> */
[----:B----4-:R0:W-:Y:S04]  /*1065b0*/  @P3 STG.E.U8 desc[UR46][R14.64], R19 ;  /* 0x000000130e003986 */ /* 0x0101e8000c10112e */
[----:B0-----:R-:W4:Y:S04]  /*1065c0*/  LDL.LU.64 R14, [R1+0x1ca8] ;  /* 0x001ca800010e7983 */ /* 0x001f280000300a00 */
[----:B------:R-:W4:Y:S02]  /*1065d0*/  LDL.LU R0, [R1+0x1a0] ;  /* 0x0001a00001007983 */ /* 0x000f240000300800 */
[----:B------:R-:W-:-:S02]  /*1065e0*/  @P6 LOP3.LUT R18, R18, 0x10000, RZ, 0xfc, !PT ;  /* 0x0001000012126812 */ /* 0x000fc400078efcff */
[----:B------:R-:W-:Y:S01]  /*1065f0*/  LOP3.LUT P6, RZ, R17, 0x1000000, RZ, 0xc0, !PT ;  /* 0x0100000011ff7812 */ /* 0x000fe200078cc0ff */
[----:B------:R-:W4:Y:S01]  /*106600*/  LDL.LU.64 R20, [R1+0x1c78] ;  /* 0x001c780001147983 */ /* 0x000f220000300a00 */
        /* <DEDUP_REMOVED lines=10> */
[----:B--2---:R0:W-:Y:S01]  /*1066b0*/  @P2 STG.E.U8 desc[UR46][R24.64], R19 ;  /* 0x0000001318002986 */ /* 0x0041e2000c10112e */
[----:B------:R-:W-:-:S09]  /*1066c0*/  LOP3.LUT P0, RZ, R17, 0x400000, RZ, 0xc0, !PT ;  /* 0x0040000011ff7812 */ /* 0x000fd2000780c0ff */
[----:B------:R-:W-:Y:S02]  /*1066d0*/  @P6 LOP3.LUT R18, R18, 0x40000, RZ, 0xfc, !PT ;  /* 0x0004000012126812 */ /* 0x000fe400078efcff */
[----:B------:R-:W-:Y:S01]  /*1066e0*/  LOP3.LUT P6, RZ, R16, 0x200000, RZ, 0xc0, !PT ;  /* 0x0020000010ff7812 */ /* 0x000fe200078cc0ff */
[----:B0-----:R-:W2:Y:S01]  /*1066f0*/  LDL.LU.64 R24, [R1+0x1c10] ;  /* 0x001c100001187983 */ /* 0x001ea20000300a00 */
[----:B------:R-:W-:Y:S02]  /*106700*/  LOP3.LUT R18, R18, 0xfff7ffff, RZ, 0xc0, !PT ;  /* 0xfff7ffff12127812 */ /* 0x000fe400078ec0ff */
[----:B------:R-:W-:-:S05]  /*106710*/  PRMT R19, R10, 0x7773, RZ ;  /* 0x000077730a137816 */ /* 0x000fca00000000ff */
[----:B------:R0:W-:Y:S04]  /*106720*/  @P1 STG.E.U8 desc[UR46][R2.64], R19 ;  /* 0x0000001302001986 */ /* 0x0001e8000c10112e */
[----:B------:R-:W-:Y:S02]  /*106730*/  @P6 LOP3.LUT R18, R18, 0x80000, RZ, 0xfc, !PT ;  /* 0x0008000012126812 */ /* 0x000fe400078efcff */
[----:B------:R-:W-:Y:S02]  /*106740*/  LOP3.LUT P6, RZ, R17, 0x800000, RZ, 0xc0, !PT ;  /* 0x0080000011ff7812 */ /* 0x000fe400078cc0ff */
[C---:B0-----:R-:W-:Y:S01]  /*106750*/  PRMT R19, R11.reuse, 0x7770, RZ ;  /* 0x000077700b137816 */ /* 0x041fe200000000ff */
[----:B------:R-:W2:Y:S04]  /*106760*/  LDL.LU.64 R2, [R1+0x1c08] ;  /* 0x001c080001027983 */ /* 0x000ea80000300a00 */
[----:B------:R0:W-:Y:S02]  /*106770*/  @P0 STG.E.U8 desc[UR46][R28.64], R19 ;  /* 0x000000131c000986 */ /* 0x0001e4000c10112e */
[----:B0-----:R-:W-:-:S02]  /*106780*/  PRMT R19, R11, 0x7771, RZ ;  /* 0x000077710b137816 */ /* 0x001fc400000000ff */
[----:B------:R-:W2:Y:S04]  /*106790*/  LDL.LU.64 R28, [R1+0x1be8] ;  /* 0x001be800011c7983 */ /* 0x000ea80000300a00 */
[----:B------:R0:W-:Y:S01]  /*1067a0*/  @P6 STG.E.U8 desc[UR46][R4.64], R19 ;  /* 0x0000001304006986 */ /* 0x0001e2000c10112e */
[C---:B------:R-:W-:Y:S02]  /*1067b0*/  LOP3.LUT P6, RZ, R18.reuse, 0x80000, RZ, 0xc0, !PT ;  /* 0x0008000012ff7812 */ /* 0x040fe400078cc0ff */
        /* <DEDUP_REMOVED lines=8> */
[----:B---3--:R0:W-:Y:S01]  /*106840*/  @P6 STG.E.U8 desc[UR46][R12.64], R19 ;  /* 0x000000130c006986 */ /* 0x0081e2000c10112e */
[----:B------:R-:W-:-:S03]  /*106850*/  LOP3.LUT P6, RZ, R18, 0x20000, RZ, 0xc0, !PT ;  /* 0x0002000012ff7812 */ /* 0x000fc600078cc0ff */
[----:B0-----:R-:W3:Y:S01]  /*106860*/  LDL.LU.64 R12, [R1+0x1b68] ;  /* 0x001b6800010c7983 */ /* 0x001ee20000300a00 */
[----:B----4-:R-:W-:-:S09]  /*106870*/  PRMT R19, R0, 0x7770, RZ ;  /* 0x0000777000137816 */ /* 0x010fd200000000ff */
        /* <DEDUP_REMOVED lines=12> */
[C---:B------:R-:W-:Y:S02]  /*106940*/  LOP3.LUT P5, RZ, R16.reuse, 0x2000000, RZ, 0xc0, !PT ;  /* 0x0200000010ff7812 */ /* 0x040fe400078ac0ff */
[C---:B------:R-:W-:Y:S02]  /*106950*/  LOP3.LUT P4, RZ, R16.reuse, 0x4000000, RZ, 0xc0, !PT ;  /* 0x0400000010ff7812 */ /* 0x040fe4000788c0ff */
[C---:B------:R-:W-:Y:S02]  /*106960*/  LOP3.LUT P3, RZ, R17.reuse, 0x10000000, RZ, 0xc0, !PT ;  /* 0x1000000011ff7812 */ /* 0x040fe4000786c0ff */
[----:B------:R-:W-:Y:S02]  /*106970*/  LOP3.LUT P2, RZ, R17, 0x20000000, RZ, 0xc0, !PT ;  /* 0x2000000011ff7812 */ /* 0x000fe4000784c0ff */
[----:B------:R-:W-:-:S02]  /*106980*/  LOP3.LUT P1, RZ, R16, 0x8000000, RZ, 0xc0, !PT ;  /* 0x0800000010ff7812 */ /* 0x000fc4000782c0ff */
[----:B------:R-:W-:Y:S02]  /*106990*/  LOP3.LUT P0, RZ, R16, 0x10000000, RZ, 0xc0, !PT ;  /* 0x1000000010ff7812 */ /* 0x000fe4000780c0ff */
[----:B----4-:R-:W-:-:S05]  /*1069a0*/  PRMT R19, R14, 0x7770, RZ ;  /* 0x000077700e137816 */ /* 0x010fca00000000ff */
[----:B------:R0:W-:Y:S01]  /*1069b0*/  @P6 STG.E.U8 desc[UR46][R26.64], R19 ;  /* 0x000000131a006986 */ /* 0x0001e2000c10112e */
[----:B------:R-:W-:Y:S02]  /*1069c0*/  LOP3.LUT P6, RZ, R18, 0x1000, RZ, 0xc0, !PT ;  /* 0x0000100012ff7812 */ /* 0x000fe400078cc0ff */
[----:B0-----:R-:W-:-:S11]  /*1069d0*/  PRMT R19, R14, 0x7771, RZ ;  /* 0x000077710e137816 */ /* 0x001fd600000000ff */
        /* <DEDUP_REMOVED lines=14> */
[----:B---3--:R0:W-:Y:S04]  /*106ac0*/  @P0 STG.E.U8 desc[UR46][R12.64], R19 ;  /* 0x000000130c000986 */ /* 0x0081e8000c10112e */
[----:B------:R-:W3:Y:S04]  /*106ad0*/  LDL.LU.64 R10, [R1+0x1b60] ;  /* 0x001b6000010a7983 */ /* 0x000ee80000300a00 */
[----:B0-----:R-:W2:Y:S04]  /*106ae0*/  LDL.LU.64 R12, [R1+0xc88] ;  /* 0x000c8800010c7983 */ /* 0x001ea80000300a00 */
[----:B------:R-:W4:Y:S04]  /*106af0*/  LDL.LU.64 R2, [R1+0xc80] ;  /* 0x000c800001027983 */ /* 0x000f280000300a00 */
[----:B------:R-:W3:Y:S01]  /*106b00*/  LDL.LU R0, [R1+0x1ac] ;  /* 0x0001ac0001007983 */ /* 0x000ee20000300800 */
[----:B------:R-:W-:-:S02]  /*106b10*/  LOP3.LUT P3, RZ, R17, 0x40000000, RZ, 0xc0, !PT ;  /* 0x4000000011ff7812 */ /* 0x000fc4000786c0ff */
[----:B------:R-:W-:Y:S01]  /*106b20*/  LOP3.LUT P2, RZ, R17, 0x80000000, RZ, 0xc0, !PT ;  /* 0x8000000011ff7812 */ /* 0x000fe2000784c0ff */
[----:B------:R-:W4:Y:S04]  /*106b30*/  LDL.LU.64 R4, [R1+0xc70] ;  /* 0x000c700001047983 */ /* 0x000f280000300a00 */
[----:B------:R-:W4:Y:S04]  /*106b40*/  LDL.LU.64 R6, [R1+0xc68] ;  /* 0x000c680001067983 */ /* 0x000f280000300a00 */
[----:B------:R-:W4:Y:S01]  /*106b50*/  LDL.LU R19, [R1+0x190] ;  /* 0x0001900001137983 */ /* 0x000f220000300800 */
[----:B---3--:R-:W-:-:S05]  /*106b60*/  PRMT R17, R0, 0x7770, RZ ;  /* 0x0000777000117816 */ /* 0x008fca00000000ff */
[----:B------:R0:W-:Y:S02]  /*106b70*/  @P3 STG.E.U8 desc[UR46][R10.64], R17 ;  /* 0x000000110a003986 */ /* 0x0001e4000c10112e */
[----:B0-----:R-:W-:Y:S02]  /*106b80*/  PRMT R17, R0, 0x7771, RZ ;  /* 0x0000777100117816 */ /* 0x001fe400000000ff */
[----:B------:R-:W3:Y:S04]  /*106b90*/  LDL.LU.64 R10, [R1+0xc58] ;  /* 0x000c5800010a7983 */ /* 0x000ee80000300a00 */
[----:B--2---:R0:W-:Y:S04]  /*106ba0*/  @P2 STG.E.U8 desc[UR46][R12.64], R17 ;  /* 0x000000110c002986 */ /* 0x0041e8000c10112e */
[----:B0-----:R-:W2:Y:S04]  /*106bb0*/  LDL.LU.64 R12, [R1+0xc50] ;  /* 0x000c5000010c7983 */ /* 0x001ea80000300a00 */
[----:B------:R-:W2:Y:S04]  /*106bc0*/  LDL.LU R28, [R1+0x194] ;  /* 0x00019400011c7983 */ /* 0x000ea80000300800 */
        /* <DEDUP_REMOVED lines=30> */
[----:B------:R-:W4:Y:S04]  /*106db0*/  LDL.LU R29, [R1+0x198] ;  /* 0x00019800011d7983 */ /* 0x000f280000300800 */
        /* <DEDUP_REMOVED lines=14> */
[----:B------:R-:W-:-:S03]  /*106ea0*/  LOP3.LUT P6, RZ, R18, 0x800, RZ, 0xc0, !PT ;  /* 0x0000080012ff7812 */ /* 0x000fc600078cc0ff */
[----:B------:R-:W4:Y:S01]  /*106eb0*/  LDL.LU R0, [R1+0x19c] ;  /* 0x00019c0001007983 */ /* 0x000f220000300800 */
[----:B0-----:R-:W-:-:S03]  /*106ec0*/  PRMT R17, R19, 0x7771, RZ ;  /* 0x0000777113117816 */ /* 0x001fc600000000ff */
[----:B------:R-:W4:Y:S06]  /*106ed0*/  LDL.LU.64 R6, [R1+0xbd8] ;  /* 0x000bd80001067983 */ /* 0x000f2c0000300a00 */
[----:B---3--:R0:W-:Y:S01]  /*106ee0*/  @P6 STG.E.U8 desc[UR46][R10.64], R17 ;  /* 0x000000110a006986 */ /* 0x0081e2000c10112e */
[C---:B------:R-:W-:Y:S02]  /*106ef0*/  LOP3.LUT P6, RZ, R18.reuse, 0x400, RZ, 0xc0, !PT ;  /* 0x0000040012ff7812 */ /* 0x040fe400078cc0ff */
[----:B0-----:R-:W-:Y:S01]  /*106f00*/  PRMT R17, R19, 0x7772, RZ ;  /* 0x0000777213117816 */ /* 0x001fe200000000ff */
[----:B------:R-:W3:Y:S10]  /*106f10*/  LDL.LU.64 R10, [R1+0xbc8] ;  /* 0x000bc800010a7983 */ /* 0x000ef40000300a00 */
[----:B--2---:R0:W-:Y:S01]  /*106f20*/  @P6 STG.E.U8 desc[UR46][R12.64], R17 ;  /* 0x000000110c006986 */ /* 0x0041e2000c10112e */
[----:B------:R-:W-:-:S02]  /*106f30*/  LOP3.LUT P6, RZ, R18, 0x200, RZ, 0xc0, !PT ;  /* 0x0000020012ff7812 */ /* 0x000fc400078cc0ff */
        /* <DEDUP_REMOVED lines=12> */
[C---:B------:R-:W-:Y:S02]  /*107000*/  LOP3.LUT P3, RZ, R15.reuse, 0x10, RZ, 0xc0, !PT ;  /* 0x000000100fff7812 */ /* 0x040fe4000786c0ff */
[C---:B------:R-:W-:Y:S02]  /*107010*/  LOP3.LUT P2, RZ, R14.reuse, 0x40, RZ, 0xc0, !PT ;  /* 0x000000400eff7812 */ /* 0x040fe4000784c0ff */
[----:B------:R-:W-:Y:S02]  /*107020*/  LOP3.LUT P1, RZ, R14, 0x80, RZ, 0xc0, !PT ;  /* 0x000000800eff7812 */ /* 0x000fe4000782c0ff */
        /* <DEDUP_REMOVED lines=20> */
[----:B---3--:R0:W-:Y:S02]  /*107170*/  @P1 STG.E.U8 desc[UR46][R10.64], R17 ;  /* 0x000000110a001986 */ /* 0x0081e4000c10112e */
[----:B0-----:R-:W-:Y:S02]  /*107180*/  PRMT R17, R0, 0x7772, RZ ;  /* 0x0000777200117816 */ /* 0x001fe400000000ff */
[----:B------:R-:W3:Y:S04]  /*107190*/  LDL.LU.64 R10, [R1+0xbb8] ;  /* 0x000bb800010a7983 */ /* 0x000ee80000300a00 */
[----:B--2---:R0:W-:Y:S04]  /*1071a0*/  @P0 STG.E.U8 desc[UR46][R12.64], R17 ;  /* 0x000000110c000986 */ /* 0x0041e8000c10112e */
[----:B0-----:R-:W2:Y:S04]  /*1071b0*/  LDL.LU.64 R12, [R1+0xbb0] ;  /* 0x000bb000010c7983 */ /* 0x001ea80000300a00 */
[----:B------:R-:W4:Y:S04]  /*1071c0*/  LDL.LU.64 R2, [R1+0xba0] ;  /* 0x000ba00001027983 */ /* 0x000f280000300a00 */
[----:B------:R-:W4:Y:S04]  /*1071d0*/  LDL.LU.64 R4, [R1+0xb98] ;  /* 0x000b980001047983 */ /* 0x000f280000300a00 */
[----:B------:R-:W2:Y:S01]  /*1071e0*/  LDL.LU R29, [R1+0x170] ;  /* 0x00017000011d7983 */ /* 0x000ea20000300800 */
[----:B------:R-:W-:-:S02]  /*1071f0*/  LOP3.LUT P6, RZ, R15, 0x1000, RZ, 0xc0, !PT ;  /* 0x000010000fff7812 */ /* 0x000fc400078cc0ff */
[----:B------:R-:W-:Y:S01]  /*107200*/  LOP3.LUT R16, R16, 0xefffffff, RZ, 0xc0, !PT ;  /* 0xefffffff10107812 */ /* 0x000fe200078ec0ff */
[----:B------:R-:W4:Y:S10]  /*107210*/  LDL.LU.64 R6, [R1+0xb88] ;  /* 0x000b880001067983 */ /* 0x000f340000300a00 */
[----:B------:R-:W-:-:S02]  /*107220*/  @P6 LOP3.LUT R16, R16, 0x10000000, RZ, 0xfc, !PT ;  /* 0x1000000010106812 */ /* 0x000fc400078efcff */
        /* <DEDUP_REMOVED lines=16> */
[----:B------:R-:W-:Y:S02]  /*107330*/  LOP3.LUT P6, RZ, R14, 0x800, RZ, 0xc0, !PT ;  /* 0x000008000eff7812 */ /* 0x000fe400078cc0ff */
[----:B------:R-:W-:Y:S02]  /*107340*/  LOP3.LUT R18, R18, 0xfffffffb, RZ, 0xc0, !PT ;  /* 0xfffffffb12127812 */ /* 0x000fe400078ec0ff */
[----:B------:R-:W-:Y:S02]  /*107350*/  LOP3.LUT P2, RZ, R14, 0x100, RZ, 0xc0, !PT ;  /* 0x000001000eff7812 */ /* 0x000fe4000784c0ff */
[----:B------:R-:W-:-:S07]  /*107360*/  PRMT R17, R0, 0x7773, RZ ;  /* 0x0000777300117816 */ /* 0x000fce00000000ff */
[----:B------:R-:W-:Y:S02]  /*107370*/  @P6 LOP3.LUT R18, R18, 0x4, RZ, 0xfc, !PT ;  /* 0x0000000412126812 */ /* 0x000fe400078efcff */
[----:B------:R-:W-:Y:S02]  /*107380*/  LOP3.LUT P6, RZ, R14, 0x400, RZ, 0xc0, !PT ;  /* 0x000004000eff7812 */ /* 0x000fe400078cc0ff */
[----:B------:R-:W-:Y:S02]  /*107390*/  LOP3.LUT R18, R18, 0xfffffff7, RZ, 0xc0, !PT ;  /* 0xfffffff712127812 */ /* 0x000fe400078ec0ff */
[----:B------:R-:W-:-:S09]  /*1073a0*/  LOP3.LUT P0, RZ, R15, 0x80, RZ, 0xc0, !PT ;  /* 0x000000800fff7812 */ /* 0x000fd2000780c0ff */
[----:B------:R-:W-:Y:S02]  /*1073b0*/  @P6 LOP3.LUT R18, R18, 0x8, RZ, 0xfc, !PT ;  /* 0x0000000812126812 */ /* 0x000fe400078efcff */
[C---:B------:R-:W-:Y:S01]  /*1073c0*/  LOP3.LUT P6, RZ, R15.reuse, 0x100, RZ, 0xc0, !PT ;  /* 0x000001000fff7812 */ /* 0x040fe200078cc0ff */
[----:B---3--:R0:W-:Y:S01]  /*1073d0*/  @P3 STG.E.U8 desc[UR46][R10.64], R17 ;  /* 0x000000110a003986 */ /* 0x0081e2000c10112e */
[----:B------:R-:W-:-:S03]  /*1073e0*/  LOP3.LUT P3, RZ, R15, 0x2000, RZ, 0xc0, !PT ;  /* 0x000020000fff7812 */ /* 0x000fc6000786c0ff */
[----:B0-----:R-:W3:Y:S01]  /*1073f0*/  LDL.LU.64 R10, [R1+0xb80] ;  /* 0x000b8000010a7983 */ /* 0x001ee20000300a00 */
[----:B--2---:R-:W-:-:S05]  /*107400*/  PRMT R17, R29, 0x7770, RZ ;  /* 0x000077701d117816 */ /* 0x004fca00000000ff */
[----:B------:R0:W-:Y:S01]  /*107410*/  @P2 STG.E.U8 desc[UR46][R12.64], R17 ;  /* 0x000000110c002986 */ /* 0x0001e2000c10112e */
[----:B------:R-:W-:-:S03]  /*107420*/  LOP3.LUT P2, RZ, R15, 0x4000, RZ, 0xc0, !PT ;  /* 0x000040000fff7812 */ /* 0x000fc6000784c0ff */
[----:B0-----:R-:W2:Y:S04]  /*107430*/  LDL.LU.64 R12, [R1+0xb70] ;  /* 0x000b7000010c7983 */ /* 0x001ea80000300a00 */
[----:B------:R-:W2:Y:S04]  /*107440*/  LDL.LU R27, [R1+0x178] ;  /* 0x00017800011b7983 */ /* 0x000ea80000300800 */
[----:B------:R0:W-:Y:S04]  /*107450*/  STL [R1+0x36f0], R15 ;  /* 0x0036f00f01007387 */ /* 0x0001e80000100800 */
[----:B0-----:R-:W3:Y:S04]  /*107460*/  LDL.LU R15, [R1+0x174] ;  /* 0x00017400010f7983 */ /* 0x001ee80000300800 */
[----:B------:R-:W2:Y:S01]  /*107470*/  LDL.LU.64 R20, [R1+0xb50] ;  /* 0x000b500001147983 */ /* 0x000ea20000300a00 */
[----:B------:R-:W-:-:S02]  /*107480*/  LOP3.LUT P1, RZ, R14, 0x200, RZ, 0xc0, !PT ;  /* 0x000002000eff7812 */ /* 0x000fc4000782c0ff */
[----:B------:R-:W-:-:S11]  /*107490*/  PRMT R17, R29, 0x7771, RZ ;  /* 0x000077711d117816 */ /* 0x000fd600000000ff */
[----:B----4-:R0:W-:Y:S02]  /*1074a0*/  @P1 STG.E.U8 desc[UR46][R2.64], R17 ;  /* 0x0000001102001986 */ /* 0x0101e4000c10112e */
[----:B0-----:R-:W-:-:S05]  /*1074b0*/  PRMT R17, R29, 0x7772, RZ ;  /* 0x000077721d117816 */ /* 0x001fca00000000ff */
[----:B------:R0:W-:Y:S02]  /*1074c0*/  @P0 STG.E.U8 desc[UR46][R4.64], R17 ;  /* 0x0000001104000986 */ /* 0x0001e4000c10112e */
[----:B0-----:R-:W-:Y:S02]  /*1074d0*/  PRMT R17, R29, 0x7773, RZ ;  /* 0x000077731d117816 */ /* 0x001fe400000000ff */
[----:B--2---:R0:W-:Y:S04]  /*1074e0*/  STL.64 [R1+0x36f8], R20 ;  /* 0x0036f81401007387 */ /* 0x0041e80000100a00 */
[----:B0-----:R-:W2:Y:S04]  /*1074f0*/  LDL.LU.64 R20, [R1+0xb68] ;  /* 0x000b680001147983 */ /* 0x001ea80000300a00 */
[----:B------:R3:W-:Y:S01]  /*107500*/  @P6 STG.E.U8 desc[UR46][R6.64], R17 ;  /* 0x0000001106006986 */ /* 0x0007e2000c10112e */
[----:B------:R-:W-:-:S03]  /*107510*/  LOP3.LUT P6, RZ, R18, 0x8, RZ, 0xc0, !PT ;  /* 0x0000000812ff7812 */ /* 0x000fc600078cc0ff */
[----:B------:R-:W4:Y:S04]  /*107520*/  LDL.LU.64 R8, [R1+0xb40] ;  /* 0x000b400001087983 */ /* 0x000f280000300a00 */
[----:B------:R-:W4:Y:S01]  /*107530*/  LDL.LU.64 R22, [R1+0xb38] ;  /* 0x000b380001167983 */ /* 0x000f220000300a00 */
[----:B---3--:R-:W-:-:S03]  /*107540*/  PRMT R17, R15, 0x7770, RZ ;  /* 0x000077700f117816 */ /* 0x008fc600000000ff */
[----:B------:R-:W3:Y:S04]  /*107550*/  LDL.LU R0, [R1+0x17c] ;  /* 0x00017c0001007983 */ /* 0x000ee80000300800 */
[----:B------:R0:W-:Y:S01]  /*107560*/  @P6 STG.E.U8 desc[UR46][R10.64], R17 ;  /* 0x000000110a006986 */ /* 0x0001e2000c10112e */
[----:B------:R-:W-:-:S03]  /*107570*/  LOP3.LUT P6, RZ, R18, 0x4, RZ, 0xc0, !PT ;  /* 0x0000000412ff7812 */ /* 0x000fc600078cc0ff */
[----:B------:R-:W3:Y:S04]  /*107580*/  LDL.LU.64 R24, [R1+0xb28] ;  /* 0x000b280001187983 */ /* 0x000ee80000300a00 */
[----:B------:R-:W3:Y:S01]  /*107590*/  LDL.LU.64 R2, [R1+0xb20] ;  /* 0x000b200001027983 */ /* 0x000ee20000300a00 */
[----:B0-----:R-:W-:-:S03]  /*1075a0*/  PRMT R17, R15, 0x7771, RZ ;  /* 0x000077710f117816 */ /* 0x001fc600000000ff */
[----:B------:R-:W3:Y:S04]  /*1075b0*/  LDL.LU.64 R28, [R1+0xb10] ;  /* 0x000b1000011c7983 */ /* 0x000ee80000300a00 */
[----:B------:R0:W-:Y:S01]  /*1075c0*/  @P6 STG.E.U8 desc[UR46][R12.64], R17 ;  /* 0x000000110c006986 */ /* 0x0001e2000c10112e */
[----:B------:R-:W-:-:S03]  /*1075d0*/  LOP3.LUT P6, RZ, R18, 0x2, RZ, 0xc0, !PT ;  /* 0x0000000212ff7812 */ /* 0x000fc600078cc0ff */
[----:B------:R-:W3:Y:S04]  /*1075e0*/  LDL.LU.64 R4, [R1+0xb08] ;  /* 0x000b080001047983 */ /* 0x000ee80000300a00 */
[----:B------:R-:W3:Y:S01]  /*1075f0*/  LDL.LU R26, [R1+0x160] ;  /* 0x00016000011a7983 */ /* 0x000ee20000300800 */
[----:B0-----:R-:W-:-:S03]  /*107600*/  PRMT R17, R15, 0x7772, RZ ;  /* 0x000077720f117816 */ /* 0x001fc600000000ff */
[----:B------:R-:W3:Y:S04]  /*107610*/  LDL.LU.64 R6, [R1+0xaf8] ;  /* 0x000af80001067983 */ /* 0x000ee80000300a00 */
[----:B------:R-:W3:Y:S04]  /*107620*/  LDL.LU.64 R10, [R1+0xaf0] ;  /* 0x000af000010a7983 */ /* 0x000ee80000300a00 */
[----:B------:R-:W3:Y:S04]  /*107630*/  LDL.LU.64 R12, [R1+0x538] ;  /* 0x00053800010c7983 */ /* 0x000ee80000300a00 */
[----:B--2---:R0:W-:Y:S01]  /*107640*/  @P6 STG.E.U8 desc[UR46][R20.64], R17 ;  /* 0x0000001114006986 */ /* 0x0041e2000c10112e */
[----:B------:R-:W-:-:S03]  /*107650*/  LOP3.LUT P6, RZ, R18, 0x1, RZ, 0xc0, !PT ;  /* 0x0000000112ff7812 */ /* 0x000fc600078cc0ff */
[----:B0-----:R-:W2:Y:S04]  /*107660*/  LDL.LU.64 R20, [R1+0x36f8] ;  /* 0x0036f80001147983 */ /* 0x001ea80000300a00 */
[----:B------:R-:W4:Y:S01]  /*107670*/  LDL.LU.64 R18, [R1+0xb58] ;  /* 0x000b580001127983 */ /* 0x000f220000300a00 */
[----:B------:R-:W-:Y:S02]  /*107680*/  PRMT R17, R15, 0x7773, RZ ;  /* 0x000077730f117816 */ /* 0x000fe400000000ff */
[C---:B------:R-:W-:Y:S01]  /*107690*/  LOP3.LUT P5, RZ, R14.reuse, 0x4000, RZ, 0xc0, !PT ;  /* 0x000040000eff7812 */ /* 0x040fe200078ac0ff */
[----:B------:R-:W3:Y:S01]  /*1076a0*/  LDL.LU R15, [R1+0x36f0] ;  /* 0x0036f000010f7983 */ /* 0x000ee20000300800 */
[C---:B------:R-:W-:Y:S02]  /*1076b0*/  LOP3.LUT P4, RZ, R14.reuse, 0x8000, RZ, 0xc0, !PT ;  /* 0x000080000eff7812 */ /* 0x040fe4000788c0ff */
[----:B------:R-:W-:-:S02]  /*1076c0*/  LOP3.LUT P1, RZ, R14, 0x10000, RZ, 0xc0, !PT ;  /* 0x000100000eff7812 */ /* 0x000fc4000782c0ff */
[----:B------:R-:W-:Y:S01]  /*1076d0*/  LOP3.LUT P0, RZ, R14, 0x20000, RZ, 0xc0, !PT ;  /* 0x000200000eff7812 */ /* 0x000fe2000780c0ff */
[----:B----4-:R0:W-:Y:S01]  /*1076e0*/  @P6 STG.E.U8 desc[UR46][R18.64], R17 ;  /* 0x0000001112006986 */ /* 0x0101e2000c10112e */
[----:B------:R-:W-:Y:S02]  /*1076f0*/  LOP3.LUT P6, RZ, R16, 0x80000000, RZ, 0xc0, !PT ;  /* 0x8000000010ff7812 */ /* 0x000fe400078cc0ff */
        /* <DEDUP_REMOVED lines=10> */
[----:B---3--:R0:W-:Y:S02]  /*1077a0*/  @P6 STG.E.U8 desc[UR46][R24.64], R17 ;  /* 0x0000001118006986 */ /* 0x0081e4000c10112e */
        /* <DEDUP_REMOVED lines=23> */
[----:B--2---:R0:W-:Y:S02]  /*107920*/  @P3 STG.E.U8 desc[UR46][R10.64], R17 ;  /* 0x000000110a003986 */ /* 0x0041e4000c10112e */
[----:B0-----:R-:W-:-:S02]  /*107930*/  PRMT R17, R26, 0x7773, RZ ;  /* 0x000077731a117816 */ /* 0x001fc400000000ff */
[----:B------:R-:W2:Y:S04]  /*107940*/  LDL.LU.64 R10, [R1+0x490] ;  /* 0x00049000010a7983 */ /* 0x000ea80000300a00 */
[----:B---3--:R0:W-:Y:S04]  /*107950*/  @P2 STG.E.U8 desc[UR46][R12.64], R17 ;  /* 0x000000110c002986 */ /* 0x0081e8000c10112e */
[----:B0-----:R-:W3:Y:S01]  /*107960*/  LDL.LU.64 R12, [R1+0x470] ;  /* 0x00047000010c7983 */ /* 0x001ee20000300a00 */
        /* <DEDUP_REMOVED lines=66> */
[----:B------:R-:W-:Y:S02]  /*107d90*/  LOP3.LUT P3, RZ, R14, 0x2000000, RZ, 0xc0, !PT ;  /* 0x020000000eff7812 */ /* 0x000fe4000786c0ff */
        /* <DEDUP_REMOVED lines=22> */
[----:B------:R2:W-:Y:S02]  /*107f00*/  @P1 STG.E.U8 desc[UR46][R6.64], R17 ;  /* 0x0000001106001986 */ /* 0x0005e4000c10112e */
[----:B--2---:R-:W-:-:S02]  /*107f10*/  PRMT R17, R0, 0x7770, RZ ;  /* 0x0000777000117816 */ /* 0x004fc400000000ff */
[----:B------:R-:W2:Y:S04]  /*107f20*/  LDL.LU.64 R6, [R1+0xb78] ;  /* 0x000b780001067983 */ /* 0x000ea80000300a00 */
[----:B------:R0:W-:Y:S04]  /*107f30*/  @P0 STG.E.U8 desc[UR46][R10.64], R17 ;  /* 0x000000110a000986 */ /* 0x0001e8000c10112e */
[----:B0-----:R-:W4:Y:S01]  /*107f40*/  LDL.LU.64 R10, [R1+0xb90] ;  /* 0x000b9000010a7983 */ /* 0x001f220000300a00 */
[----:B------:R-:W-:Y:S02]  /*107f50*/  LOP3.LUT R16, R16, 0xffffefff, RZ, 0xc0, !PT ;  /* 0xffffefff10107812 */ /* 0x000fe400078ec0ff */
[----:B------:R-:W-:Y:S01]  /*107f60*/  LOP3.LUT P3, RZ, R14, 0x8000000, RZ, 0xc0, !PT ;  /* 0x080000000eff7812 */ /* 0x000fe2000786c0ff */
[----:B------:R-:W4:Y:S01]  /*107f70*/  LDL.LU.64 R2, [R1+0xba8] ;  /* 0x000ba80001027983 */ /* 0x000f220000300a00 */
[----:B------:R-:W-:-:S02]  /*107f80*/  LOP3.LUT P2, RZ, R15, 0x2000000, RZ, 0xc0, !PT ;  /* 0x020000000fff7812 */ /* 0x000fc4000784c0ff */
[----:B------:R-:W-:Y:S01]  /*107f90*/  PRMT R17, R0, 0x7771, RZ ;  /* 0x0000777100117816 */ /* 0x000fe200000000ff */
[----:B------:R-:W4:Y:S01]  /*107fa0*/  LDL.LU.64 R28, [R1+0xbd0] ;  /* 0x000bd000011c7983 */ /* 0x000f220000300a00 */
[C---:B------:R-:W-:Y:S02]  /*107fb0*/  LOP3.LUT P1, RZ, R15.reuse, 0x4000000, RZ, 0xc0, !PT ;  /* 0x040000000fff7812 */ /* 0x040fe4000782c0ff */
[----:B------:R-:W-:Y:S01]  /*107fc0*/  LOP3.LUT P5, RZ, R15, 0x80000000, RZ, 0xc0, !PT ;  /* 0x800000000fff7812 */ /* 0x000fe200078ac0ff */
[----:B------:R-:W4:Y:S01]  /*107fd0*/  LDL.LU.64 R4, [R1+0xbe8] ;  /* 0x000be80001047983 */ /* 0x000f220000300a00 */
        /* <DEDUP_REMOVED lines=19> */
[----:B--2---:R0:W-:Y:S10]  /*108110*/  @P3 STG.E.U8 desc[UR46][R6.64], R17 ;  /* 0x0000001106003986 */ /* 0x0041f4000c10112e */
[----:B------:R-:W-:-:S02]  /*108120*/  @P6 LOP3.LUT R16, R16, 0x40000, RZ, 0xfc, !PT ;  /* 0x0004000010106812 */ /* 0x000fc400078efcff */
[----:B------:R-:W-:Y:S01]  /*108130*/  LOP3.LUT P6, RZ, R15, 0x8000000, RZ, 0xc0, !PT ;  /* 0x080000000fff7812 */ /* 0x000fe200078cc0ff */
[----:B0-----:R-:W2:Y:S01]  /*108140*/  LDL.LU.64 R6, [R1+0xc00] ;  /* 0x000c000001067983 */ /* 0x001ea20000300a00 */
[----:B------:R-:W-:-:S03]  /*108150*/  PRMT R15, R0, 0x7772, RZ ;  /* 0x00007772000f7816 */ /* 0x000fc600000000ff */
[----:B------:R-:W3:Y:S04]  /*108160*/  LDL.LU R17, [R1+0x158] ;  /* 0x0001580001117983 */ /* 0x000ee80000300800 */
[----:B------:R-:W2:Y:S04]  /*108170*/  LDL.LU R27, [R1+0x15c] ;  /* 0x00015c00011b7983 */ /* 0x000ea80000300800 */
[----:B----4-:R0:W-:Y:S04]  /*108180*/  @P2 STG.E.U8 desc[UR46][R10.64], R15 ;  /* 0x0000000f0a002986 */ /* 0x0101e8000c10112e */
[----:B0-----:R-:W4:Y:S04]  /*108190*/  LDL.LU.64 R10, [R1+0xc18] ;  /* 0x000c1800010a7983 */ /* 0x001f280000300a00 */
[----:B------:R-:W3:Y:S04]  /*1081a0*/  LDL.LU.64 R18, [R1+0xc60] ;  /* 0x000c600001127983 */ /* 0x000ee80000300a00 */
[----:B---3--:R0:W-:Y:S04]  /*1081b0*/  STL.64 [R1+0x36c8], R18 ;  /* 0x0036c81201007387 */ /* 0x0081e80000100a00 */
[----:B0-----:R-:W3:Y:S01]  /*1081c0*/  LDL.LU.64 R18, [R1+0xc48] ;  /* 0x000c480001127983 */ /* 0x001ee20000300a00 */
[----:B------:R-:W-:-:S02]  /*1081d0*/  LOP3.LUT P0, RZ, R14, 0x10000000, RZ, 0xc0, !PT ;  /* 0x100000000eff7812 */ /* 0x000fc4000780c0ff */
[----:B------:R-:W-:Y:S02]  /*1081e0*/  LOP3.LUT R16, R16, 0xfff7ffff, RZ, 0xc0, !PT ;  /* 0xfff7ffff10107812 */ /* 0x000fe400078ec0ff */
[----:B------:R-:W-:Y:S02]  /*1081f0*/  PRMT R15, R0, 0x7773, RZ ;  /* 0x00007773000f7816 */ /* 0x000fe400000000ff */
[----:B------:R-:W-:Y:S02]  /*108200*/  @P6 LOP3.LUT R16, R16, 0x80000, RZ, 0xfc, !PT ;  /* 0x0008000010106812 */ /* 0x000fe400078efcff */
[----:B------:R-:W-:Y:S01]  /*108210*/  LOP3.LUT P6, RZ, R14, 0x20000000, RZ, 0xc0, !PT ;  /* 0x200000000eff7812 */ /* 0x000fe200078cc0ff */
        /* <DEDUP_REMOVED lines=9> */
[----:B------:R-:W3:Y:S01]  /*1082b0*/  LDL.LU R26, [R1+0x140] ;  /* 0x00014000011a7983 */ /* 0x000ee20000300800 */
[----:B0-----:R-:W-:-:S03]  /*1082c0*/  PRMT R15, R17, 0x7772, RZ ;  /* 0x00007772110f7816 */ /* 0x001fc600000000ff */
[----:B------:R-:W3:Y:S04]  /*1082d0*/  LDL.LU.64 R8, [R1+0xc90] ;  /* 0x000c900001087983 */ /* 0x000ee80000300a00 */
[----:B--2---:R0:W-:Y:S01]  /*1082e0*/  @P6 STG.E.U8 desc[UR46][R6.64], R15 ;  /* 0x0000000f06006986 */ /* 0x0041e2000c10112e */
        /* <DEDUP_REMOVED lines=21> */
[----:B------:R-:W-:Y:S02]  /*108440*/  LOP3.LUT P4, RZ, R12, 0x1, RZ, 0xc0, !PT ;  /* 0x000000010cff7812 */ /* 0x000fe4000788c0ff */
[----:B------:R-:W-:-:S02]  /*108450*/  LOP3.LUT P3, RZ, R13, 0x4, RZ, 0xc0, !PT ;  /* 0x000000040dff7812 */ /* 0x000fc4000786c0ff */
[----:B------:R-:W-:Y:S02]  /*108460*/  LOP3.LUT P2, RZ, R13, 0x8, RZ, 0xc0, !PT ;  /* 0x000000080dff7812 */ /* 0x000fe4000784c0ff */
[C---:B------:R-:W-:Y:S02]  /*108470*/  LOP3.LUT P1, RZ, R12.reuse, 0x2, RZ, 0xc0, !PT ;  /* 0x000000020cff7812 */ /* 0x040fe4000782c0ff */
        /* <DEDUP_REMOVED lines=10> */
[----:B--2---:R0:W-:Y:S02]  /*108520*/  @P6 STG.E.U8 desc[UR46][R22.64], R15 ;  /* 0x0000000f16006986 */ /* 0x0041e4000c10112e */
        /* <DEDUP_REMOVED lines=13> */
[----:B0-----:R-:W3:Y:S04]  /*108600*/  LDL.LU.64 R10, [R1+0xcd8] ;  /* 0x000cd800010a7983 */ /* 0x001ee80000300a00 */
[----:B------:R-:W4:Y:S04]  /*108610*/  LDL.LU.64 R24, [R1+0xce0] ;  /* 0x000ce00001187983 */ /* 0x000f280000300a00 */
[----:B------:R-:W2:Y:S01]  /*108620*/  LDL.LU R0, [R1+0x148] ;  /* 0x0001480001007983 */ /* 0x000ea20000300800 */
[----:B------:R-:W-:-:S02]  /*108630*/  LOP3.LUT P3, RZ, R13, 0x10, RZ, 0xc0, !PT ;  /* 0x000000100dff7812 */ /* 0x000fc4000786c0ff */
[----:B------:R-:W-:Y:S01]  /*108640*/  LOP3.LUT P2, RZ, R13, 0x20, RZ, 0xc0, !PT ;  /* 0x000000200dff7812 */ /* 0x000fe2000784c0ff */
[----:B------:R-:W4:Y:S04]  /*108650*/  LDL.LU.64 R28, [R1+0xce8] ;  /* 0x000ce800011c7983 */ /* 0x000f280000300a00 */
[----:B------:R-:W4:Y:S04]  /*108660*/  LDL.LU.64 R4, [R1+0xcf0] ;  /* 0x000cf00001047983 */ /* 0x000f280000300a00 */
[----:B------:R-:W4:Y:S01]  /*108670*/  LDL.LU R17, [R1+0x14c] ;  /* 0x00014c0001117983 */ /* 0x000f220000300800 */
[----:B--2---:R-:W-:-:S05]  /*108680*/  PRMT R15, R0, 0x7770, RZ ;  /* 0x00007770000f7816 */ /* 0x004fca00000000ff */
[----:B------:R0:W-:Y:S02]  /*108690*/  @P3 STG.E.U8 desc[UR46][R6.64], R15 ;  /* 0x0000000f06003986 */ /* 0x0001e4000c10112e */
[----:B0-----:R-:W-:Y:S02]  /*1086a0*/  PRMT R15, R0, 0x7771, RZ ;  /* 0x00007771000f7816 */ /* 0x001fe400000000ff */
[----:B------:R-:W2:Y:S04]  /*1086b0*/  LDL.LU.64 R6, [R1+0xcf8] ;  /* 0x000cf80001067983 */ /* 0x000ea80000300a00 */
[----:B---3--:R0:W-:Y:S04]  /*1086c0*/  @P2 STG.E.U8 desc[UR46][R10.64], R15 ;  /* 0x0000000f0a002986 */ /* 0x0081e8000c10112e */
[----:B0-----:R-:W3:Y:S04]  /*1086d0*/  LDL.LU.64 R10, [R1+0xd00] ;  /* 0x000d0000010a7983 */ /* 0x001ee80000300a00 */
[----:B------:R-:W3:Y:S04]  /*1086e0*/  LDL.LU R2, [R1+0x130] ;  /* 0x0001300001027983 */ /* 0x000ee80000300800 */
        /* <DEDUP_REMOVED lines=26> */
[----:B------:R-:W-:Y:S01]  /*108890*/  LOP3.LUT P1, RZ, R12, 0x8, RZ, 0xc0, !PT ;  /* 0x000000080cff7812 */ /* 0x000fe2000782c0ff */
[----:B------:R-:W4:Y:S08]  /*1088a0*/  LDL.LU.64 R8, [R1+0xd28] ;  /* 0x000d280001087983 */ /* 0x000f300000300a00 */
[----:B------:R-:W-:-:S02]  /*1088b0*/  @P6 LOP3.LUT R16, R16, 0x400, RZ, 0xfc, !PT ;  /* 0x0000040010106812 */ /* 0x000fc400078efcff */
[----:B------:R-:W-:Y:S02]  /*1088c0*/  LOP3.LUT P6, RZ, R13, 0x80, RZ, 0xc0, !PT ;  /* 0x000000800dff7812 */ /* 0x000fe400078cc0ff */
[----:B------:R-:W-:Y:S02]  /*1088d0*/  LOP3.LUT P0, RZ, R12, 0x10, RZ, 0xc0, !PT ;  /* 0x000000100cff7812 */ /* 0x000fe4000780c0ff */
[----:B------:R-:W-:Y:S02]  /*1088e0*/  LOP3.LUT R16, R16, 0xfffff7ff, RZ, 0xc0, !PT ;  /* 0xfffff7ff10107812 */ /* 0x000fe400078ec0ff */
[----:B------:R-:W-:-:S05]  /*1088f0*/  PRMT R15, R0, 0x7772, RZ ;  /* 0x00007772000f7816 */ /* 0x000fca00000000ff */
[----:B------:R0:W-:Y:S02]  /*108900*/  @P1 STG.E.U8 desc[UR46][R24.64], R15 ;  /* 0x0000000f18001986 */ /* 0x0001e4000c10112e */
[----:B------:R-:W-:Y:S02]  /*108910*/  @P6 LOP3.LUT R16, R16, 0x800, RZ, 0xfc, !PT ;  /* 0x0000080010106812 */ /* 0x000fe400078efcff */
[----:B------:R-:W-:Y:S02]  /*108920*/  LOP3.LUT P6, RZ, R13, 0x40, RZ, 0xc0, !PT ;  /* 0x000000400dff7812 */ /* 0x000fe400078cc0ff */
[----:B0-----:R-:W-:Y:S02]  /*108930*/  PRMT R15, R0, 0x7773, RZ ;  /* 0x00007773000f7816 */ /* 0x001fe400000000ff */
[----:B------:R-:W4:Y:S04]  /*108940*/  LDL.LU R0, [R1+0x134] ;  /* 0x0001340001007983 */ /* 0x000f280000300800 */
        /* <DEDUP_REMOVED lines=8> */
[----:B------:R-:W4:Y:S01]  /*1089d0*/  LDL.LU R3, [R1+0x138] ;  /* 0x0001380001037983 */ /* 0x000f220000300800 */
[----:B0-----:R-:W-:-:S03]  /*1089e0*/  PRMT R15, R17, 0x7771, RZ ;  /* 0x00007771110f7816 */ /* 0x001fc600000000ff */
[----:B------:R-:W4:Y:S04]  /*1089f0*/  LDL.LU.64 R4, [R1+0xd50] ;  /* 0x000d500001047983 */ /* 0x000f280000300a00 */
[----:B--2---:R0:W-:Y:S01]  /*108a00*/  @P6 STG.E.U8 desc[UR46][R6.64], R15 ;  /* 0x0000000f06006986 */ /* 0x0041e2000c10112e */
[C---:B------:R-:W-:Y:S02]  /*108a10*/  LOP3.LUT P6, RZ, R16.reuse, 0x400, RZ, 0xc0, !PT ;  /* 0x0000040010ff7812 */ /* 0x040fe400078cc0ff */
        /* <DEDUP_REMOVED lines=41> */
[----:B------:R-:W2:Y:S04]  /*108cb0*/  LDL.LU.64 R6, [R1+0xd68] ;  /* 0x000d680001067983 */ /* 0x000ea80000300a00 */
[----:B---3--:R0:W-:Y:S04]  /*108cc0*/  @P0 STG.E.U8 desc[UR46][R10.64], R15 ;  /* 0x0000000f0a000986 */ /* 0x0081e8000c10112e */
[----:B0-----:R-:W3:Y:S04]  /*108cd0*/  LDL.LU.64 R10, [R1+0xd70] ;  /* 0x000d7000010a7983 */ /* 0x001ee80000300a00 */
[----:B------:R-:W4:Y:S04]  /*108ce0*/  LDL.LU.64 R22, [R1+0xd78] ;  /* 0x000d780001167983 */ /* 0x000f280000300a00 */
[----:B------:R-:W4:Y:S04]  /*108cf0*/  LDL.LU.64 R24, [R1+0xd80] ;  /* 0x000d800001187983 */ /* 0x000f280000300a00 */
[----:B------:R-:W3:Y:S01]  /*108d00*/  LDL.LU R26, [R1+0x13c] ;  /* 0x00013c00011a7983 */ /* 0x000ee20000300800 */
[----:B------:R-:W-:-:S02]  /*108d10*/  LOP3.LUT P3, RZ, R12, 0x1000, RZ, 0xc0, !PT ;  /* 0x000010000cff7812 */ /* 0x000fc4000786c0ff */
[----:B------:R-:W-:Y:S01]  /*108d20*/  LOP3.LUT P2, RZ, R13, 0x4000, RZ, 0xc0, !PT ;  /* 0x000040000dff7812 */ /* 0x000fe2000784c0ff */
[----:B------:R-:W4:Y:S01]  /*108d30*/  LDL.LU.64 R28, [R1+0xd88] ;  /* 0x000d8800011c7983 */ /* 0x000f220000300a00 */
[----:B------:R-:W-:-:S03]  /*108d40*/  PRMT R15, R3, 0x7773, RZ ;  /* 0x00007773030f7816 */ /* 0x000fc600000000ff */
[----:B------:R-:W4:Y:S04]  /*108d50*/  LDL.LU.64 R4, [R1+0xd90] ;  /* 0x000d900001047983 */ /* 0x000f280000300a00 */
[----:B------:R-:W4:Y:S04]  /*108d60*/  LDL.LU R0, [R1+0x120] ;  /* 0x0001200001007983 */ /* 0x000f280000300800 */
[----:B--2---:R0:W-:Y:S04]  /*108d70*/  @P3 STG.E.U8 desc[UR46][R6.64], R15 ;  /* 0x0000000f06003986 */ /* 0x0041e8000c10112e */
[----:B0-----:R-:W2:Y:S01]  /*108d80*/  LDL.LU.64 R6, [R1+0xd98] ;  /* 0x000d980001067983 */ /* 0x001ea20000300a00 */
[----:B---3--:R-:W-:-:S05]  /*108d90*/  PRMT R15, R26, 0x7770, RZ ;  /* 0x000077701a0f7816 */ /* 0x008fca00000000ff */
[----:B------:R0:W-:Y:S04]  /*108da0*/  @P2 STG.E.U8 desc[UR46][R10.64], R15 ;  /* 0x0000000f0a002986 */ /* 0x0001e8000c10112e */
        /* <DEDUP_REMOVED lines=22> */
[----:B------:R-:W3:Y:S01]  /*108f10*/  LDL.LU R2, [R1+0x124] ;  /* 0x0001240001027983 */ /* 0x000ee20000300800 */
[----:B------:R-:W-:Y:S02]  /*108f20*/  LOP3.LUT R16, R16, 0xfffffffb, RZ, 0xc0, !PT ;  /* 0xfffffffb10107812 */ /* 0x000fe400078ec0ff */
[C---:B------:R-:W-:Y:S01]  /*108f30*/  LOP3.LUT P1, RZ, R13.reuse, 0x8000, RZ, 0xc0, !PT ;  /* 0x000080000dff7812 */ /* 0x040fe2000782c0ff */
[----:B------:R-:W3:Y:S01]  /*108f40*/  LDL.LU.64 R18, [R1+0xdb8] ;  /* 0x000db80001127983 */ /* 0x000ee20000300a00 */
[----:B------:R-:W-:Y:S02]  /*108f50*/  LOP3.LUT P0, RZ, R12, 0x2000, RZ, 0xc0, !PT ;  /* 0x000020000cff7812 */ /* 0x000fe4000780c0ff */
[----:B------:R-:W-:Y:S01]  /*108f60*/  PRMT R15, R26, 0x7771, RZ ;  /* 0x000077711a0f7816 */ /* 0x000fe200000000ff */
[----:B------:R-:W3:Y:S04]  /*108f70*/  LDL.LU.64 R20, [R1+0xdc0] ;  /* 0x000dc00001147983 */ /* 0x000ee80000300a00 */
[----:B------:R-:W-:Y:S01]  /*108f80*/  @P6 LOP3.LUT R16, R16, 0x4, RZ, 0xfc, !PT ;  /* 0x0000000410106812 */ /* 0x000fe200078efcff */
[----:B------:R-:W3:Y:S01]  /*108f90*/  LDL.LU R3, [R1+0x128] ;  /* 0x0001280001037983 */ /* 0x000ee20000300800 */
[----:B------:R-:W-:-:S02]  /*108fa0*/  LOP3.LUT P6, RZ, R13, 0x10000, RZ, 0xc0, !PT ;  /* 0x000100000dff7812 */ /* 0x000fc400078cc0ff */
[----:B------:R-:W-:Y:S01]  /*108fb0*/  LOP3.LUT R16, R16, 0xfffffff7, RZ, 0xc0, !PT ;  /* 0xfffffff710107812 */ /* 0x000fe200078ec0ff */
[----:B----4-:R0:W-:Y:S04]  /*108fc0*/  @P1 STG.E.U8 desc[UR46][R22.64], R15 ;  /* 0x0000000f16001986 */ /* 0x0101e8000c10112e */
        /* <DEDUP_REMOVED lines=26> */
[----:B------:R-:W2:Y:S01]  /*109170*/  LDL.LU R0, [R1+0x36a8] ;  /* 0x0036a80001007983 */ /* 0x000ea20000300800 */
[C---:B------:R-:W-:Y:S02]  /*109180*/  LOP3.LUT P5, RZ, R13.reuse, 0x100000, RZ, 0xc0, !PT ;  /* 0x001000000dff7812 */ /* 0x040fe400078ac0ff */
[----:B------:R-:W-:Y:S02]  /*109190*/  LOP3.LUT P4, RZ, R13, 0x200000, RZ, 0xc0, !PT ;  /* 0x002000000dff7812 */ /* 0x000fe4000788c0ff */
[----:B------:R-:W-:Y:S01]  /*1091a0*/  LOP3.LUT P3, RZ, R12, 0x80000, RZ, 0xc0, !PT ;  /* 0x000800000cff7812 */ /* 0x000fe2000786c0ff */
[----:B---3--:R0:W-:Y:S04]  /*1091b0*/  @P6 STG.E.U8 desc[UR46][R10.64], R15 ;  /* 0x0000000f0a006986 */ /* 0x0081e8000c10112e */
[----:B0-----:R-:W3:Y:S01]  /*1091c0*/  LDL.LU.64 R10, [R1+0x36a0] ;  /* 0x0036a000010a7983 */ /* 0x001ee20000300a00 */
[----:B------:R-:W-:-:S02]  /*1091d0*/  LOP3.LUT P6, RZ, R14, 0x80000000, RZ, 0xc0, !PT ;  /* 0x800000000eff7812 */ /* 0x000fc400078cc0ff */
[----:B------:R-:W-:-:S11]  /*1091e0*/  PRMT R15, R2, 0x7770, RZ ;  /* 0x00007770020f7816 */ /* 0x000fd600000000ff */
        /* <DEDUP_REMOVED lines=16> */
[----:B------:R-:W-:Y:S02]  /*1092f0*/  LOP3.LUT P0, RZ, R13, 0x800000, RZ, 0xc0, !PT ;  /* 0x008000000dff7812 */ /* 0x000fe4000780c0ff */
[C---:B0-----:R-:W-:Y:S01]  /*109300*/  PRMT R15, R3.reuse, 0x7772, RZ ;  /* 0x00007772030f7816 */ /* 0x041fe200000000ff */
[----:B------:R-:W4:Y:S04]  /*109310*/  LDL.LU.64 R26, [R1+0xe00] ;  /* 0x000e0000011a7983 */ /* 0x000f280000300a00 */
[----:B------:R0:W-:Y:S02]  /*109320*/  @P3 STG.E.U8 desc[UR46][R24.64], R15 ;  /* 0x0000000f18003986 */ /* 0x0001e4000c10112e */
[----:B0-----:R-:W-:-:S05]  /*109330*/  PRMT R15, R3, 0x7773, RZ ;  /* 0x00007773030f7816 */ /* 0x001fca00000000ff */
[----:B------:R3:W-:Y:S02]  /*109340*/  @P2 STG.E.U8 desc[UR46][R28.64], R15 ;  /* 0x0000000f1c002986 */ /* 0x0007e4000c10112e */
[----:B---3--:R-:W-:-:S05]  /*109350*/  PRMT R15, R10, 0x7770, RZ ;  /* 0x000077700a0f7816 */ /* 0x008fca00000000ff */
[----:B------:R0:W-:Y:S02]  /*109360*/  @P1 STG.E.U8 desc[UR46][R4.64], R15 ;  /* 0x0000000f04001986 */ /* 0x0001e4000c10112e */
[----:B0-----:R-:W-:-:S05]  /*109370*/  PRMT R15, R10, 0x7771, RZ ;  /* 0x000077710a0f7816 */ /* 0x001fca00000000ff */
[----:B--2---:R0:W-:Y:S04]  /*109380*/  @P0 STG.E.U8 desc[UR46][R6.64], R15 ;  /* 0x0000000f06000986 */ /* 0x0041e8000c10112e */
[----:B0-----:R-:W2:Y:S01]  /*109390*/  LDL.LU.64 R6, [R1+0xe08] ;  /* 0x000e080001067983 */ /* 0x001ea20000300a00 */
[C---:B------:R-:W-:Y:S02]  /*1093a0*/  LOP3.LUT P3, RZ, R12.reuse, 0x200000, RZ, 0xc0, !PT ;  /* 0x002000000cff7812 */ /* 0x040fe4000786c0ff */
[----:B------:R-:W-:Y:S01]  /*1093b0*/  LOP3.LUT P2, RZ, R12, 0x400000, RZ, 0xc0, !PT ;  /* 0x004000000cff7812 */ /* 0x000fe2000784c0ff */
[----:B------:R-:W3:Y:S01]  /*1093c0*/  LDL.LU.64 R22, [R1+0xe10] ;  /* 0x000e100001167983 */ /* 0x000ee20000300a00 */
[----:B------:R-:W-:-:S03]  /*1093d0*/  PRMT R15, R10, 0x7772, RZ ;  /* 0x000077720a0f7816 */ /* 0x000fc600000000ff */
[----:B------:R-:W3:Y:S04]  /*1093e0*/  LDL.LU.64 R24, [R1+0xe18] ;  /* 0x000e180001187983 */ /* 0x000ee80000300a00 */
[----:B------:R-:W3:Y:S04]  /*1093f0*/  LDL.LU.64 R2, [R1+0xe20] ;  /* 0x000e200001027983 */ /* 0x000ee80000300a00 */
[----:B------:R-:W3:Y:S04]  /*109400*/  LDL.LU R29, [R1+0x110] ;  /* 0x00011000011d7983 */ /* 0x000ee80000300800 */
[----:B------:R-:W3:Y:S04]  /*109410*/  LDL.LU.64 R4, [R1+0xe28] ;  /* 0x000e280001047983 */ /* 0x000ee80000300a00 */
[----:B----4-:R0:W-:Y:S02]  /*109420*/  @P3 STG.E.U8 desc[UR46][R26.64], R15 ;  /* 0x0000000f1a003986 */ /* 0x0101e4000c10112e */
[----:B0-----:R-:W-:-:S02]  /*109430*/  PRMT R15, R10, 0x7773, RZ ;  /* 0x000077730a0f7816 */ /* 0x001fc400000000ff */
[----:B------:R-:W4:Y:S04]  /*109440*/  LDL.LU R10, [R1+0x3698] ;  /* 0x00369800010a7983 */ /* 0x000f280000300800 */
[----:B--2---:R0:W-:Y:S04]  /*109450*/  @P2 STG.E.U8 desc[UR46][R6.64], R15 ;  /* 0x0000000f06002986 */ /* 0x0041e8000c10112e */
[----:B0-----:R-:W2:Y:S04]  /*109460*/  LDL.LU.64 R6, [R1+0xe30] ;  /* 0x000e300001067983 */ /* 0x001ea80000300a00 */
[----:B------:R-:W4:Y:S04]  /*109470*/  LDL.LU R15, [R1+0x114] ;  /* 0x00011400010f7983 */ /* 0x000f280000300800 */
        /* <DEDUP_REMOVED lines=28> */
[----:B------:R-:W3:Y:S01]  /*109640*/  LDL.LU.64 R18, [R1+0xe58] ;  /* 0x000e580001127983 */ /* 0x000ee20000300a00 */
[C---:B------:R-:W-:Y:S02]  /*109650*/  LOP3.LUT P0, RZ, R13.reuse, 0x2000000, RZ, 0xc0, !PT ;  /* 0x020000000dff7812 */ /* 0x040fe4000780c0ff */
[----:B------:R-:W-:Y:S01]  /*109660*/  LOP3.LUT P4, RZ, R13, 0x40000000, RZ, 0xc0, !PT ;  /* 0x400000000dff7812 */ /* 0x000fe2000788c0ff */
[----:B------:R-:W3:Y:S04]  /*109670*/  LDL.LU.64 R20, [R1+0xe60] ;  /* 0x000e600001147983 */ /* 0x000ee80000300a00 */
[----:B------:R-:W-:-:S02]  /*109680*/  @P6 LOP3.LUT R14, R14, 0x4000000, RZ, 0xfc, !PT ;  /* 0x040000000e0e6812 */ /* 0x000fc400078efcff */
[----:B------:R-:W-:Y:S02]  /*109690*/  LOP3.LUT P6, RZ, R12, 0x1000000, RZ, 0xc0, !PT ;  /* 0x010000000cff7812 */ /* 0x000fe400078cc0ff */
[----:B------:R-:W-:Y:S02]  /*1096a0*/  LOP3.LUT R14, R14, 0xf7ffffff, RZ, 0xc0, !PT ;  /* 0xf7ffffff0e0e7812 */ /* 0x000fe400078ec0ff */
[----:B------:R-:W-:Y:S02]  /*1096b0*/  LOP3.LUT P3, RZ, R13, 0x80000000, RZ, 0xc0, !PT ;  /* 0x800000000dff7812 */ /* 0x000fe4000786c0ff */
[----:B------:R-:W-:-:S05]  /*1096c0*/  PRMT R13, R29, 0x7770, RZ ;  /* 0x000077701d0d7816 */ /* 0x000fca00000000ff */
[----:B------:R0:W-:Y:S02]  /*1096d0*/  @P1 STG.E.U8 desc[UR46][R22.64], R13 ;  /* 0x0000000d16001986 */ /* 0x0001e4000c10112e */
[----:B------:R-:W-:Y:S02]  /*1096e0*/  @P6 LOP3.LUT R14, R14, 0x8000000, RZ, 0xfc, !PT ;  /* 0x080000000e0e6812 */ /* 0x000fe400078efcff */
[----:B------:R-:W-:Y:S02]  /*1096f0*/  LOP3.LUT P6, RZ, R12, 0x800000, RZ, 0xc0, !PT ;  /* 0x008000000cff7812 */ /* 0x000fe400078cc0ff */
[C---:B0-----:R-:W-:Y:S01]  /*109700*/  PRMT R13, R29.reuse, 0x7771, RZ ;  /* 0x000077711d0d7816 */ /* 0x041fe200000000ff */
[----:B------:R-:W3:Y:S04]  /*109710*/  LDL.LU.64 R22, [R1+0xe68] ;  /* 0x000e680001167983 */ /* 0x000ee80000300a00 */
[----:B------:R0:W-:Y:S02]  /*109720*/  @P0 STG.E.U8 desc[UR46][R24.64], R13 ;  /* 0x0000000d18000986 */ /* 0x0001e4000c10112e */
[----:B0-----:R-:W-:-:S02]  /*109730*/  PRMT R13, R29, 0x7772, RZ ;  /* 0x000077721d0d7816 */ /* 0x001fc400000000ff */
[----:B------:R-:W3:Y:S04]  /*109740*/  LDL.LU.64 R24, [R1+0xe70] ;  /* 0x000e700001187983 */ /* 0x000ee80000300a00 */
[----:B------:R0:W-:Y:S01]  /*109750*/  @P6 STG.E.U8 desc[UR46][R2.64], R13 ;  /* 0x0000000d02006986 */ /* 0x0001e2000c10112e */
[C---:B------:R-:W-:Y:S02]  /*109760*/  LOP3.LUT P6, RZ, R14.reuse, 0x8000000, RZ, 0xc0, !PT ;  /* 0x080000000eff7812 */ /* 0x040fe400078cc0ff */
[----:B0-----:R-:W-:Y:S01]  /*109770*/  PRMT R13, R29, 0x7773, RZ ;  /* 0x000077731d0d7816 */ /* 0x001fe200000000ff */
[----:B------:R-:W3:Y:S10]  /*109780*/  LDL.LU.64 R2, [R1+0xe78] ;  /* 0x000e780001027983 */ /* 0x000ef40000300a00 */
[----:B------:R4:W-:Y:S01]  /*109790*/  @P6 STG.E.U8 desc[UR46][R4.64], R13 ;  /* 0x0000000d04006986 */ /* 0x0009e2000c10112e */
[----:B------:R-:W-:-:S03]  /*1097a0*/  LOP3.LUT P6, RZ, R14, 0x4000000, RZ, 0xc0, !PT ;  /* 0x040000000eff7812 */ /* 0x000fc600078cc0ff */
[----:B------:R-:W3:Y:S01]  /*1097b0*/  LDL.LU.64 R28, [R1+0xe80] ;  /* 0x000e8000011c7983 */ /* 0x000ee20000300a00 */
[----:B----4-:R-:W-:-:S03]  /*1097c0*/  PRMT R13, R15, 0x7770, RZ ;  /* 0x000077700f0d7816 */ /* 0x010fc600000000ff */
[----:B------:R-:W4:Y:S06]  /*1097d0*/  LDL.LU.64 R4, [R1+0xe88] ;  /* 0x000e880001047983 */ /* 0x000f2c0000300a00 */
        /* <DEDUP_REMOVED lines=13> */
[----:B------:R-:W-:-:S09]  /*1098b0*/  LOP3.LUT P5, RZ, R12, 0x10000000, RZ, 0xc0, !PT ;  /* 0x100000000cff7812 */ /* 0x000fd200078ac0ff */
[----:B---3--:R0:W-:Y:S04]  /*1098c0*/  @P6 STG.E.U8 desc[UR46][R8.64], R13 ;  /* 0x0000000d08006986 */ /* 0x0081e8000c10112e */
[----:B0-----:R-:W3:Y:S01]  /*1098d0*/  LDL.LU.64 R8, [R1+0x3680] ;  /* 0x0036800001087983 */ /* 0x001ee20000300a00 */
        /* <DEDUP_REMOVED lines=13> */
[----:B------:R-:W-:Y:S02]  /*1099b0*/  LOP3.LUT P0, RZ, R10, 0x1, RZ, 0xc0, !PT ;  /* 0x000000010aff7812 */ /* 0x000fe4000780c0ff */
[----:B---3--:R-:W-:-:S05]  /*1099c0*/  PRMT R13, R9, 0x7770, RZ ;  /* 0x00007770090d7816 */ /* 0x008fca00000000ff */
[----:B------:R0:W-:Y:S02]  /*1099d0*/  @P4 STG.E.U8 desc[UR46][R24.64], R13 ;  /* 0x0000000d18004986 */ /* 0x0001e4000c10112e */
[----:B0-----:R-:W-:-:S05]  /*1099e0*/  PRMT R13, R9, 0x7771, RZ ;  /* 0x00007771090d7816 */ /* 0x001fca00000000ff */
[----:B------:R0:W-:Y:S02]  /*1099f0*/  @P3 STG.E.U8 desc[UR46][R2.64], R13 ;  /* 0x0000000d02003986 */ /* 0x0001e4000c10112e */
[----:B0-----:R-:W-:-:S05]  /*109a00*/  PRMT R13, R9, 0x7772, RZ ;  /* 0x00007772090d7816 */ /* 0x001fca00000000ff */
[----:B------:R0:W-:Y:S02]  /*109a10*/  @P2 STG.E.U8 desc[UR46][R28.64], R13 ;  /* 0x0000000d1c002986 */ /* 0x0001e4000c10112e */
[----:B0-----:R-:W-:Y:S02]  /*109a20*/  PRMT R13, R9, 0x7773, RZ ;  /* 0x00007773090d7816 */ /* 0x001fe400000000ff */
[----:B------:R-:W3:Y:S04]  /*109a30*/  LDL.LU R9, [R1+0x3678] ;  /* 0x0036780001097983 */ /* 0x000ee80000300800 */
[----:B----4-:R2:W-:Y:S02]  /*109a40*/  @P1 STG.E.U8 desc[UR46][R4.64], R13 ;  /* 0x0000000d04001986 */ /* 0x0105e4000c10112e */
[----:B--2---:R-:W-:-:S02]  /*109a50*/  PRMT R13, R26, 0x7770, RZ ;  /* 0x000077701a0d7816 */ /* 0x004fc400000000ff */
[----:B------:R-:W2:Y:S04]  /*109a60*/  LDL.LU.64 R4, [R1+0xe98] ;  /* 0x000e980001047983 */ /* 0x000ea80000300a00 */
[----:B------:R0:W-:Y:S04]  /*109a70*/  @P0 STG.E.U8 desc[UR46][R6.64], R13 ;  /* 0x0000000d06000986 */ /* 0x0001e8000c10112e */
[----:B0-----:R-:W4:Y:S01]  /*109a80*/  LDL.LU.64 R6, [R1+0xea0] ;  /* 0x000ea00001067983 */ /* 0x001f220000300a00 */
[----:B------:R-:W-:Y:S02]  /*109a90*/  LOP3.LUT P6, RZ, R10, 0x80, RZ, 0xc0, !PT ;  /* 0x000000800aff7812 */ /* 0x000fe400078cc0ff */
[----:B------:R-:W-:Y:S01]  /*109aa0*/  LOP3.LUT R14, R14, 0xffffefff, RZ, 0xc0, !PT ;  /* 0xffffefff0e0e7812 */ /* 0x000fe200078ec0ff */
[----:B------:R-:W4:Y:S01]  /*109ab0*/  LDL.LU.64 R28, [R1+0xea8] ;  /* 0x000ea800011c7983 */ /* 0x000f220000300a00 */
[----:B------:R-:W-:-:S02]  /*109ac0*/  LOP3.LUT P3, RZ, R10, 0x2, RZ, 0xc0, !PT ;  /* 0x000000020aff7812 */ /* 0x000fc4000786c0ff */
[----:B------:R-:W-:Y:S01]  /*109ad0*/  LOP3.LUT P2, RZ, R12, 0x80000000, RZ, 0xc0, !PT ;  /* 0x800000000cff7812 */ /* 0x000fe2000784c0ff */
[----:B------:R-:W4:Y:S06]  /*109ae0*/  LDL.LU.64 R24, [R1+0xeb0] ;  /* 0x000eb00001187983 */ /* 0x000f2c0000300a00 */
[----:B------:R-:W-:Y:S01]  /*109af0*/  @P6 LOP3.LUT R14, R14, 0x1000, RZ, 0xfc, !PT ;  /* 0x000010000e0e6812 */ /* 0x000fe200078efcff */
[----:B------:R-:W4:Y:S01]  /*109b00*/  LDL.LU.64 R2, [R1+0xeb8] ;  /* 0x000eb80001027983 */ /* 0x000f220000300a00 */
[----:B------:R-:W-:Y:S02]  /*109b10*/  LOP3.LUT P6, RZ, R10, 0x40, RZ, 0xc0, !PT ;  /* 0x000000400aff7812 */ /* 0x000fe400078cc0ff */
[----:B------:R-:W-:Y:S01]  /*109b20*/  LOP3.LUT R14, R14, 0xffffdfff, RZ, 0xc0, !PT ;  /* 0xffffdfff0e0e7812 */ /* 0x000fe200078ec0ff */
[----:B------:R-:W4:Y:S10]  /*109b30*/  LDL.LU R13, [R1+0x104] ;  /* 0x00010400010d7983 */ /* 0x000f340000300800 */
[----:B------:R-:W-:-:S04]  /*109b40*/  @P6 LOP3.LUT R14, R14, 0x2000, RZ, 0xfc, !PT ;  /* 0x000020000e0e6812 */ /* 0x000fc800078efcff */
[----:B------:R-:W-:Y:S02]  /*109b50*/  LOP3.LUT R14, R14, 0xffffbfff, RZ, 0xc0, !PT ;  /* 0xffffbfff0e0e7812 */ /* 0x000fe400078ec0ff */
[----:B------:R-:W-:Y:S02]  /*109b60*/  PRMT R12, R26, 0x7771, RZ ;  /* 0x000077711a0c7816 */ /* 0x000fe400000000ff */
[----:B------:R-:W-:Y:S02]  /*109b70*/  LOP3.LUT P0, RZ, R10, 0x4, RZ, 0xc0, !PT ;  /* 0x000000040aff7812 */ /* 0x000fe4000780c0ff */
        /* <DEDUP_REMOVED lines=17> */
[----:B------:R-:W-:Y:S02]  /*109c90*/  PRMT R12, R26, 0x7772, RZ ;  /* 0x000077721a0c7816 */ /* 0x000fe400000000ff */
[----:B------:R-:W-:Y:S01]  /*109ca0*/  LOP3.LUT R14, R14, 0xfff7ffff, RZ, 0xc0, !PT ;  /* 0xfff7ffff0e0e7812 */ /* 0x000fe200078ec0ff */
[----:B------:R-:W3:Y:S01]  /*109cb0*/  LDL.LU R15, [R1+0x108] ;  /* 0x00010800010f7983 */ /* 0x000ee20000300800 */
[----:B------:R-:W-:-:S03]  /*109cc0*/  LOP3.LUT P3, RZ, R10, 0x100, RZ, 0xc0, !PT ;  /* 0x000001000aff7812 */ /* 0x000fc6000786c0ff */
[----:B----4-:R0:W-:Y:S01]  /*109cd0*/  @P2 STG.E.U8 desc[UR46][R6.64], R12 ;  /* 0x0000000c06002986 */ /* 0x0101e2000c10112e */
[----:B------:R-:W-:-:S03]  /*109ce0*/  LOP3.LUT P2, RZ, R10, 0x200, RZ, 0xc0, !PT ;  /* 0x000002000aff7812 */ /* 0x000fc6000784c0ff */
[----:B------:R-:W-:Y:S02]  /*109cf0*/  @P6 LOP3.LUT R14, R14, 0x80000, RZ, 0xfc, !PT ;  /* 0x000800000e0e6812 */ /* 0x000fe400078efcff */
[----:B------:R-:W-:Y:S01]  /*109d00*/  LOP3.LUT P6, RZ, R10, 0x8, RZ, 0xc0, !PT ;  /* 0x000000080aff7812 */ /* 0x000fe200078cc0ff */
[----:B0-----:R-:W4:Y:S04]  /*109d10*/  LDL.LU.64 R6, [R1+0xec8] ;  /* 0x000ec80001067983 */ /* 0x001f280000300a00 */
[----:B------:R0:W-:Y:S04]  /*109d20*/  STL.64 [R1+0x3660], R10 ;  /* 0x0036600a01007387 */ /* 0x0001e80000100a00 */
[----:B0-----:R-:W2:Y:S04]  /*109d30*/  LDL.LU.64 R10, [R1+0xee0] ;  /* 0x000ee000010a7983 */ /* 0x001ea80000300a00 */
[----:B--2---:R0:W-:Y:S04]  /*109d40*/  STL.64 [R1+0x3668], R10 ;  /* 0x0036680a01007387 */ /* 0x0041e80000100a00 */
[----:B0-----:R-:W2:Y:S01]  /*109d50*/  LDL.LU.64 R10, [R1+0xed8] ;  /* 0x000ed800010a7983 */ /* 0x001ea20000300a00 */
        /* <DEDUP_REMOVED lines=11> */
[----:B------:R-:W2:Y:S01]  /*109e10*/  LDL.LU R28, [R1+0x10c] ;  /* 0x00010c00011c7983 */ /* 0x000ea20000300800 */
[----:B0-----:R-:W-:-:S03]  /*109e20*/  PRMT R12, R13, 0x7772, RZ ;  /* 0x000077720d0c7816 */ /* 0x001fc600000000ff */
        /* <DEDUP_REMOVED lines=26> */
[----:B------:R-:W-:-:S03]  /*109fd0*/  LOP3.LUT P0, RZ, R9, 0x100, RZ, 0xc0, !PT ;  /* 0x0000010009ff7812 */ /* 0x000fc6000780c0ff */
[----:B--2---:R0:W-:Y:S01]  /*109fe0*/  @P6 STG.E.U8 desc[UR46][R10.64], R12 ;  /* 0x0000000c0a006986 */ /* 0x0041e2000c10112e */
[C---:B------:R-:W-:Y:S02]  /*109ff0*/  LOP3.LUT P6, RZ, R14.reuse, 0x4000, RZ, 0xc0, !PT ;  /* 0x000040000eff7812 */ /* 0x040fe400078cc0ff */
[----:B0-----:R-:W-:Y:S01]  /*10a000*/  PRMT R12, R15, 0x7773, RZ ;  /* 0x000077730f0c7816 */ /* 0x001fe200000000ff */
[----:B------:R-:W2:Y:S10]  /*10a010*/  LDL.LU.64 R10, [R1+0x3660] ;  /* 0x00366000010a7983 */ /* 0x000eb40000300a00 */
[----:B------:R0:W-:Y:S01]  /*10a020*/  @P6 STG.E.U8 desc[UR46][R16.64], R12 ;  /* 0x0000000c10006986 */ /* 0x0001e2000c10112e */
[----:B------:R-:W-:-:S02]  /*10a030*/  LOP3.LUT P6, RZ, R14, 0x2000, RZ, 0xc0, !PT ;  /* 0x000020000eff7812 */ /* 0x000fc400078cc0ff */
        /* <DEDUP_REMOVED lines=15> */
[----:B0-----:R-:W-:Y:S02]  /*10a130*/  PRMT R12, R29, 0x7773, RZ ;  /* 0x000077731d0c7816 */ /* 0x001fe400000000ff */
[----:B------:R-:W3:Y:S04]  /*10a140*/  LDL.LU.64 R4, [R1+0xf30] ;  /* 0x000f300001047983 */ /* 0x000ee80000300a00 */
[----:B------:R0:W-:Y:S04]  /*10a150*/  @P0 STG.E.U8 desc[UR46][R6.64], R12 ;  /* 0x0000000c06000986 */ /* 0x0001e8000c10112e */
[----:B0-----:R-:W4:Y:S04]  /*10a160*/  LDL.LU.64 R6, [R1+0xf38] ;  /* 0x000f380001067983 */ /* 0x001f280000300a00 */
[----:B------:R-:W4:Y:S04]  /*10a170*/  LDL.LU.64 R26, [R1+0xf40] ;  /* 0x000f4000011a7983 */ /* 0x000f280000300a00 */
[----:B------:R-:W3:Y:S04]  /*10a180*/  LDL.LU R29, [R1+0xf4] ;  /* 0x0000f400011d7983 */ /* 0x000ee80000300800 */
[----:B------:R-:W4:Y:S04]  /*10a190*/  LDL.LU.64 R24, [R1+0xf48] ;  /* 0x000f480001187983 */ /* 0x000f280000300a00 */
[----:B------:R-:W4:Y:S04]  /*10a1a0*/  LDL.LU.64 R2, [R1+0xf50] ;  /* 0x000f500001027983 */ /* 0x000f280000300a00 */
[----:B------:R-:W4:Y:S01]  /*10a1b0*/  LDL.LU R15, [R1+0xf8] ;  /* 0x0000f800010f7983 */ /* 0x000f220000300800 */
[----:B--2---:R-:W-:-:S02]  /*10a1c0*/  LOP3.LUT P3, RZ, R10, 0x400, RZ, 0xc0, !PT ;  /* 0x000004000aff7812 */ /* 0x004fc4000786c0ff */
[----:B------:R-:W-:Y:S02]  /*10a1d0*/  LOP3.LUT P2, RZ, R10, 0x800, RZ, 0xc0, !PT ;  /* 0x000008000aff7812 */ /* 0x000fe4000784c0ff */
[----:B---3--:R-:W-:-:S09]  /*10a1e0*/  PRMT R12, R29, 0x7770, RZ ;  /* 0x000077701d0c7816 */ /* 0x008fd200000000ff */
[----:B------:R0:W-:Y:S02]  /*10a1f0*/  @P3 STG.E.U8 desc[UR46][R4.64], R12 ;  /* 0x0000000c04003986 */ /* 0x0001e4000c10112e */
[----:B0-----:R-:W-:Y:S02]  /*10a200*/  PRMT R12, R29, 0x7771, RZ ;  /* 0x000077711d0c7816 */ /* 0x001fe400000000ff */
[----:B------:R-:W2:Y:S04]  /*10a210*/  LDL.LU.64 R4, [R1+0xf58] ;  /* 0x000f580001047983 */ /* 0x000ea80000300a00 */
[----:B------:R-:W3:Y:S04]  /*10a220*/  LDL.LU R28, [R1+0xfc] ;  /* 0x0000fc00011c7983 */ /* 0x000ee80000300800 */
[----:B----4-:R0:W-:Y:S04]  /*10a230*/  @P2 STG.E.U8 desc[UR46][R6.64], R12 ;  /* 0x0000000c06002986 */ /* 0x0101e8000c10112e */
[----:B0-----:R-:W4:Y:S04]  /*10a240*/  LDL.LU.64 R6, [R1+0xf60] ;  /* 0x000f600001067983 */ /* 0x001f280000300a00 */
[----:B------:R-:W2:Y:S04]  /*10a250*/  LDL.LU.64 R16, [R1+0xf80] ;  /* 0x000f800001107983 */ /* 0x000ea80000300a00 */
[----:B--2---:R0:W-:Y:S04]  /*10a260*/  STL.64 [R1+0x3648], R16 ;  /* 0x0036481001007387 */ /* 0x0041e80000100a00 */
        /* <DEDUP_REMOVED lines=23> */
[C---:B------:R-:W-:Y:S02]  /*10a3e0*/  LOP3.LUT P6, RZ, R9.reuse, 0x800, RZ, 0xc0, !PT ;  /* 0x0000080009ff7812 */ /* 0x040fe400078cc0ff */
[C---:B------:R-:W-:Y:S02]  /*10a3f0*/  LOP3.LUT P1, RZ, R9.reuse, 0x200, RZ, 0xc0, !PT ;  /* 0x0000020009ff7812 */ /* 0x040fe4000782c0ff */
[----:B------:R-:W-:Y:S02]  /*10a400*/  LOP3.LUT P0, RZ, R9, 0x400, RZ, 0xc0, !PT ;  /* 0x0000040009ff7812 */ /* 0x000fe4000780c0ff */
[----:B------:R-:W-:Y:S02]  /*10a410*/  LOP3.LUT R14, R14, 0xfffffbff, RZ, 0xc0, !PT ;  /* 0xfffffbff0e0e7812 */ /* 0x000fe400078ec0ff */
[----:B------:R-:W-:Y:S01]  /*10a420*/  PRMT R12, R29, 0x7772, RZ ;  /* 0x000077721d0c7816 */ /* 0x000fe200000000ff */
[----:B------:R-:W3:Y:S04]  /*10a430*/  LDL.LU.64 R18, [R1+0xf88] ;  /* 0x000f880001127983 */ /* 0x000ee80000300a00 */
[----:B------:R-:W3:Y:S04]  /*10a440*/  LDL.LU.64 R20, [R1+0xf90] ;  /* 0x000f900001147983 */ /* 0x000ee80000300a00 */
[----:B------:R-:W3:Y:S01]  /*10a450*/  LDL.LU.64 R22, [R1+0xf98] ;  /* 0x000f980001167983 */ /* 0x000ee20000300a00 */
[----:B------:R-:W-:-:S02]  /*10a460*/  @P6 LOP3.LUT R14, R14, 0x400, RZ, 0xfc, !PT ;  /* 0x000004000e0e6812 */ /* 0x000fc400078efcff */
[----:B------:R-:W-:Y:S02]  /*10a470*/  LOP3.LUT P6, RZ, R10, 0x2000, RZ, 0xc0, !PT ;  /* 0x000020000aff7812 */ /* 0x000fe400078cc0ff */
[----:B------:R-:W-:Y:S01]  /*10a480*/  LOP3.LUT R14, R14, 0xfffff7ff, RZ, 0xc0, !PT ;  /* 0xfffff7ff0e0e7812 */ /* 0x000fe200078ec0ff */
[----:B------:R0:W-:Y:S10]  /*10a490*/  @P1 STG.E.U8 desc[UR46][R26.64], R12 ;  /* 0x0000000c1a001986 */ /* 0x0001f4000c10112e */
[----:B------:R-:W-:-:S02]  /*10a4a0*/  @P6 LOP3.LUT R14, R14, 0x800, RZ, 0xfc, !PT ;  /* 0x000008000e0e6812 */ /* 0x000fc400078efcff */
[----:B------:R-:W-:Y:S02]  /*10a4b0*/  LOP3.LUT P6, RZ, R10, 0x1000, RZ, 0xc0, !PT ;  /* 0x000010000aff7812 */ /* 0x000fe400078cc0ff */
[----:B0-----:R-:W-:Y:S01]  /*10a4c0*/  PRMT R12, R29, 0x7773, RZ ;  /* 0x000077731d0c7816 */ /* 0x001fe200000000ff */
[----:B------:R-:W3:Y:S04]  /*10a4d0*/  LDL.LU.64 R26, [R1+0xfa0] ;  /* 0x000fa000011a7983 */ /* 0x000ee80000300a00 */
[----:B------:R0:W-:Y:S02]  /*10a4e0*/  @P0 STG.E.U8 desc[UR46][R24.64], R12 ;  /* 0x0000000c18000986 */ /* 0x0001e4000c10112e */
[----:B0-----:R-:W-:Y:S02]  /*10a4f0*/  PRMT R12, R15, 0x7770, RZ ;  /* 0x000077700f0c7816 */ /* 0x001fe400000000ff */
[----:B------:R-:W3:Y:S04]  /*10a500*/  LDL.LU.64 R24, [R1+0xfa8] ;  /* 0x000fa80001187983 */ /* 0x000ee80000300a00 */
[----:B------:R-:W3:Y:S04]  /*10a510*/  LDL.LU R29, [R1+0xe4] ;  /* 0x0000e400011d7983 */ /* 0x000ee80000300800 */
[----:B------:R0:W-:Y:S01]  /*10a520*/  @P6 STG.E.U8 desc[UR46][R2.64], R12 ;  /* 0x0000000c02006986 */ /* 0x0001e2000c10112e */
[----:B------:R-:W-:-:S02]  /*10a530*/  LOP3.LUT P6, RZ, R14, 0x800, RZ, 0xc0, !PT ;  /* 0x000008000eff7812 */ /* 0x000fc400078cc0ff */
[----:B0-----:R-:W-:Y:S01]  /*10a540*/  PRMT R12, R15, 0x7771, RZ ;  /* 0x000077710f0c7816 */ /* 0x001fe200000000ff */
[----:B------:R-:W3:Y:S10]  /*10a550*/  LDL.LU.64 R2, [R1+0xfb0] ;  /* 0x000fb00001027983 */ /* 0x000ef40000300a00 */
[----:B------:R0:W-:Y:S01]  /*10a560*/  @P6 STG.E.U8 desc[UR46][R4.64], R12 ;  /* 0x0000000c04006986 */ /* 0x0001e2000c10112e */
        /* <DEDUP_REMOVED lines=10> */
[----:B---3--:R-:W-:-:S11]  /*10a610*/  PRMT R12, R28, 0x7770, RZ ;  /* 0x000077701c0c7816 */ /* 0x008fd600000000ff */
        /* <DEDUP_REMOVED lines=33> */
[----:B----4-:R0:W-:Y:S04]  /*10a830*/  @P0 STG.E.U8 desc[UR46][R6.64], R12 ;  /* 0x0000000c06000986 */ /* 0x0101e8000c10112e */
[----:B0-----:R-:W3:Y:S04]  /*10a840*/  LDL.LU.64 R6, [R1+0xfc8] ;  /* 0x000fc80001067983 */ /* 0x001ee80000300a00 */
[----:B------:R-:W4:Y:S04]  /*10a850*/  LDL.LU.64 R22, [R1+0xfd0] ;  /* 0x000fd00001167983 */ /* 0x000f280000300a00 */
[----:B------:R-:W4:Y:S04]  /*10a860*/  LDL.LU.64 R26, [R1+0xfd8] ;  /* 0x000fd800011a7983 */ /* 0x000f280000300a00 */
[----:B------:R-:W4:Y:S04]  /*10a870*/  LDL.LU.64 R24, [R1+0xfe0] ;  /* 0x000fe00001187983 */ /* 0x000f280000300a00 */
[----:B------:R-:W4:Y:S01]  /*10a880*/  LDL.LU R28, [R1+0xe8] ;  /* 0x0000e800011c7983 */ /* 0x000f220000300800 */
[----:B------:R-:W-:-:S02]  /*10a890*/  LOP3.LUT P6, RZ, R9, 0x1000000, RZ, 0xc0, !PT ;  /* 0x0100000009ff7812 */ /* 0x000fc400078cc0ff */
[----:B------:R-:W-:Y:S02]  /*10a8a0*/  LOP3.LUT R14, R14, 0xfffffffe, RZ, 0xc0, !PT ;  /* 0xfffffffe0e0e7812 */ /* 0x000fe400078ec0ff */
[----:B------:R-:W-:Y:S02]  /*10a8b0*/  LOP3.LUT P3, RZ, R9, 0x40000, RZ, 0xc0, !PT ;  /* 0x0004000009ff7812 */ /* 0x000fe4000786c0ff */
[----:B------:R-:W-:Y:S02]  /*10a8c0*/  LOP3.LUT P2, RZ, R10, 0x100000, RZ, 0xc0, !PT ;  /* 0x001000000aff7812 */ /* 0x000fe4000784c0ff */
[----:B------:R-:W-:Y:S01]  /*10a8d0*/  PRMT R12, R29, 0x7773, RZ ;  /* 0x000077731d0c7816 */ /* 0x000fe200000000ff */
[----:B------:R-:W4:Y:S04]  /*10a8e0*/  LDL.LU.64 R2, [R1+0xfe8] ;  /* 0x000fe80001027983 */ /* 0x000f280000300a00 */
[----:B------:R-:W4:Y:S04]  /*10a8f0*/  LDL.LU.64 R4, [R1+0xff0] ;  /* 0x000ff00001047983 */ /* 0x000f280000300a00 */
[----:B------:R-:W4:Y:S01]  /*10a900*/  LDL.LU R13, [R1+0xec] ;  /* 0x0000ec00010d7983 */ /* 0x000f220000300800 */
[----:B------:R-:W-:-:S02]  /*10a910*/  LOP3.LUT P0, RZ, R9, 0x80000, RZ, 0xc0, !PT ;  /* 0x0008000009ff7812 */ /* 0x000fc4000780c0ff */
[----:B--2---:R-:W-:-:S04]  /*10a920*/  LOP3.LUT R11, R11, 0xefffffff, RZ, 0xc0, !PT ;  /* 0xefffffff0b0b7812 */ /* 0x004fc800078ec0ff */
        /* <DEDUP_REMOVED lines=10> */
[----:B------:R-:W-:-:S13]  /*10a9d0*/  LOP3.LUT P6, RZ, R9, 0x400000, RZ, 0xc0, !PT ;  /* 0x0040000009ff7812 */ /* 0x000fda00078cc0ff */
[----:B------:R-:W-:Y:S02]  /*10a9e0*/  @P6 LOP3.LUT R14, R14, 0x1, RZ, 0xfc, !PT ;  /* 0x000000010e0e6812 */ /* 0x000fe400078efcff */
[----:B------:R-:W-:Y:S02]  /*10a9f0*/  LOP3.LUT P6, RZ, R9, 0x200000, RZ, 0xc0, !PT ;  /* 0x0020000009ff7812 */ /* 0x000fe400078cc0ff */
[----:B------:R-:W-:-:S11]  /*10aa00*/  LOP3.LUT R14, R14, 0xfffffffd, RZ, 0xc0, !PT ;  /* 0xfffffffd0e0e7812 */ /* 0x000fd600078ec0ff */
[----:B------:R-:W-:Y:S02]  /*10aa10*/  @P6 LOP3.LUT R14, R14, 0x2, RZ, 0xfc, !PT ;  /* 0x000000020e0e6812 */ /* 0x000fe400078efcff */
[----:B------:R-:W-:Y:S02]  /*10aa20*/  LOP3.LUT P6, RZ, R10, 0x800000, RZ, 0xc0, !PT ;  /* 0x008000000aff7812 */ /* 0x000fe400078cc0ff */
[----:B------:R-:W-:Y:S01]  /*10aa30*/  LOP3.LUT R14, R14, 0xfffffffb, RZ, 0xc0, !PT ;  /* 0xfffffffb0e0e7812 */ /* 0x000fe200078ec0ff */
[----:B---3--:R4:W-:Y:S10]  /*10aa40*/  @P3 STG.E.U8 desc[UR46][R6.64], R12 ;  /* 0x0000000c06003986 */ /* 0x0089f4000c10112e */
[----:B------:R-:W-:-:S02]  /*10aa50*/  @P6 LOP3.LUT R14, R14, 0x4, RZ, 0xfc, !PT ;  /* 0x000000040e0e6812 */ /* 0x000fc400078efcff */
[----:B------:R-:W-:Y:S02]  /*10aa60*/  LOP3.LUT P6, RZ, R10, 0x400000, RZ, 0xc0, !PT ;  /* 0x004000000aff7812 */ /* 0x000fe400078cc0ff */
[----:B----4-:R-:W-:Y:S02]  /*10aa70*/  PRMT R12, R28, 0x7770, RZ ;  /* 0x000077701c0c7816 */ /* 0x010fe400000000ff */
[----:B------:R-:W-:Y:S01]  /*10aa80*/  LOP3.LUT R14, R14, 0xfffffff7, RZ, 0xc0, !PT ;  /* 0xfffffff70e0e7812 */ /* 0x000fe200078ec0ff */
[----:B------:R-:W2:Y:S04]  /*10aa90*/  LDL.LU.64 R6, [R1+0xff8] ;  /* 0x000ff80001067983 */ /* 0x000ea80000300a00 */
[----:B------:R-:W-:Y:S04]  /*10aaa0*/  @P2 STG.E.U8 desc[UR46][R22.64], R12 ;  /* 0x0000000c16002986 */ /* 0x000fe8000c10112e */
[----:B------:R-:W3:Y:S01]  /*10aab0*/  LDL.LU R29, [R1+0xd0] ;  /* 0x0000d000011d7983 */ /* 0x000ee20000300800 */
[----:B------:R-:W-:-:S02]  /*10aac0*/  LOP3.LUT P3, RZ, R9, 0x2000000, RZ, 0xc0, !PT ;  /* 0x0200000009ff7812 */ /* 0x000fc4000786c0ff */
[C---:B------:R-:W-:Y:S01]  /*10aad0*/  LOP3.LUT P2, RZ, R9.reuse, 0x4000000, RZ, 0xc0, !PT ;  /* 0x0400000009ff7812 */ /* 0x040fe2000784c0ff */
[----:B------:R0:W-:Y:S01]  /*10aae0*/  STL.64 [R1+0x3630], R8 ;  /* 0x0036300801007387 */ /* 0x0001e20000100a00 */
[----:B------:R-:W-:Y:S02]  /*10aaf0*/  @P6 LOP3.LUT R14, R14, 0x8, RZ, 0xfc, !PT ;  /* 0x000000080e0e6812 */ /* 0x000fe400078efcff */
[----:B------:R-:W-:Y:S02]  /*10ab00*/  LOP3.LUT P6, RZ, R9, 0x100000, RZ, 0xc0, !PT ;  /* 0x0010000009ff7812 */ /* 0x000fe400078cc0ff */
[----:B0-----:R-:W4:Y:S01]  /*10ab10*/  LDL.LU.64 R8, [R1+0x1008] ;  /* 0x0010080001087983 */ /* 0x001f220000300a00 */
[----:B------:R-:W-:Y:S02]  /*10ab20*/  LOP3.LUT P1, RZ, R10, 0x200000, RZ, 0xc0, !PT ;  /* 0x002000000aff7812 */ /* 0x000fe4000782c0ff */
[----:B------:R-:W-:-:S11]  /*10ab30*/  PRMT R12, R28, 0x7771, RZ ;  /* 0x000077711c0c7816 */ /* 0x000fd600000000ff */
[----:B------:R0:W-:Y:S02]  /*10ab40*/  @P1 STG.E.U8 desc[UR46][R26.64], R12 ;  /* 0x0000000c1a001986 */ /* 0x0001e4000c10112e */
[----:B0-----:R-:W-:-:S05]  /*10ab50*/  PRMT R12, R28, 0x7772, RZ ;  /* 0x000077721c0c7816 */ /* 0x001fca00000000ff */
[----:B------:R0:W-:Y:S02]  /*10ab60*/  @P0 STG.E.U8 desc[UR46][R24.64], R12 ;  /* 0x0000000c18000986 */ /* 0x0001e4000c10112e */
[----:B0-----:R-:W-:Y:S02]  /*10ab70*/  PRMT R12, R28, 0x7773, RZ ;  /* 0x000077731c0c7816 */ /* 0x001fe400000000ff */
[----:B----4-:R0:W-:Y:S04]  /*10ab80*/  STL.64 [R1+0x3638], R8 ;  /* 0x0036380801007387 */ /* 0x0101e80000100a00 */
[----:B0-----:R-:W4:Y:S04]  /*10ab90*/  LDL.LU.64 R8, [R1+0x1000] ;  /* 0x0010000001087983 */ /* 0x001f280000300a00 */
[----:B------:R0:W-:Y:S01]  /*10aba0*/  @P6 STG.E.U8 desc[UR46][R2.64], R12 ;  /* 0x0000000c02006986 */ /* 0x0001e2000c10112e */
[----:B------:R-:W-:-:S03]  /*10abb0*/  LOP3.LUT P6, RZ, R14, 0x8, RZ, 0xc0, !PT ;  /* 0x000000080eff7812 */ /* 0x000fc600078cc0ff */
[----:B------:R-:W3:Y:S04]  /*10abc0*/  LDL.LU.64 R16, [R1+0x1018] ;  /* 0x0010180001107983 */ /* 0x000ee80000300a00 */
[----:B------:R-:W3:Y:S04]  /*10abd0*/  LDL.LU.64 R18, [R1+0x1020] ;  /* 0x0010200001127983 */ /* 0x000ee80000300a00 */
[----:B------:R-:W3:Y:S04]  /*10abe0*/  LDL.LU.64 R20, [R1+0x1028] ;  /* 0x0010280001147983 */ /* 0x000ee80000300a00 */
[----:B------:R-:W3:Y:S04]  /*10abf0*/  LDL.LU.64 R22, [R1+0x1030] ;  /* 0x0010300001167983 */ /* 0x000ee80000300a00 */
[----:B------:R-:W3:Y:S04]  /*10ac00*/  LDL.LU.64 R26, [R1+0x1038] ;  /* 0x00103800011a7983 */ /* 0x000ee80000300a00 */
[----:B------:R-:W3:Y:S04]  /*10ac10*/  LDL.LU.64 R24, [R1+0x1040] ;  /* 0x0010400001187983 */ /* 0x000ee80000300a00 */
[----:B------:R-:W3:Y:S01]  /*10ac20*/  LDL.LU R28, [R1+0xd8] ;  /* 0x0000d800011c7983 */ /* 0x000ee20000300800 */
[----:B0-----:R-:W-:-:S03]  /*10ac30*/  PRMT R12, R13, 0x7770, RZ ;  /* 0x000077700d0c7816 */ /* 0x001fc600000000ff */
[----:B------:R-:W3:Y:S04]  /*10ac40*/  LDL.LU.64 R2, [R1+0x1048] ;  /* 0x0010480001027983 */ /* 0x000ee80000300a00 */
[----:B------:R0:W-:Y:S01]  /*10ac50*/  @P6 STG.E.U8 desc[UR46][R4.64], R12 ;  /* 0x0000000c04006986 */ /* 0x0001e2000c10112e */
        /* <DEDUP_REMOVED lines=9> */
[----:B------:R-:W-:-:S03]  /*10acf0*/  LOP3.LUT P6, RZ, R14, 0x1, RZ, 0xc0, !PT ;  /* 0x000000010eff7812 */ /* 0x000fc600078cc0ff */
[----:B------:R-:W2:Y:S01]  /*10ad00*/  LDL.LU.64 R14, [R1+0x1010] ;  /* 0x00101000010e7983 */ /* 0x000ea20000300a00 */
[----:B------:R-:W-:Y:S02]  /*10ad10*/  PRMT R12, R13, 0x7773, RZ ;  /* 0x000077730d0c7816 */ /* 0x000fe400000000ff */
[C---:B------:R-:W-:Y:S02]  /*10ad20*/  LOP3.LUT P5, RZ, R10.reuse, 0x4000000, RZ, 0xc0, !PT ;  /* 0x040000000aff7812 */ /* 0x040fe400078ac0ff */
[C---:B------:R-:W-:Y:S02]  /*10ad30*/  LOP3.LUT P4, RZ, R10.reuse, 0x8000000, RZ, 0xc0, !PT ;  /* 0x080000000aff7812 */ /* 0x040fe4000788c0ff */
[C---:B------:R-:W-:Y:S02]  /*10ad40*/  LOP3.LUT P1, RZ, R10.reuse, 0x10000000, RZ, 0xc0, !PT ;  /* 0x100000000aff7812 */ /* 0x040fe4000782c0ff */
[----:B------:R-:W-:Y:S01]  /*10ad50*/  LOP3.LUT P0, RZ, R10, 0x20000000, RZ, 0xc0, !PT ;  /* 0x200000000aff7812 */ /* 0x000fe2000780c0ff */
[----:B----4-:R3:W-:Y:S01]  /*10ad60*/  @P6 STG.E.U8 desc[UR46][R8.64], R12 ;  /* 0x0000000c08006986 */ /* 0x0107e2000c10112e */
[----:B------:R-:W-:-:S02]  /*10ad70*/  LOP3.LUT P6, RZ, R11, 0x80000000, RZ, 0xc0, !PT ;  /* 0x800000000bff7812 */ /* 0x000fc400078cc0ff */
[----:B---3--:R-:W-:Y:S01]  /*10ad80*/  PRMT R12, R29, 0x7770, RZ ;  /* 0x000077701d0c7816 */ /* 0x008fe200000000ff */
[----:B------:R-:W3:Y:S10]  /*10ad90*/  LDL.LU.64 R8, [R1+0x3630] ;  /* 0x0036300001087983 */ /* 0x000ef40000300a00 */
[----:B--2---:R0:W-:Y:S01]  /*10ada0*/  @P6 STG.E.U8 desc[UR46][R14.64], R12 ;  /* 0x0000000c0e006986 */ /* 0x0041e2000c10112e */
[----:B------:R-:W-:-:S02]  /*10adb0*/  LOP3.LUT P6, RZ, R11, 0x40000000, RZ, 0xc0, !PT ;  /* 0x400000000bff7812 */ /* 0x000fc400078cc0ff */
        /* <DEDUP_REMOVED lines=19> */
[----:B0-----:R-:W-:Y:S02]  /*10aef0*/  PRMT R12, R28, 0x7771, RZ ;  /* 0x000077711c0c7816 */ /* 0x001fe400000000ff */
[----:B------:R-:W4:Y:S04]  /*10af00*/  LDL.LU.64 R4, [R1+0x1060] ;  /* 0x0010600001047983 */ /* 0x000f280000300a00 */
[----:B------:R0:W-:Y:S04]  /*10af10*/  @P0 STG.E.U8 desc[UR46][R6.64], R12 ;  /* 0x0000000c06000986 */ /* 0x0001e8000c10112e */
[----:B0-----:R-:W4:Y:S01]  /*10af20*/  LDL.LU.64 R6, [R1+0x1068] ;  /* 0x0010680001067983 */ /* 0x001f220000300a00 */
[----:B------:R-:W-:-:S03]  /*10af30*/  LOP3.LUT R11, R11, 0xffefffff, RZ, 0xc0, !PT ;  /* 0xffefffff0b0b7812 */ /* 0x000fc600078ec0ff */
[----:B------:R-:W4:Y:S04]  /*10af40*/  LDL.LU.64 R26, [R1+0x1070] ;  /* 0x00107000011a7983 */ /* 0x000f280000300a00 */
[----:B------:R-:W4:Y:S04]  /*10af50*/  LDL.LU.64 R24, [R1+0x1078] ;  /* 0x0010780001187983 */ /* 0x000f280000300a00 */
[----:B------:R-:W4:Y:S04]  /*10af60*/  LDL.LU.64 R2, [R1+0x1080] ;  /* 0x0010800001027983 */ /* 0x000f280000300a00 */
[----:B------:R-:W4:Y:S01]  /*10af70*/  LDL.LU R29, [R1+0xdc] ;  /* 0x0000dc00011d7983 */ /* 0x000f220000300800 */
[----:B---3--:R-:W-:-:S13]  /*10af80*/  LOP3.LUT P6, RZ, R8, 0x2, RZ, 0xc0, !PT ;  /* 0x0000000208ff7812 */ /* 0x008fda00078cc0ff */
[----:B------:R-:W-:-:S04]  /*10af90*/  @P6 LOP3.LUT R11, R11, 0x100000, RZ, 0xfc, !PT ;  /* 0x001000000b0b6812 */ /* 0x000fc800078efcff */
[----:B------:R-:W-:Y:S02]  /*10afa0*/  LOP3.LUT R11, R11, 0xffdfffff, RZ, 0xc0, !PT ;  /* 0xffdfffff0b0b7812 */ /* 0x000fe400078ec0ff */
[C---:B------:R-:W-:Y:S02]  /*10afb0*/  LOP3.LUT P3, RZ, R9.reuse, 0x8000000, RZ, 0xc0, !PT ;  /* 0x0800000009ff7812 */ /* 0x040fe4000786c0ff */
[----:B------:R-:W-:Y:S02]  /*10afc0*/  LOP3.LUT P2, RZ, R9, 0x10000000, RZ, 0xc0, !PT ;  /* 0x1000000009ff7812 */ /* 0x000fe4000784c0ff */
[----:B--2---:R-:W-:-:S13]  /*10afd0*/  LOP3.LUT P6, RZ, R0, 0x8, RZ, 0xc0, !PT ;  /* 0x0000000800ff7812 */ /* 0x004fda00078cc0ff */
        /* <DEDUP_REMOVED lines=21> */
[----:B----4-:R0:W-:Y:S02]  /*10b130*/  @P3 STG.E.U8 desc[UR46][R4.64], R9 ;  /* 0x0000000904003986 */ /* 0x0101e4000c10112e */
[----:B0-----:R-:W-:Y:S02]  /*10b140*/  PRMT R9, R28, 0x7773, RZ ;  /* 0x000077731c097816 */ /* 0x001fe400000000ff */
[----:B------:R-:W2:Y:S04]  /*10b150*/  LDL.LU.64 R4, [R1+0x1088] ;  /* 0x0010880001047983 */ /* 0x000ea80000300a00 */
[----:B------:R-:W3:Y:S04]  /*10b160*/  LDL.LU R20, [R1+0xc0] ;  /* 0x0000c00001147983 */ /* 0x000ee80000300800 */
[----:B------:R0:W-:Y:S04]  /*10b170*/  @P2 STG.E.U8 desc[UR46][R6.64], R9 ;  /* 0x0000000906002986 */ /* 0x0001e8000c10112e */
[----:B0-----:R-:W4:Y:S04]  /*10b180*/  LDL.LU.64 R6, [R1+0x1090] ;  /* 0x0010900001067983 */ /* 0x001f280000300a00 */
[----:B------:R-:W2:Y:S04]  /*10b190*/  LDL.LU.64 R12, [R1+0x10b8] ;  /* 0x0010b800010c7983 */ /* 0x000ea80000300a00 */
[----:B--2---:R0:W-:Y:S04]  /*10b1a0*/  STL.64 [R1+0x3618], R12 ;  /* 0x0036180c01007387 */ /* 0x0041e80000100a00 */
[----:B0-----:R-:W2:Y:S01]  /*10b1b0*/  LDL.LU.64 R12, [R1+0x10b0] ;  /* 0x0010b000010c7983 */ /* 0x001ea20000300a00 */
[----:B------:R-:W-:-:S02]  /*10b1c0*/  LOP3.LUT P1, RZ, R10, 0x40000000, RZ, 0xc0, !PT ;  /* 0x400000000aff7812 */ /* 0x000fc4000782c0ff */
[----:B------:R-:W-:Y:S02]  /*10b1d0*/  LOP3.LUT P0, RZ, R10, 0x80000000, RZ, 0xc0, !PT ;  /* 0x800000000aff7812 */ /* 0x000fe4000780c0ff */
[----:B------:R-:W-:-:S09]  /*10b1e0*/  PRMT R9, R29, 0x7770, RZ ;  /* 0x000077701d097816 */ /* 0x000fd200000000ff */
        /* <DEDUP_REMOVED lines=8> */
[----:B------:R-:W2:Y:S04]  /*10b270*/  LDL.LU R21, [R1+0xc4] ;  /* 0x0000c40001157983 */ /* 0x000ea80000300800 */
[----:B------:R-:W2:Y:S04]  /*10b280*/  LDL.LU.64 R14, [R1+0x10c0] ;  /* 0x0010c000010e7983 */ /* 0x000ea80000300a00 */
[----:B------:R-:W2:Y:S04]  /*10b290*/  LDL.LU.64 R16, [R1+0x10c8] ;  /* 0x0010c80001107983 */ /* 0x000ea80000300a00 */
[----:B------:R-:W2:Y:S04]  /*10b2a0*/  LDL.LU R28, [R1+0xc8] ;  /* 0x0000c800011c7983 */ /* 0x000ea80000300800 */
[----:B------:R-:W2:Y:S04]  /*10b2b0*/  LDL.LU.64 R18, [R1+0x10d0] ;  /* 0x0010d00001127983 */ /* 0x000ea80000300a00 */
[----:B------:R-:W2:Y:S04]  /*10b2c0*/  LDL.LU.64 R22, [R1+0x10d8] ;  /* 0x0010d80001167983 */ /* 0x000ea80000300a00 */
[----:B------:R-:W2:Y:S04]  /*10b2d0*/  LDL.LU.64 R26, [R1+0x10e0] ;  /* 0x0010e000011a7983 */ /* 0x000ea80000300a00 */
[----:B------:R-:W2:Y:S01]  /*10b2e0*/  LDL.LU.64 R24, [R1+0x10e8] ;  /* 0x0010e80001187983 */ /* 0x000ea20000300a00 */
[----:B0-----:R-:W-:-:S03]  /*10b2f0*/  PRMT R9, R29, 0x7773, RZ ;  /* 0x000077731d097816 */ /* 0x001fc600000000ff */
[----:B------:R-:W2:Y:S04]  /*10b300*/  LDL.LU.64 R2, [R1+0x10f0] ;  /* 0x0010f00001027983 */ /* 0x000ea80000300a00 */
[----:B------:R3:W-:Y:S01]  /*10b310*/  @P6 STG.E.U8 desc[UR46][R4.64], R9 ;  /* 0x0000000904006986 */ /* 0x0007e2000c10112e */
[C---:B------:R-:W-:Y:S02]  /*10b320*/  LOP3.LUT P6, RZ, R11.reuse, 0x4000000, RZ, 0xc0, !PT ;  /* 0x040000000bff7812 */ /* 0x040fe400078cc0ff */
[----:B---3--:R-:W-:Y:S01]  /*10b330*/  PRMT R9, R20, 0x7770, RZ ;  /* 0x0000777014097816 */ /* 0x008fe200000000ff */
[----:B------:R-:W3:Y:S04]  /*10b340*/  LDL.LU.64 R4, [R1+0x10f8] ;  /* 0x0010f80001047983 */ /* 0x000ee80000300a00 */
[----:B------:R-:W3:Y:S06]  /*10b350*/  LDL.LU R29, [R1+0xcc] ;  /* 0x0000cc00011d7983 */ /* 0x000eec0000300800 */
        /* <DEDUP_REMOVED lines=12> */
[----:B------:R-:W-:Y:S02]  /*10b420*/  LOP3.LUT P5, RZ, R8, 0x4, RZ, 0xc0, !PT ;  /* 0x0000000408ff7812 */ /* 0x000fe400078ac0ff */
[----:B------:R-:W-:-:S02]  /*10b430*/  LOP3.LUT P4, RZ, R0, 0x10, RZ, 0xc0, !PT ;  /* 0x0000001000ff7812 */ /* 0x000fc4000788c0ff */
[----:B------:R-:W-:Y:S02]  /*10b440*/  LOP3.LUT P3, RZ, R0, 0x20, RZ, 0xc0, !PT ;  /* 0x0000002000ff7812 */ /* 0x000fe4000786c0ff */
        /* <DEDUP_REMOVED lines=23> */
[----:B---3--:R0:W-:Y:S02]  /*10b5c0*/  @P1 STG.E.U8 desc[UR46][R4.64], R9 ;  /* 0x0000000904001986 */ /* 0x0081e4000c10112e */
[----:B0-----:R-:W-:-:S02]  /*10b5d0*/  PRMT R9, R29, 0x7770, RZ ;  /* 0x000077701d097816 */ /* 0x001fc400000000ff */
[----:B------:R-:W3:Y:S04]  /*10b5e0*/  LDL.LU.64 R4, [R1+0x1110] ;  /* 0x0011100001047983 */ /* 0x000ee80000300a00 */
[----:B----4-:R0:W-:Y:S04]  /*10b5f0*/  @P0 STG.E.U8 desc[UR46][R6.64], R9 ;  /* 0x0000000906000986 */ /* 0x0101e8000c10112e */
[----:B0-----:R-:W4:Y:S01]  /*10b600*/  LDL.LU.64 R6, [R1+0x1118] ;  /* 0x0011180001067983 */ /* 0x001f220000300a00 */
[----:B------:R-:W-:Y:S02]  /*10b610*/  LOP3.LUT P3, RZ, R0, 0x80, RZ, 0xc0, !PT ;  /* 0x0000008000ff7812 */ /* 0x000fe4000786c0ff */
[----:B------:R-:W-:-:S02]  /*10b620*/  LOP3.LUT P0, RZ, R8, 0x20, RZ, 0xc0, !PT ;  /* 0x0000002008ff7812 */ /* 0x000fc4000780c0ff */
[C---:B------:R-:W-:Y:S02]  /*10b630*/  PRMT R9, R29.reuse, 0x7771, RZ ;  /* 0x000077711d097816 */ /* 0x040fe400000000ff */
[----:B------:R-:W-:Y:S01]  /*10b640*/  LOP3.LUT P1, RZ, R8, 0x40, RZ, 0xc0, !PT ;  /* 0x0000004008ff7812 */ /* 0x000fe2000782c0ff */
[----:B------:R-:W4:Y:S04]  /*10b650*/  LDL.LU.64 R26, [R1+0x1120] ;  /* 0x00112000011a7983 */ /* 0x000f280000300a00 */
[----:B------:R-:W4:Y:S04]  /*10b660*/  LDL.LU.64 R24, [R1+0x1128] ;  /* 0x0011280001187983 */ /* 0x000f280000300a00 */
[----:B------:R-:W4:Y:S04]  /*10b670*/  LDL.LU R12, [R1+0xa0] ;  /* 0x0000a000010c7983 */ /* 0x000f280000300800 */
[----:B--2---:R0:W-:Y:S02]  /*10b680*/  @P3 STG.E.U8 desc[UR46][R2.64], R9 ;  /* 0x0000000902003986 */ /* 0x0041e4000c10112e */
[----:B0-----:R-:W-:-:S02]  /*10b690*/  PRMT R9, R29, 0x7772, RZ ;  /* 0x000077721d097816 */ /* 0x001fc400000000ff */
[----:B------:R-:W2:Y:S04]  /*10b6a0*/  LDL.LU.64 R2, [R1+0x1130] ;  /* 0x0011300001027983 */ /* 0x000ea80000300a00 */
[----:B------:R-:W2:Y:S04]  /*10b6b0*/  LDL.LU R13, [R1+0xa4] ;  /* 0x0000a400010d7983 */ /* 0x000ea80000300800 */
[----:B---3--:R0:W-:Y:S02]  /*10b6c0*/  @P0 STG.E.U8 desc[UR46][R4.64], R9 ;  /* 0x0000000904000986 */ /* 0x0081e4000c10112e */
[----:B0-----:R-:W-:-:S02]  /*10b6d0*/  PRMT R9, R29, 0x7773, RZ ;  /* 0x000077731d097816 */ /* 0x001fc400000000ff */
[----:B------:R-:W3:Y:S04]  /*10b6e0*/  LDL.LU.64 R4, [R1+0x1138] ;  /* 0x0011380001047983 */ /* 0x000ee80000300a00 */
[----:B----4-:R0:W-:Y:S04]  /*10b6f0*/  @P1 STG.E.U8 desc[UR46][R6.64], R9 ;  /* 0x0000000906001986 */ /* 0x0101e8000c10112e */
        /* <DEDUP_REMOVED lines=24> */
[----:B------:R-:W-:Y:S02]  /*10b880*/  LOP3.LUT P2, RZ, R0, 0x100, RZ, 0xc0, !PT ;  /* 0x0000010000ff7812 */ /* 0x000fe4000784c0ff */
[----:B------:R-:W-:Y:S02]  /*10b890*/  PRMT R9, R12, 0x7770, RZ ;  /* 0x000077700c097816 */ /* 0x000fe400000000ff */
[----:B------:R-:W-:Y:S01]  /*10b8a0*/  LOP3.LUT R11, R11, 0xfffbffff, RZ, 0xc0, !PT ;  /* 0xfffbffff0b0b7812 */ /* 0x000fe200078ec0ff */
[----:B------:R-:W4:Y:S04]  /*10b8b0*/  LDL.LU.64 R14, [R1+0x1158] ;  /* 0x00115800010e7983 */ /* 0x000f280000300a00 */
[----:B------:R-:W4:Y:S04]  /*10b8c0*/  LDL.LU R28, [R1+0xa8] ;  /* 0x0000a800011c7983 */ /* 0x000f280000300800 */
[----:B------:R-:W4:Y:S04]  /*10b8d0*/  LDL.LU.64 R16, [R1+0x1160] ;  /* 0x0011600001107983 */ /* 0x000f280000300a00 */
[----:B------:R-:W4:Y:S04]  /*10b8e0*/  LDL.LU.64 R18, [R1+0x1168] ;  /* 0x0011680001127983 */ /* 0x000f280000300a00 */
[----:B------:R-:W4:Y:S04]  /*10b8f0*/  LDL.LU R29, [R1+0xac] ;  /* 0x0000ac00011d7983 */ /* 0x000f280000300800 */
[----:B------:R-:W4:Y:S04]  /*10b900*/  LDL.LU.64 R20, [R1+0x1170] ;  /* 0x0011700001147983 */ /* 0x000f280000300a00 */
[----:B------:R-:W4:Y:S01]  /*10b910*/  LDL.LU.64 R22, [R1+0x1178] ;  /* 0x0011780001167983 */ /* 0x000f220000300a00 */
[----:B------:R-:W-:-:S02]  /*10b920*/  @P6 LOP3.LUT R11, R11, 0x40000, RZ, 0xfc, !PT ;  /* 0x000400000b0b6812 */ /* 0x000fc400078efcff */
[----:B------:R-:W-:Y:S02]  /*10b930*/  LOP3.LUT P6, RZ, R8, 0x80, RZ, 0xc0, !PT ;  /* 0x0000008008ff7812 */ /* 0x000fe400078cc0ff */
[----:B------:R-:W-:Y:S01]  /*10b940*/  LOP3.LUT R11, R11, 0xfff7ffff, RZ, 0xc0, !PT ;  /* 0xfff7ffff0b0b7812 */ /* 0x000fe200078ec0ff */
[----:B------:R0:W-:Y:S10]  /*10b950*/  @P2 STG.E.U8 desc[UR46][R26.64], R9 ;  /* 0x000000091a002986 */ /* 0x0001f4000c10112e */
[----:B------:R-:W-:-:S02]  /*10b960*/  @P6 LOP3.LUT R11, R11, 0x80000, RZ, 0xfc, !PT ;  /* 0x000800000b0b6812 */ /* 0x000fc400078efcff */
        /* <DEDUP_REMOVED lines=26> */
[----:B------:R-:W-:Y:S02]  /*10bb10*/  LOP3.LUT P0, RZ, R0, 0x8000, RZ, 0xc0, !PT ;  /* 0x0000800000ff7812 */ /* 0x000fe4000780c0ff */
[----:B------:R-:W-:Y:S01]  /*10bb20*/  LOP3.LUT P1, RZ, R8, 0x2000, RZ, 0xc0, !PT ;  /* 0x0000200008ff7812 */ /* 0x000fe2000782c0ff */
[----:B----4-:R0:W-:Y:S01]  /*10bb30*/  @P6 STG.E.U8 desc[UR46][R6.64], R9 ;  /* 0x0000000906006986 */ /* 0x0101e2000c10112e */
[----:B------:R-:W-:Y:S02]  /*10bb40*/  LOP3.LUT P6, RZ, R11, 0x4000, RZ, 0xc0, !PT ;  /* 0x000040000bff7812 */ /* 0x000fe400078cc0ff */
[----:B0-----:R-:W-:Y:S01]  /*10bb50*/  PRMT R9, R13, 0x7773, RZ ;  /* 0x000077730d097816 */ /* 0x001fe200000000ff */
[----:B------:R-:W4:Y:S10]  /*10bb60*/  LDL.LU.64 R6, [R1+0x3600] ;  /* 0x0036000001067983 */ /* 0x000f340000300a00 */
[----:B------:R0:W-:Y:S01]  /*10bb70*/  @P6 STG.E.U8 desc[UR46][R14.64], R9 ;  /* 0x000000090e006986 */ /* 0x0001e2000c10112e */
[----:B------:R-:W-:-:S02]  /*10bb80*/  LOP3.LUT P6, RZ, R11, 0x2000, RZ, 0xc0, !PT ;  /* 0x000020000bff7812 */ /* 0x000fc400078cc0ff */
[----:B0-----:R-:W-:Y:S01]  /*10bb90*/  PRMT R9, R28, 0x7770, RZ ;  /* 0x000077701c097816 */ /* 0x001fe200000000ff */
[----:B------:R-:W4:Y:S10]  /*10bba0*/  LDL.LU.64 R14, [R1+0x12f0] ;  /* 0x0012f000010e7983 */ /* 0x000f340000300a00 */
[----:B------:R0:W-:Y:S01]  /*10bbb0*/  @P6 STG.E.U8 desc[UR46][R16.64], R9 ;  /* 0x0000000910006986 */ /* 0x0001e2000c10112e */
[----:B------:R-:W-:-:S02]  /*10bbc0*/  LOP3.LUT P6, RZ, R11, 0x1000, RZ, 0xc0, !PT ;  /* 0x000010000bff7812 */ /* 0x000fc400078cc0ff */
[----:B0-----:R-:W-:-:S11]  /*10bbd0*/  PRMT R9, R28, 0x7771, RZ ;  /* 0x000077711c097816 */ /* 0x001fd600000000ff */
[----:B------:R0:W-:Y:S02]  /*10bbe0*/  @P6 STG.E.U8 desc[UR46][R18.64], R9 ;  /* 0x0000000912006986 */ /* 0x0001e4000c10112e */
[----:B0-----:R-:W-:-:S05]  /*10bbf0*/  PRMT R9, R28, 0x7772, RZ ;  /* 0x000077721c097816 */ /* 0x001fca00000000ff */
[----:B------:R0:W-:Y:S02]  /*10bc00*/  @P5 STG.E.U8 desc[UR46][R20.64], R9 ;  /* 0x0000000914005986 */ /* 0x0001e4000c10112e */
[----:B0-----:R-:W-:Y:S02]  /*10bc10*/  PRMT R9, R28, 0x7773, RZ ;  /* 0x000077731c097816 */ /* 0x001fe400000000ff */
[----:B------:R-:W4:Y:S04]  /*10bc20*/  LDL.LU.64 R20, [R1+0x12f8] ;  /* 0x0012f80001147983 */ /* 0x000f280000300a00 */
[----:B------:R0:W-:Y:S02]  /*10bc30*/  @P4 STG.E.U8 desc[UR46][R22.64], R9 ;  /* 0x0000000916004986 */ /* 0x0001e4000c10112e */
[----:B0-----:R-:W-:-:S05]  /*10bc40*/  PRMT R9, R29, 0x7770, RZ ;  /* 0x000077701d097816 */ /* 0x001fca00000000ff */
[----:B------:R0:W-:Y:S02]  /*10bc50*/  @P3 STG.E.U8 desc[UR46][R26.64], R9 ;  /* 0x000000091a003986 */ /* 0x0001e4000c10112e */
[----:B0-----:R-:W-:-:S05]  /*10bc60*/  PRMT R9, R29, 0x7771, RZ ;  /* 0x000077711d097816 */ /* 0x001fca00000000ff */
[----:B------:R0:W-:Y:S02]  /*10bc70*/  @P0 STG.E.U8 desc[UR46][R24.64], R9 ;  /* 0x0000000918000986 */ /* 0x0001e4000c10112e */
[----:B0-----:R-:W-:-:S05]  /*10bc80*/  PRMT R9, R29, 0x7772, RZ ;  /* 0x000077721d097816 */ /* 0x001fca00000000ff */
[----:B--2---:R0:W-:Y:S04]  /*10bc90*/  @P1 STG.E.U8 desc[UR46][R2.64], R9 ;  /* 0x0000000902001986 */ /* 0x0041e8000c10112e */
[----:B0-----:R-:W2:Y:S04]  /*10bca0*/  LDL.LU.64 R2, [R1+0x1300] ;  /* 0x0013000001027983 */ /* 0x001ea80000300a00 */
[----:B------:R-:W4:Y:S01]  /*10bcb0*/  LDL.LU R17, [R1+0x90] ;  /* 0x0000900001117983 */ /* 0x000f220000300800 */
[----:B------:R-:W-:-:S03]  /*10bcc0*/  PRMT R9, R29, 0x7773, RZ ;  /* 0x000077731d097816 */ /* 0x000fc600000000ff */
[----:B------:R-:W2:Y:S01]  /*10bcd0*/  LDL.LU.64 R28, [R1+0x1308] ;  /* 0x00130800011c7983 */ /* 0x000ea20000300a00 */
[----:B------:R-:W-:Y:S02]  /*10bce0*/  LOP3.LUT P4, RZ, R0, 0x1000000, RZ, 0xc0, !PT ;  /* 0x0100000000ff7812 */ /* 0x000fe4000788c0ff */
[----:B------:R-:W-:Y:S02]  /*10bcf0*/  LOP3.LUT R11, R11, 0xffffffdf, RZ, 0xc0, !PT ;  /* 0xffffffdf0b0b7812 */ /* 0x000fe400078ec0ff */
[----:B------:R-:W-:Y:S01]  /*10bd00*/  LOP3.LUT P2, RZ, R8, 0x4000, RZ, 0xc0, !PT ;  /* 0x0000400008ff7812 */ /* 0x000fe2000784c0ff */
[----:B------:R-:W2:Y:S04]  /*10bd10*/  LDL.LU.64 R22, [R1+0x1310] ;  /* 0x0013100001167983 */ /* 0x000ea80000300a00 */
[----:B------:R-:W2:Y:S04]  /*10bd20*/  LDL.LU.64 R18, [R1+0x1318] ;  /* 0x0013180001127983 */ /* 0x000ea80000300a00 */
[----:B------:R-:W-:-:S02]  /*10bd30*/  @P4 LOP3.LUT R11, R11, 0x20, RZ, 0xfc, !PT ;  /* 0x000000200b0b4812 */ /* 0x000fc400078efcff */
[----:B------:R-:W-:Y:S02]  /*10bd40*/  LOP3.LUT P4, RZ, R0, 0x800000, RZ, 0xc0, !PT ;  /* 0x0080000000ff7812 */ /* 0x000fe4000788c0ff */
[----:B------:R-:W-:-:S11]  /*10bd50*/  LOP3.LUT R11, R11, 0xffffffbf, RZ, 0xc0, !PT ;  /* 0xffffffbf0b0b7812 */ /* 0x000fd600078ec0ff */
[----:B------:R-:W-:Y:S02]  /*10bd60*/  @P4 LOP3.LUT R11, R11, 0x40, RZ, 0xfc, !PT ;  /* 0x000000400b0b4812 */ /* 0x000fe400078efcff */
[----:B------:R-:W-:Y:S02]  /*10bd70*/  LOP3.LUT P4, RZ, R0, 0x400000, RZ, 0xc0, !PT ;  /* 0x0040000000ff7812 */ /* 0x000fe4000788c0ff */
[----:B------:R-:W-:Y:S01]  /*10bd80*/  LOP3.LUT R11, R11, 0xffffff7f, RZ, 0xc0, !PT ;  /* 0xffffff7f0b0b7812 */ /* 0x000fe200078ec0ff */
[----:B---3--:R0:W-:Y:S10]  /*10bd90*/  @P2 STG.E.U8 desc[UR46][R4.64], R9 ;  /* 0x0000000904002986 */ /* 0x0081f4000c10112e */
[----:B------:R-:W-:-:S02]  /*10bda0*/  @P4 LOP3.LUT R11, R11, 0x80, RZ, 0xfc, !PT ;  /* 0x000000800b0b4812 */ /* 0x000fc400078efcff */
[C---:B------:R-:W-:Y:S01]  /*10bdb0*/  LOP3.LUT P4, RZ, R0.reuse, 0x200000, RZ, 0xc0, !PT ;  /* 0x0020000000ff7812 */ /* 0x040fe2000788c0ff */
[----:B0-----:R-:W3:Y:S04]  /*10bdc0*/  LDL.LU.64 R4, [R1+0x1320] ;  /* 0x0013200001047983 */ /* 0x001ee80000300a00 */
[----:B------:R-:W3:Y:S01]  /*10bdd0*/  LDL.LU R27, [R1+0x94] ;  /* 0x00009400011b7983 */ /* 0x000ee20000300800 */
[----:B------:R-:W-:Y:S02]  /*10bde0*/  LOP3.LUT R11, R11, 0xfffffeff, RZ, 0xc0, !PT ;  /* 0xfffffeff0b0b7812 */ /* 0x000fe400078ec0ff */
[C---:B------:R-:W-:Y:S02]  /*10bdf0*/  LOP3.LUT P0, RZ, R0.reuse, 0x10000, RZ, 0xc0, !PT ;  /* 0x0001000000ff7812 */ /* 0x040fe4000780c0ff */
[----:B------:R-:W-:Y:S01]  /*10be00*/  LOP3.LUT P1, RZ, R0, 0x20000, RZ, 0xc0, !PT ;  /* 0x0002000000ff7812 */ /* 0x000fe2000782c0ff */
[----:B------:R-:W3:Y:S01]  /*10be10*/  LDL.LU.64 R24, [R1+0x1328] ;  /* 0x0013280001187983 */ /* 0x000ee20000300a00 */
[----:B------:R-:W-:-:S02]  /*10be20*/  LOP3.LUT P5, RZ, R8, 0x8000, RZ, 0xc0, !PT ;  /* 0x0000800008ff7812 */ /* 0x000fc400078ac0ff */
[----:B------:R-:W-:Y:S01]  /*10be30*/  LOP3.LUT P3, RZ, R8, 0x10000, RZ, 0xc0, !PT ;  /* 0x0001000008ff7812 */ /* 0x000fe2000786c0ff */
[----:B------:R-:W3:Y:S01]  /*10be40*/  LDL.LU R26, [R1+0x98] ;  /* 0x00009800011a7983 */ /* 0x000ee20000300800 */
        /* <DEDUP_REMOVED lines=8> */
[----:B----4-:R-:W-:-:S05]  /*10bed0*/  PRMT R8, R17, 0x7770, RZ ;  /* 0x0000777011087816 */ /* 0x010fca00000000ff */
[----:B------:R0:W-:Y:S02]  /*10bee0*/  @P0 STG.E.U8 desc[UR46][R14.64], R8 ;  /* 0x000000080e000986 */ /* 0x0001e4000c10112e */
[----:B0-----:R-:W-:-:S05]  /*10bef0*/  PRMT R8, R17, 0x7771, RZ ;  /* 0x0000777111087816 */ /* 0x001fca00000000ff */
[----:B------:R0:W-:Y:S04]  /*10bf00*/  @P1 STG.E.U8 desc[UR46][R20.64], R8 ;  /* 0x0000000814001986 */ /* 0x0001e8000c10112e */
[----:B0-----:R-:W4:Y:S01]  /*10bf10*/  LDL.LU.64 R20, [R1+0x1330] ;  /* 0x0013300001147983 */ /* 0x001f220000300a00 */
[----:B------:R-:W-:-:S05]  /*10bf20*/  PRMT R8, R17, 0x7772, RZ ;  /* 0x0000777211087816 */ /* 0x000fca00000000ff */
[----:B--2---:R0:W-:Y:S04]  /*10bf30*/  @P5 STG.E.U8 desc[UR46][R2.64], R8 ;  /* 0x0000000802005986 */ /* 0x0041e8000c10112e */
[----:B0-----:R-:W2:Y:S01]  /*10bf40*/  LDL.LU.64 R2, [R1+0x1338] ;  /* 0x0013380001027983 */ /* 0x001ea20000300a00 */
[----:B------:R-:W-:-:S05]  /*10bf50*/  PRMT R8, R17, 0x7773, RZ ;  /* 0x0000777311087816 */ /* 0x000fca00000000ff */
[----:B------:R0:W-:Y:S04]  /*10bf60*/  @P3 STG.E.U8 desc[UR46][R28.64], R8 ;  /* 0x000000081c003986 */ /* 0x0001e8000c10112e */
[----:B0-----:R-:W2:Y:S01]  /*10bf70*/  LDL.LU.64 R28, [R1+0x1340] ;  /* 0x00134000011c7983 */ /* 0x001ea20000300a00 */
[----:B------:R-:W-:Y:S02]  /*10bf80*/  LOP3.LUT P2, RZ, R0, 0x40000, RZ, 0xc0, !PT ;  /* 0x0004000000ff7812 */ /* 0x000fe4000784c0ff */
[----:B------:R-:W-:Y:S02]  /*10bf90*/  LOP3.LUT R11, R11, 0xfffff7ff, RZ, 0xc0, !PT ;  /* 0xfffff7ff0b0b7812 */ /* 0x000fe400078ec0ff */
[----:B---3--:R-:W-:Y:S02]  /*10bfa0*/  PRMT R8, R27, 0x7770, RZ ;  /* 0x000077701b087816 */ /* 0x008fe400000000ff */
[----:B------:R-:W-:-:S02]  /*10bfb0*/  @P4 LOP3.LUT R11, R11, 0x800, RZ, 0xfc, !PT ;  /* 0x000008000b0b4812 */ /* 0x000fc400078efcff */
[----:B------:R-:W-:-:S05]  /*10bfc0*/  LOP3.LUT P4, RZ, R0, 0x80000, RZ, 0xc0, !PT ;  /* 0x0008000000ff7812 */ /* 0x000fca000788c0ff */
[----:B------:R0:W-:Y:S02]  /*10bfd0*/  @P2 STG.E.U8 desc[UR46][R22.64], R8 ;  /* 0x0000000816002986 */ /* 0x0001e4000c10112e */
[----:B0-----:R-:W-:Y:S02]  /*10bfe0*/  PRMT R8, R27, 0x7771, RZ ;  /* 0x000077711b087816 */ /* 0x001fe400000000ff */
[----:B------:R-:W3:Y:S04]  /*10bff0*/  LDL.LU.64 R22, [R1+0x1348] ;  /* 0x0013480001167983 */ /* 0x000ee80000300a00 */
[----:B------:R-:W3:Y:S04]  /*10c000*/  LDL.LU R10, [R1+0x9c] ;  /* 0x00009c00010a7983 */ /* 0x000ee80000300800 */
[----:B------:R-:W3:Y:S04]  /*10c010*/  LDL.LU.64 R14, [R1+0x1350] ;  /* 0x00135000010e7983 */ /* 0x000ee80000300a00 */
[----:B------:R0:W-:Y:S01]  /*10c020*/  @P4 STG.E.U8 desc[UR46][R18.64], R8 ;  /* 0x0000000812004986 */ /* 0x0001e2000c10112e */
[----:B------:R-:W-:-:S02]  /*10c030*/  LOP3.LUT P4, RZ, R11, 0x800, RZ, 0xc0, !PT ;  /* 0x000008000bff7812 */ /* 0x000fc4000788c0ff */
[----:B0-----:R-:W-:-:S11]  /*10c040*/  PRMT R8, R27, 0x7772, RZ ;  /* 0x000077721b087816 */ /* 0x001fd600000000ff */
[----:B------:R0:W-:Y:S01]  /*10c050*/  @P4 STG.E.U8 desc[UR46][R4.64], R8 ;  /* 0x0000000804004986 */ /* 0x0001e2000c10112e */
[----:B------:R-:W-:-:S03]  /*10c060*/  LOP3.LUT P4, RZ, R11, 0x400, RZ, 0xc0, !PT ;  /* 0x000004000bff7812 */ /* 0x000fc6000788c0ff */
[----:B0-----:R-:W3:Y:S01]  /*10c070*/  LDL.LU.64 R4, [R1+0x1358] ;  /* 0x0013580001047983 */ /* 0x001ee20000300a00 */
[----:B------:R-:W-:-:S03]  /*10c080*/  PRMT R8, R27, 0x7773, RZ ;  /* 0x000077731b087816 */ /* 0x000fc600000000ff */
[----:B------:R-:W3:Y:S04]  /*10c090*/  LDL.LU.64 R18, [R1+0x1360] ;  /* 0x0013600001127983 */ /* 0x000ee80000300a00 */
[----:B------:R-:W3:Y:S04]  /*10c0a0*/  LDL.LU.64 R12, [R1+0x1368] ;  /* 0x00136800010c7983 */ /* 0x000ee80000300a00 */
[----:B------:R0:W-:Y:S01]  /*10c0b0*/  @P4 STG.E.U8 desc[UR46][R24.64], R8 ;  /* 0x0000000818004986 */ /* 0x0001e2000c10112e */
[----:B------:R-:W-:-:S03]  /*10c0c0*/  LOP3.LUT P4, RZ, R11, 0x200, RZ, 0xc0, !PT ;  /* 0x000002000bff7812 */ /* 0x000fc6000788c0ff */
[----:B0-----:R-:W3:Y:S01]  /*10c0d0*/  LDL.LU.64 R24, [R1+0x1370] ;  /* 0x0013700001187983 */ /* 0x001ee20000300a00 */
[----:B------:R-:W-:-:S03]  /*10c0e0*/  PRMT R8, R26, 0x7770, RZ ;  /* 0x000077701a087816 */ /* 0x000fc600000000ff */
[----:B------:R-:W3:Y:S04]  /*10c0f0*/  LDL.LU R27, [R1+0x80] ;  /* 0x00008000011b7983 */ /* 0x000ee80000300800 */
[----:B------:R-:W3:Y:S04]  /*10c100*/  LDL.LU R16, [R1+0xbc] ;  /* 0x0000bc0001107983 */ /* 0x000ee80000300800 */
[----:B----4-:R0:W-:Y:S01]  /*10c110*/  @P4 STG.E.U8 desc[UR46][R20.64], R8 ;  /* 0x0000000814004986 */ /* 0x0101e2000c10112e */
[C---:B------:R-:W-:Y:S02]  /*10c120*/  LOP3.LUT P4, RZ, R11.reuse, 0x100, RZ, 0xc0, !PT ;  /* 0x000001000bff7812 */ /* 0x040fe4000788c0ff */
[----:B0-----:R-:W-:Y:S01]  /*10c130*/  PRMT R8, R26, 0x7771, RZ ;  /* 0x000077711a087816 */ /* 0x001fe200000000ff */
[----:B------:R-:W4:Y:S04]  /*10c140*/  LDL.LU.64 R20, [R1+0x1378] ;  /* 0x0013780001147983 */ /* 0x000f280000300a00 */
[----:B------:R-:W4:Y:S06]  /*10c150*/  LDL.LU R17, [R1+0x184] ;  /* 0x0001840001117983 */ /* 0x000f2c0000300800 */
[----:B--2---:R0:W-:Y:S01]  /*10c160*/  @P4 STG.E.U8 desc[UR46][R2.64], R8 ;  /* 0x0000000802004986 */ /* 0x0041e2000c10112e */
[----:B------:R-:W-:-:S02]  /*10c170*/  LOP3.LUT P4, RZ, R11, 0x80, RZ, 0xc0, !PT ;  /* 0x000000800bff7812 */ /* 0x000fc4000788c0ff */
[----:B0-----:R-:W-:Y:S01]  /*10c180*/  PRMT R8, R26, 0x7772, RZ ;  /* 0x000077721a087816 */ /* 0x001fe200000000ff */
[----:B------:R-:W2:Y:S10]  /*10c190*/  LDL.LU.64 R2, [R1+0x35f8] ;  /* 0x0035f80001027983 */ /* 0x000eb40000300a00 */
[----:B------:R0:W-:Y:S04]  /*10c1a0*/  @P4 STG.E.U8 desc[UR46][R28.64], R8 ;  /* 0x000000081c004986 */ /* 0x0001e8000c10112e */
[----:B0-----:R-:W2:Y:S01]  /*10c1b0*/  LDL.LU.64 R28, [R1+0x1380] ;  /* 0x00138000011c7983 */ /* 0x001ea20000300a00 */
[----:B------:R-:W-:-:S02]  /*10c1c0*/  LOP3.LUT P4, RZ, R11, 0x40, RZ, 0xc0, !PT ;  /* 0x000000400bff7812 */ /* 0x000fc4000788c0ff */
[----:B------:R-:W-:Y:S02]  /*10c1d0*/  PRMT R8, R26, 0x7773, RZ ;  /* 0x000077731a087816 */ /* 0x000fe400000000ff */
[----:B------:R-:W-:-:S09]  /*10c1e0*/  LOP3.LUT P0, RZ, R0, 0x2000000, RZ, 0xc0, !PT ;  /* 0x0200000000ff7812 */ /* 0x000fd2000780c0ff */
[----:B---3--:R0:W-:Y:S01]  /*10c1f0*/  @P4 STG.E.U8 desc[UR46][R22.64], R8 ;  /* 0x0000000816004986 */ /* 0x0081e2000c10112e */
[----:B------:R-:W-:-:S03]  /*10c200*/  LOP3.LUT P4, RZ, R11, 0x20, RZ, 0xc0, !PT ;  /* 0x000000200bff7812 */ /* 0x000fc6000788c0ff */
[----:B0-----:R-:W3:Y:S01]  /*10c210*/  LDL.LU.64 R22, [R1+0x1388] ;  /* 0x0013880001167983 */ /* 0x001ee20000300a00 */
[----:B------:R-:W-:-:S03]  /*10c220*/  PRMT R8, R10, 0x7770, RZ ;  /* 0x000077700a087816 */ /* 0x000fc600000000ff */
[----:B------:R-:W3:Y:S01]  /*10c230*/  LDL.LU R26, [R1+0x84] ;  /* 0x00008400011a7983 */ /* 0x000ee20000300800 */
[----:B------:R-:W-:-:S05]  /*10c240*/  LOP3.LUT P1, RZ, R0, 0x4000000, RZ, 0xc0, !PT ;  /* 0x0400000000ff7812 */ /* 0x000fca000782c0ff */
[----:B------:R0:W-:Y:S01]  /*10c250*/  @P4 STG.E.U8 desc[UR46][R14.64], R8 ;  /* 0x000000080e004986 */ /* 0x0001e2000c10112e */
[----:B------:R-:W-:-:S03]  /*10c260*/  LOP3.LUT P6, RZ, R0, 0x8000000, RZ, 0xc0, !PT ;  /* 0x0800000000ff7812 */ /* 0x000fc600078cc0ff */
[----:B0-----:R-:W3:Y:S01]  /*10c270*/  LDL.LU.64 R14, [R1+0x1390] ;  /* 0x00139000010e7983 */ /* 0x001ee20000300a00 */
[----:B------:R-:W-:-:S05]  /*10c280*/  PRMT R8, R10, 0x7771, RZ ;  /* 0x000077710a087816 */ /* 0x000fca00000000ff */
[----:B------:R0:W-:Y:S01]  /*10c290*/  @P0 STG.E.U8 desc[UR46][R4.64], R8 ;  /* 0x0000000804000986 */ /* 0x0001e2000c10112e */
[----:B------:R-:W-:Y:S02]  /*10c2a0*/  LOP3.LUT P5, RZ, R0, 0x10000000, RZ, 0xc0, !PT ;  /* 0x1000000000ff7812 */ /* 0x000fe400078ac0ff */
[C---:B0-----:R-:W-:Y:S01]  /*10c2b0*/  PRMT R8, R10.reuse, 0x7772, RZ ;  /* 0x000077720a087816 */ /* 0x041fe200000000ff */
[----:B------:R-:W3:Y:S04]  /*10c2c0*/  LDL.LU.64 R4, [R1+0x35f0] ;  /* 0x0035f00001047983 */ /* 0x000ee80000300a00 */
[----:B------:R0:W-:Y:S04]  /*10c2d0*/  @P1 STG.E.U8 desc[UR46][R18.64], R8 ;  /* 0x0000000812001986 */ /* 0x0001e8000c10112e */
[----:B0-----:R-:W3:Y:S01]  /*10c2e0*/  LDL.LU.64 R18, [R1+0x1398] ;  /* 0x0013980001127983 */ /* 0x001ee20000300a00 */
[----:B------:R-:W-:-:S05]  /*10c2f0*/  PRMT R8, R10, 0x7773, RZ ;  /* 0x000077730a087816 */ /* 0x000fca00000000ff */
[----:B------:R0:W-:Y:S01]  /*10c300*/  @P6 STG.E.U8 desc[UR46][R12.64], R8 ;  /* 0x000000080c006986 */ /* 0x0001e2000c10112e */
[----:B------:R-:W-:Y:S02]  /*10c310*/  LOP3.LUT P3, RZ, R0, 0x20000000, RZ, 0xc0, !PT ;  /* 0x2000000000ff7812 */ /* 0x000fe4000786c0ff */
[----:B0-----:R-:W-:-:S05]  /*10c320*/  PRMT R8, R27, 0x7770, RZ ;  /* 0x000077701b087816 */ /* 0x001fca00000000ff */
[----:B------:R0:W-:Y:S01]  /*10c330*/  @P5 STG.E.U8 desc[UR46][R24.64], R8 ;  /* 0x0000000818005986 */ /* 0x0001e2000c10112e */
[----:B------:R-:W-:-:S03]  /*10c340*/  LOP3.LUT P2, RZ, R7, 0x1, RZ, 0xc0, !PT ;  /* 0x0000000107ff7812 */ /* 0x000fc6000784c0ff */
[----:B0-----:R-:W3:Y:S01]  /*10c350*/  LDL.LU.64 R24, [R1+0x13a0] ;  /* 0x0013a00001187983 */ /* 0x001ee20000300a00 */
[----:B------:R-:W-:-:S05]  /*10c360*/  PRMT R8, R27, 0x7771, RZ ;  /* 0x000077711b087816 */ /* 0x000fca00000000ff */
[----:B----4-:R0:W-:Y:S01]  /*10c370*/  @P3 STG.E.U8 desc[UR46][R20.64], R8 ;  /* 0x0000000814003986 */ /* 0x0101e2000c10112e */
[----:B------:R-:W-:-:S03]  /*10c380*/  ISETP.LT.AND P3, PT, R16, UR22, !P2 ;  /* 0x0000001610007c0c */ /* 0x000fc6000d761270 */
[----:B0-----:R-:W4:Y:S01]  /*10c390*/  LDL.LU.64 R20, [R1+0x13a8] ;  /* 0x0013a80001147983 */ /* 0x001f220000300a00 */
[----:B------:R-:W-:-:S03]  /*10c3a0*/  PRMT R8, R27, 0x7772, RZ ;  /* 0x000077721b087816 */ /* 0x000fc600000000ff */
[----:B------:R-:W4:Y:S06]  /*10c3b0*/  LDL.LU R13, [R1+0x88] ;  /* 0x00008800010d7983 */ /* 0x000f2c0000300800 */
[----:B--2---:R0:W-:Y:S04]  /*10c3c0*/  @P3 STG.E.U8 desc[UR46][R28.64], R8 ;  /* 0x000000081c003986 */ /* 0x0041e8000c10112e */
[----:B0-----:R-:W2:Y:S01]  /*10c3d0*/  LDL.LU.64 R28, [R1+0x13b0] ;  /* 0x0013b000011c7983 */ /* 0x001ea20000300a00 */
[----:B------:R-:W-:-:S02]  /*10c3e0*/  ISETP.LT.AND P3, PT, R17, UR20, !P2 ;  /* 0x0000001411007c0c */ /* 0x000fc4000d761270 */
[----:B------:R-:W-:Y:S02]  /*10c3f0*/  PRMT R8, R27, 0x7773, RZ ;  /* 0x000077731b087816 */ /* 0x000fe400000000ff */
[----:B------:R-:W-:-:S09]  /*10c400*/  LOP3.LUT P0, RZ, R11, 0x10, RZ, 0xc0, !PT ;  /* 0x000000100bff7812 */ /* 0x000fd2000780c0ff */
[----:B---3--:R0:W-:Y:S01]  /*10c410*/  @P3 STG.E.U8 desc[UR46][R22.64], R8 ;  /* 0x0000000816003986 */ /* 0x0081e2000c10112e */
[----:B------:R-:W-:-:S03]  /*10c420*/  ISETP.LT.AND P3, PT, R16, UR18, !P0 ;  /* 0x0000001210007c0c */ /* 0x000fc6000c761270 */
[----:B0-----:R-:W3:Y:S01]  /*10c430*/  LDL.LU.64 R22, [R1+0x13b8] ;  /* 0x0013b80001167983 */ /* 0x001ee20000300a00 */
[----:B------:R-:W-:Y:S02]  /*10c440*/  PRMT R8, R26, 0x7770, RZ ;  /* 0x000077701a087816 */ /* 0x000fe400000000ff */
[----:B------:R-:W-:-:S07]  /*10c450*/  ISETP.LT.AND P0, PT, R17, UR16, !P0 ;  /* 0x0000001011007c0c */ /* 0x000fce000c701270 */
[----:B------:R0:W-:Y:S01]  /*10c460*/  @P3 STG.E.U8 desc[UR46][R14.64], R8 ;  /* 0x000000080e003986 */ /* 0x0001e2000c10112e */
[----:B------:R-:W-:-:S03]  /*10c470*/  LOP3.LUT P4, RZ, R7, 0x8, RZ, 0xc0, !PT ;  /* 0x0000000807ff7812 */ /* 0x000fc6000788c0ff */
[----:B0-----:R-:W3:Y:S01]  /*10c480*/  LDL.LU.64 R14, [R1+0x13c0] ;  /* 0x0013c000010e7983 */ /* 0x001ee20000300a00 */
[----:B------:R-:W-:-:S05]  /*10c490*/  PRMT R8, R26, 0x7771, RZ ;  /* 0x000077711a087816 */ /* 0x000fca00000000ff */
[----:B------:R0:W-:Y:S01]  /*10c4a0*/  @P0 STG.E.U8 desc[UR46][R18.64], R8 ;  /* 0x0000000812000986 */ /* 0x0001e2000c10112e */
[----:B------:R-:W-:-:S03]  /*10c4b0*/  ISETP.LT.AND P0, PT, R16, UR14, !P4 ;  /* 0x0000000e10007c0c */ /* 0x000fc6000e701270 */
[----:B0-----:R-:W3:Y:S01]  /*10c4c0*/  LDL.LU.64 R18, [R1+0x13c8] ;  /* 0x0013c80001127983 */ /* 0x001ee20000300a00 */
[----:B------:R-:W-:-:S03]  /*10c4d0*/  PRMT R8, R26, 0x7772, RZ ;  /* 0x000077721a087816 */ /* 0x000fc600000000ff */
[----:B------:R-:W3:Y:S01]  /*10c4e0*/  LDL.LU R27, [R1+0x8c] ;  /* 0x00008c00011b7983 */ /* 0x000ee20000300800 */
[----:B------:R-:W-:-:S05]  /*10c4f0*/  LOP3.LUT P5, RZ, R7, 0x80, RZ, 0xc0, !PT ;  /* 0x0000008007ff7812 */ /* 0x000fca00078ac0ff */
[----:B------:R0:W-:Y:S01]  /*10c500*/  @P0 STG.E.U8 desc[UR46][R24.64], R8 ;  /* 0x0000000818000986 */ /* 0x0001e2000c10112e */
[----:B------:R-:W-:-:S03]  /*10c510*/  ISETP.LT.AND P0, PT, R17, UR12, !P4 ;  /* 0x0000000c11007c0c */ /* 0x000fc6000e701270 */
[----:B0-----:R-:W3:Y:S01]  /*10c520*/  LDL.LU.64 R24, [R1+0x13d0] ;  /* 0x0013d00001187983 */ /* 0x001ee20000300a00 */
[----:B------:R-:W-:-:S09]  /*10c530*/  PRMT R8, R26, 0x7773, RZ ;  /* 0x000077731a087816 */ /* 0x000fd200000000ff */
[----:B----4-:R0:W-:Y:S01]  /*10c540*/  @P0 STG.E.U8 desc[UR46][R20.64], R8 ;  /* 0x0000000814000986 */ /* 0x0101e2000c10112e */
[----:B------:R-:W-:-:S03]  /*10c550*/  ISETP.LT.AND P0, PT, R16, UR10, !P5 ;  /* 0x0000000a10007c0c */ /* 0x000fc6000ef01270 */
[----:B0-----:R-:W4:Y:S01]  /*10c560*/  LDL.LU.64 R20, [R1+0x13d8] ;  /* 0x0013d80001147983 */ /* 0x001f220000300a00 */
[----:B------:R-:W-:-:S09]  /*10c570*/  PRMT R8, R13, 0x7770, RZ ;  /* 0x000077700d087816 */ /* 0x000fd200000000ff */
[----:B--2---:R0:W-:Y:S04]  /*10c580*/  @P0 STG.E.U8 desc[UR46][R28.64], R8 ;  /* 0x000000081c000986 */ /* 0x0041e8000c10112e */
[----:B0-----:R-:W2:Y:S01]  /*10c590*/  LDL.LU.64 R28, [R1+0x13e0] ;  /* 0x0013e000011c7983 */ /* 0x001ea20000300a00 */
[----:B------:R-:W-:Y:S02]  /*10c5a0*/  ISETP.LT.AND P0, PT, R17, UR8, !P5 ;  /* 0x0000000811007c0c */ /* 0x000fe4000ef01270 */
[----:B------:R-:W-:Y:S02]  /*10c5b0*/  PRMT R8, R13, 0x7771, RZ ;  /* 0x000077710d087816 */ /* 0x000fe400000000ff */
[C---:B------:R-:W-:Y:S02]  /*10c5c0*/  LOP3.LUT P2, RZ, R7.reuse, 0x800, RZ, 0xc0, !PT ;  /* 0x0000080007ff7812 */ /* 0x040fe4000784c0ff */
[----:B------:R-:W-:-:S02]  /*10c5d0*/  LOP3.LUT P3, RZ, R7, 0x1000, RZ, 0xc0, !PT ;  /* 0x0000100007ff7812 */ /* 0x000fc4000786c0ff */
[----:B------:R-:W-:Y:S02]  /*10c5e0*/  LOP3.LUT P4, RZ, R7, 0x8000, RZ, 0xc0, !PT ;  /* 0x0000800007ff7812 */ /* 0x000fe4000788c0ff */
[----:B------:R-:W-:Y:S02]  /*10c5f0*/  LOP3.LUT P6, RZ, R3, 0x20000000, RZ, 0xc0, !PT ;  /* 0x2000000003ff7812 */ /* 0x000fe400078cc0ff */
[----:B------:R-:W-:Y:S01]  /*10c600*/  LOP3.LUT P1, RZ, R11, 0x8, RZ, 0xc0, !PT ;  /* 0x000000080bff7812 */ /* 0x000fe2000782c0ff */
[----:B------:R-:W-:Y:S01]  /*10c610*/  ULDC UR8, c[0x0][0x228] ;  /* 0x00008a0000087ab9 */ /* 0x000fe20000000800 */
[----:B---3--:R0:W-:Y:S01]  /*10c620*/  @P0 STG.E.U8 desc[UR46][R22.64], R8 ;  /* 0x0000000816000986 */ /* 0x0081e2000c10112e */
[----:B------:R-:W-:Y:S02]  /*10c630*/  ISETP.LT.AND P0, PT, R16, UR6, !P2 ;  /* 0x0000000610007c0c */ /* 0x000fe4000d701270 */
[----:B------:R-:W-:Y:S01]  /*10c640*/  LOP3.LUT P5, RZ, R7, 0x20000, RZ, 0xc0, !PT ;  /* 0x0002000007ff7812 */ /* 0x000fe200078ac0ff */
[----:B------:R-:W-:Y:S01]  /*10c650*/  ULDC UR6, c[0x0][0x228] ;  /* 0x00008a0000067ab9 */ /* 0x000fe20000000800 */
[----:B0-----:R-:W3:Y:S01]  /*10c660*/  LDL.LU.64 R22, [R1+0x13e8] ;  /* 0x0013e80001167983 */ /* 0x001ee20000300a00 */
[----:B------:R-:W-:-:S03]  /*10c670*/  PRMT R8, R13, 0x7772, RZ ;  /* 0x000077720d087816 */ /* 0x000fc600000000ff */
[----:B------:R-:W3:Y:S05]  /*10c680*/  LDL.LU R26, [R1+0x70] ;  /* 0x00007000011a7983 */ /* 0x000eea0000300800 */
[----:B------:R0:W-:Y:S01]  /*10c690*/  @P0 STG.E.U8 desc[UR46][R14.64], R8 ;  /* 0x000000080e000986 */ /* 0x0001e2000c10112e */
[----:B------:R-:W-:Y:S01]  /*10c6a0*/  ISETP.LT.AND P0, PT, R17, UR4, !P2 ;  /* 0x0000000411007c0c */ /* 0x000fe2000d701270 */
[----:B------:R-:W-:Y:S02]  /*10c6b0*/  ULDC UR4, c[0x0][0x228] ;  /* 0x00008a0000047ab9 */ /* 0x000fe40000000800 */
[----:B0-----:R-:W3:Y:S01]  /*10c6c0*/  LDL.LU.64 R14, [R1+0x13f0] ;  /* 0x0013f000010e7983 */ /* 0x001ee20000300a00 */
[----:B------:R-:W-:-:S09]  /*10c6d0*/  PRMT R8, R13, 0x7773, RZ ;  /* 0x000077730d087816 */ /* 0x000fd200000000ff */
[----:B------:R0:W-:Y:S01]  /*10c6e0*/  @P0 STG.E.U8 desc[UR46][R18.64], R8 ;  /* 0x0000000812000986 */ /* 0x0001e2000c10112e */
[----:B------:R-:W-:-:S03]  /*10c6f0*/  ISETP.LT.AND P0, PT, R16, UR24, !P3 ;  /* 0x0000001810007c0c */ /* 0x000fc6000df01270 */
[----:B0-----:R-:W3:Y:S01]  /*10c700*/  LDL.LU.64 R18, [R1+0x13f8] ;  /* 0x0013f80001127983 */ /* 0x001ee20000300a00 */
[----:B------:R-:W-:-:S09]  /*10c710*/  PRMT R8, R27, 0x7770, RZ ;  /* 0x000077701b087816 */ /* 0x000fd200000000ff */
[----:B------:R0:W-:Y:S01]  /*10c720*/  @P0 STG.E.U8 desc[UR46][R24.64], R8 ;  /* 0x0000000818000986 */ /* 0x0001e2000c10112e */
[----:B------:R-:W-:-:S03]  /*10c730*/  ISETP.LT.AND P0, PT, R17, UR26, !P3 ;  /* 0x0000001a11007c0c */ /* 0x000fc6000df01270 */
[----:B0-----:R-:W3:Y:S01]  /*10c740*/  LDL.LU.64 R24, [R1+0x1400] ;  /* 0x0014000001187983 */ /* 0x001ee20000300a00 */
[----:B------:R-:W-:-:S09]  /*10c750*/  PRMT R8, R27, 0x7771, RZ ;  /* 0x000077711b087816 */ /* 0x000fd200000000ff */
[----:B----4-:R0:W-:Y:S01]  /*10c760*/  @P0 STG.E.U8 desc[UR46][R20.64], R8 ;  /* 0x0000000814000986 */ /* 0x0101e2000c10112e */
[----:B------:R-:W-:Y:S01]  /*10c770*/  ISETP.LT.AND P0, PT, R16, UR4, !P4 ;  /* 0x0000000410007c0c */ /* 0x000fe2000e701270 */
[----:B------:R-:W-:Y:S02]  /*10c780*/  ULDC UR4, c[0x0][0x228] ;  /* 0x00008a0000047ab9 */ /* 0x000fe40000000800 */
[----:B0-----:R-:W4:Y:S01]  /*10c790*/  LDL.LU.64 R20, [R1+0x1408] ;  /* 0x0014080001147983 */ /* 0x001f220000300a00 */
[----:B------:R-:W-:-:S03]  /*10c7a0*/  PRMT R8, R27, 0x7772, RZ ;  /* 0x000077721b087816 */ /* 0x000fc600000000ff */
[----:B------:R-:W4:Y:S06]  /*10c7b0*/  LDL.LU R13, [R1+0x74] ;  /* 0x00007400010d7983 */ /* 0x000f2c0000300800 */
[----:B--2---:R0:W-:Y:S04]  /*10c7c0*/  @P0 STG.E.U8 desc[UR46][R28.64], R8 ;  /* 0x000000081c000986 */ /* 0x0041e8000c10112e */
[----:B0-----:R-:W2:Y:S01]  /*10c7d0*/  LDL.LU.64 R28, [R1+0x1410] ;  /* 0x00141000011c7983 */ /* 0x001ea20000300a00 */
[----:B------:R-:W-:-:S02]  /*10c7e0*/  ISETP.LT.AND P0, PT, R17, UR4, !P4 ;  /* 0x0000000411007c0c */ /* 0x000fc4000e701270 */
[----:B------:R-:W-:Y:S01]  /*10c7f0*/  PRMT R8, R27, 0x7773, RZ ;  /* 0x000077731b087816 */ /* 0x000fe200000000ff */
[----:B------:R-:W-:-:S10]  /*10c800*/  ULDC UR4, c[0x0][0x228] ;  /* 0x00008a0000047ab9 */ /* 0x000fd40000000800 */
[----:B---3--:R0:W-:Y:S01]  /*10c810*/  @P0 STG.E.U8 desc[UR46][R22.64], R8 ;  /* 0x0000000816000986 */ /* 0x0081e2000c10112e */
[----:B------:R-:W-:Y:S01]  /*10c820*/  ISETP.LT.AND P0, PT, R16, UR4, !P5 ;  /* 0x0000000410007c0c */ /* 0x000fe2000ef01270 */
[----:B------:R-:W-:Y:S02]  /*10c830*/  ULDC UR4, c[0x0][0x228] ;  /* 0x00008a0000047ab9 */ /* 0x000fe40000000800 */
[----:B0-----:R-:W3:Y:S01]  /*10c840*/  LDL.LU.64 R22, [R1+0x1418] ;  /* 0x0014180001167983 */ /* 0x001ee20000300a00 */
[----:B------:R-:W-:-:S09]  /*10c850*/  PRMT R8, R26, 0x7770, RZ ;  /* 0x000077701a087816 */ /* 0x000fd200000000ff */
[----:B------:R0:W-:Y:S01]  /*10c860*/  @P0 STG.E.U8 desc[UR46][R14.64], R8 ;  /* 0x000000080e000986 */ /* 0x0001e2000c10112e */
[----:B------:R-:W-:Y:S02]  /*10c870*/  ISETP.LT.AND P0, PT, R17, UR4, !P5 ;  /* 0x0000000411007c0c */ /* 0x000fe4000ef01270 */
[----:B------:R-:W-:Y:S01]  /*10c880*/  LOP3.LUT P2, RZ, R7, 0x80000, RZ, 0xc0, !PT ;  /* 0x0008000007ff7812 */ /* 0x000fe2000784c0ff */
[----:B------:R-:W-:Y:S01]  /*10c890*/  ULDC UR4, c[0x0][0x228] ;  /* 0x00008a0000047ab9 */ /* 0x000fe20000000800 */
[----:B0-----:R-:W3:Y:S01]  /*10c8a0*/  LDL.LU.64 R14, [R1+0x1420] ;  /* 0x00142000010e7983 */ /* 0x001ee20000300a00 */
[----:B------:R-:W-:-:S08]  /*10c8b0*/  PRMT R8, R26, 0x7771, RZ ;  /* 0x000077711a087816 */ /* 0x000fd000000000ff */
[----:B------:R0:W-:Y:S01]  /*10c8c0*/  @P0 STG.E.U8 desc[UR46][R18.64], R8 ;  /* 0x0000000812000986 */ /* 0x0001e2000c10112e */
[----:B------:R-:W-:Y:S01]  /*10c8d0*/  ISETP.LT.AND P0, PT, R16, UR4, !P2 ;  /* 0x0000000410007c0c */ /* 0x000fe2000d701270 */
[----:B------:R-:W-:Y:S02]  /*10c8e0*/  ULDC UR4, c[0x0][0x228] ;  /* 0x00008a0000047ab9 */ /* 0x000fe40000000800 */
[----:B0-----:R-:W3:Y:S01]  /*10c8f0*/  LDL.LU.64 R18, [R1+0x1428] ;  /* 0x0014280001127983 */ /* 0x001ee20000300a00 */
[----:B------:R-:W-:-:S03]  /*10c900*/  PRMT R8, R26, 0x7772, RZ ;  /* 0x000077721a087816 */ /* 0x000fc600000000ff */
[----:B------:R-:W3:Y:S01]  /*10c910*/  LDL.LU R27, [R1+0x78] ;  /* 0x00007800011b7983 */ /* 0x000ee20000300800 */
[----:B------:R-:W-:-:S05]  /*10c920*/  LOP3.LUT P3, RZ, R7, 0x200000, RZ, 0xc0, !PT ;  /* 0x0020000007ff7812 */ /* 0x000fca000786c0ff */
[----:B------:R0:W-:Y:S01]  /*10c930*/  @P0 STG.E.U8 desc[UR46][R24.64], R8 ;  /* 0x0000000818000986 */ /* 0x0001e2000c10112e */
[----:B------:R-:W-:Y:S01]  /*10c940*/  ISETP.LT.AND P0, PT, R17, UR4, !P2 ;  /* 0x0000000411007c0c */ /* 0x000fe2000d701270 */
[----:B------:R-:W-:Y:S02]  /*10c950*/  ULDC UR4, c[0x0][0x228] ;  /* 0x00008a0000047ab9 */ /* 0x000fe40000000800 */
[----:B0-----:R-:W3:Y:S01]  /*10c960*/  LDL.LU.64 R24, [R1+0x1430] ;  /* 0x0014300001187983 */ /* 0x001ee20000300a00 */
[----:B------:R-:W-:-:S09]  /*10c970*/  PRMT R8, R26, 0x7773, RZ ;  /* 0x000077731a087816 */ /* 0x000fd200000000ff */
[----:B----4-:R0:W-:Y:S01]  /*10c980*/  @P0 STG.E.U8 desc[UR46][R20.64], R8 ;  /* 0x0000000814000986 */ /* 0x0101e2000c10112e */
[----:B------:R-:W-:Y:S01]  /*10c990*/  ISETP.LT.AND P0, PT, R16, UR4, !P3 ;  /* 0x0000000410007c0c */ /* 0x000fe2000df01270 */
[----:B------:R-:W-:Y:S02]  /*10c9a0*/  ULDC UR4, c[0x0][0x228] ;  /* 0x00008a0000047ab9 */ /* 0x000fe40000000800 */
[----:B0-----:R-:W4:Y:S01]  /*10c9b0*/  LDL.LU.64 R20, [R1+0x1438] ;  /* 0x0014380001147983 */ /* 0x001f220000300a00 */
[----:B------:R-:W-:-:S09]  /*10c9c0*/  PRMT R8, R13, 0x7770, RZ ;  /* 0x000077700d087816 */ /* 0x000fd200000000ff */
[----:B--2---:R0:W-:Y:S04]  /*10c9d0*/  @P0 STG.E.U8 desc[UR46][R28.64], R8 ;  /* 0x000000081c000986 */ /* 0x0041e8000c10112e */
[----:B0-----:R-:W2:Y:S01]  /*10c9e0*/  LDL.LU.64 R28, [R1+0x1440] ;  /* 0x00144000011c7983 */ /* 0x001ea20000300a00 */
[----:B------:R-:W-:Y:S02]  /*10c9f0*/  ISETP.LT.AND P0, PT, R17, UR4, !P3 ;  /* 0x0000000411007c0c */ /* 0x000fe4000df01270 */
[C---:B------:R-:W-:Y:S02]  /*10ca00*/  LOP3.LUT P4, RZ, R7.reuse, 0x800000, RZ, 0xc0, !PT ;  /* 0x0080000007ff7812 */ /* 0x040fe4000788c0ff */
[C---:B------:R-:W-:Y:S02]  /*10ca10*/  LOP3.LUT P5, RZ, R7.reuse, 0x2000000, RZ, 0xc0, !PT ;  /* 0x0200000007ff7812 */ /* 0x040fe400078ac0ff */
[----:B------:R-:W-:-:S02]  /*10ca20*/  LOP3.LUT P2, RZ, R7, 0x8000000, RZ, 0xc0, !PT ;  /* 0x0800000007ff7812 */ /* 0x000fc4000784c0ff */
[----:B------:R-:W-:Y:S02]  /*10ca30*/  LOP3.LUT P3, RZ, R7, 0x40000000, RZ, 0xc0, !PT ;  /* 0x4000000007ff7812 */ /* 0x000fe4000786c0ff */
[----:B------:R-:W-:Y:S01]  /*10ca40*/  PRMT R7, R13, 0x7771, RZ ;  /* 0x000077710d077816 */ /* 0x000fe200000000ff */
[----:B------:R-:W-:-:S04]  /*10ca50*/  ULDC UR4, c[0x0][0x228] ;  /* 0x00008a0000047ab9 */ /* 0x000fc80000000800 */
[----:B---3--:R0:W-:Y:S01]  /*10ca60*/  @P0 STG.E.U8 desc[UR46][R22.64], R7 ;  /* 0x0000000716000986 */ /* 0x0081e2000c10112e */
[----:B------:R-:W-:Y:S01]  /*10ca70*/  ISETP.LT.AND P0, PT, R16, UR4, !P4 ;  /* 0x0000000410007c0c */ /* 0x000fe2000e701270 */
[----:B------:R-:W-:Y:S02]  /*10ca80*/  ULDC UR4, c[0x0][0x228] ;  /* 0x00008a0000047ab9 */ /* 0x000fe40000000800 */
[----:B0-----:R-:W3:Y:S01]  /*10ca90*/  LDL.LU.64 R22, [R1+0x1448] ;  /* 0x0014480001167983 */ /* 0x001ee20000300a00 */
[----:B------:R-:W-:-:S03]  /*10caa0*/  PRMT R7, R13, 0x7772, RZ ;  /* 0x000077720d077816 */ /* 0x000fc600000000ff */
[----:B------:R-:W3:Y:S06]  /*10cab0*/  LDL.LU R26, [R1+0x7c] ;  /* 0x00007c00011a7983 */ /* 0x000eec0000300800 */
[----:B------:R0:W-:Y:S01]  /*10cac0*/  @P0 STG.E.U8 desc[UR46][R14.64], R7 ;  /* 0x000000070e000986 */ /* 0x0001e2000c10112e */
[----:B------:R-:W-:Y:S01]  /*10cad0*/  ISETP.LT.AND P0, PT, R17, UR4, !P4 ;  /* 0x0000000411007c0c */ /* 0x000fe2000e701270 */
[----:B------:R-:W-:Y:S02]  /*10cae0*/  ULDC UR4, c[0x0][0x228] ;  /* 0x00008a0000047ab9 */ /* 0x000fe40000000800 */
[----:B0-----:R-:W3:Y:S01]  /*10caf0*/  LDL.LU.64 R14, [R1+0x1450] ;  /* 0x00145000010e7983 */ /* 0x001ee20000300a00 */
[----:B------:R-:W-:-:S09]  /*10cb00*/  PRMT R7, R13, 0x7773, RZ ;  /* 0x000077730d077816 */ /* 0x000fd200000000ff */
        /* <DEDUP_REMOVED lines=52> */
[----:B------:R-:W-:Y:S02]  /*10ce50*/  PRMT R7, R13, 0x7771, RZ ;  /* 0x000077710d077816 */ /* 0x000fe400000000ff */
[----:B------:R-:W-:Y:S01]  /*10ce60*/  LOP3.LUT P2, RZ, R6, 0x20, RZ, 0xc0, !PT ;  /* 0x0000002006ff7812 */ /* 0x000fe2000784c0ff */
[----:B------:R-:W-:-:S08]  /*10ce70*/  ULDC UR4, c[0x0][0x228] ;  /* 0x00008a0000047ab9 */ /* 0x000fd00000000800 */
[----:B---3--:R0:W-:Y:S01]  /*10ce80*/  @P0 STG.E.U8 desc[UR46][R22.64], R7 ;  /* 0x0000000716000986 */ /* 0x0081e2000c10112e */
[----:B------:R-:W-:Y:S01]  /*10ce90*/  ISETP.LT.AND P0, PT, R16, UR4, !P2 ;  /* 0x0000000410007c0c */ /* 0x000fe2000d701270 */
[----:B------:R-:W-:Y:S02]  /*10cea0*/  ULDC UR4, c[0x0][0x228] ;  /* 0x00008a0000047ab9 */ /* 0x000fe40000000800 */
[----:B0-----:R-:W3:Y:S01]  /*10ceb0*/  LDL.LU.64 R22, [R1+0x14a8] ;  /* 0x0014a80001167983 */ /* 0x001ee20000300a00 */
[----:B------:R-:W-:-:S03]  /*10cec0*/  PRMT R7, R13, 0x7772, RZ ;  /* 0x000077720d077816 */ /* 0x000fc600000000ff */
[----:B------:R-:W3:Y:S06]  /*10ced0*/  LDL.LU R26, [R1+0x68] ;  /* 0x00006800011a7983 */ /* 0x000eec0000300800 */
        /* <DEDUP_REMOVED lines=10> */
[----:B------:R-:W-:Y:S02]  /*10cf80*/  PRMT R7, R27, 0x7770, RZ ;  /* 0x000077701b077816 */ /* 0x000fe400000000ff */
[----:B------:R-:W-:-:S07]  /*10cf90*/  LOP3.LUT P4, RZ, R6, 0x200, RZ, 0xc0, !PT ;  /* 0x0000020006ff7812 */ /* 0x000fce000788c0ff */
        /* <DEDUP_REMOVED lines=14> */
[----:B------:R-:W-:Y:S02]  /*10d080*/  PRMT R7, R27, 0x7773, RZ ;  /* 0x000077731b077816 */ /* 0x000fe400000000ff */
[----:B------:R-:W-:Y:S01]  /*10d090*/  LOP3.LUT P5, RZ, R6, 0x800, RZ, 0xc0, !PT ;  /* 0x0000080006ff7812 */ /* 0x000fe200078ac0ff */
[----:B------:R-:W-:-:S08]  /*10d0a0*/  ULDC UR4, c[0x0][0x228] ;  /* 0x00008a0000047ab9 */ /* 0x000fd00000000800 */
        /* <DEDUP_REMOVED lines=66> */
[C---:B------:R-:W-:Y:S02]  /*10d4d0*/  LOP3.LUT P3, RZ, R6.reuse, 0x1000000, RZ, 0xc0, !PT ;  /* 0x0100000006ff7812 */ /* 0x040fe4000786c0ff */
[C---:B------:R-:W-:Y:S02]  /*10d4e0*/  LOP3.LUT P4, RZ, R6.reuse, 0x8000000, RZ, 0xc0, !PT ;  /* 0x0800000006ff7812 */ /* 0x040fe4000788c0ff */
[C---:B------:R-:W-:Y:S02]  /*10d4f0*/  LOP3.LUT P5, RZ, R6.reuse, 0x20000000, RZ, 0xc0, !PT ;  /* 0x2000000006ff7812 */ /* 0x040fe400078ac0ff */
[----:B------:R-:W-:Y:S02]  /*10d500*/  LOP3.LUT P2, RZ, R6, 0x80000000, RZ, 0xc0, !PT ;  /* 0x8000000006ff7812 */ /* 0x000fe4000784c0ff */
[----:B------:R-:W-:Y:S01]  /*10d510*/  PRMT R6, R27, 0x7773, RZ ;  /* 0x000077731b067816 */ /* 0x000fe200000000ff */
[----:B------:R-:W-:-:S04]  /*10d520*/  ULDC UR4, c[0x0][0x228] ;  /* 0x00008a0000047ab9 */ /* 0x000fc80000000800 */
[----:B---3--:R0:W-:Y:S01]  /*10d530*/  @P0 STG.E.U8 desc[UR46][R22.64], R6 ;  /* 0x0000000616000986 */ /* 0x0081e2000c10112e */
        /* <DEDUP_REMOVED lines=28> */
[----:B------:R-:W-:Y:S01]  /*10d700*/  PRMT R6, R13, 0x7771, RZ ;  /* 0x000077710d067816 */ /* 0x000fe200000000ff */
[----:B------:R-:W-:-:S10]  /*10d710*/  ULDC UR4, c[0x0][0x228] ;  /* 0x00008a0000047ab9 */ /* 0x000fd40000000800 */
        /* <DEDUP_REMOVED lines=121> */
[C---:B------:R-:W-:Y:S02]  /*10deb0*/  LOP3.LUT P5, RZ, R5.reuse, 0x800000, RZ, 0xc0, !PT ;  /* 0x0080000005ff7812 */ /* 0x040fe400078ac0ff */
[C---:B------:R-:W-:Y:S02]  /*10dec0*/  LOP3.LUT P2, RZ, R5.reuse, 0x2000000, RZ, 0xc0, !PT ;  /* 0x0200000005ff7812 */ /* 0x040fe4000784c0ff */
[----:B------:R-:W-:Y:S01]  /*10ded0*/  LOP3.LUT P3, RZ, R5, 0x8000000, RZ, 0xc0, !PT ;  /* 0x0800000005ff7812 */ /* 0x000fe2000786c0ff */
[----:B------:R0:W-:Y:S01]  /*10dee0*/  @P0 STG.E.U8 desc[UR46][R24.64], R6 ;  /* 0x0000000618000986 */ /* 0x0001e2000c10112e */
[----:B------:R-:W-:Y:S02]  /*10def0*/  ISETP.LT.AND P0, PT, R17, UR4, !P4 ;  /* 0x0000000411007c0c */ /* 0x000fe4000e701270 */
[----:B------:R-:W-:Y:S02]  /*10df00*/  LOP3.LUT P4, RZ, R5, 0x20000000, RZ, 0xc0, !PT ;  /* 0x2000000005ff7812 */ /* 0x000fe4000788c0ff */
[----:B------:R-:W-:Y:S01]  /*10df10*/  PRMT R5, R26, 0x7773, RZ ;  /* 0x000077731a057816 */ /* 0x000fe200000000ff */
[----:B------:R-:W-:Y:S01]  /*10df20*/  ULDC UR4, c[0x0][0x228] ;  /* 0x00008a0000047ab9 */ /* 0x000fe20000000800 */
[----:B0-----:R-:W3:Y:S07]  /*10df30*/  LDL.LU.64 R24, [R1+0x1610] ;  /* 0x0016100001187983 */ /* 0x001eee0000300a00 */
[----:B----4-:R0:W-:Y:S01]  /*10df40*/  @P0 STG.E.U8 desc[UR46][R20.64], R5 ;  /* 0x0000000514000986 */ /* 0x0101e2000c10112e */
[----:B------:R-:W-:Y:S01]  /*10df50*/  ISETP.LT.AND P0, PT, R16, UR4, !P5 ;  /* 0x0000000410007c0c */ /* 0x000fe2000ef01270 */
[----:B------:R-:W-:-:S02]  /*10df60*/  ULDC UR4, c[0x0][0x228] ;  /* 0x00008a0000047ab9 */ /* 0x000fc40000000800 */
        /* <DEDUP_REMOVED lines=160> */
[C---:B------:R-:W-:Y:S02]  /*10e970*/  LOP3.LUT P4, RZ, R4.reuse, 0x2000000, RZ, 0xc0, !PT ;  /* 0x0200000004ff7812 */ /* 0x040fe4000788c0ff */
[C---:B------:R-:W-:Y:S02]  /*10e980*/  LOP3.LUT P5, RZ, R4.reuse, 0x4000000, RZ, 0xc0, !PT ;  /* 0x0400000004ff7812 */ /* 0x040fe400078ac0ff */
[----:B------:R-:W-:-:S03]  /*10e990*/  LOP3.LUT P2, RZ, R4, 0x20000000, RZ, 0xc0, !PT ;  /* 0x2000000004ff7812 */ /* 0x000fc6000784c0ff */
        /* <DEDUP_REMOVED lines=77> */
[----:B------:R-:W4:Y:S06]  /*10ee70*/  LDL.LU R13, [R1] ;  /* 0x00000000010d7983 */ /* 0x000f2c0000300800 */
        /* <DEDUP_REMOVED lines=120> */
[----:B------:R-:W-:-:S03]  /*10f600*/  PRMT R3, R13, 0x7773, RZ ;  /* 0x000077730d037816 */ /* 0x000fc600000000ff */
[----:B------:R-:W3:Y:S06]  /*10f610*/  LDL.LU.64 R12, [R1+0x1818] ;  /* 0x00181800010c7983 */ /* 0x000eec0000300a00 */
[----:B------:R0:W-:Y:S01]  /*10f620*/  @P0 STG.E.U8 desc[UR46][R18.64], R3 ;  /* 0x0000000312000986 */ /* 0x0001e2000c10112e */
[----:B------:R-:W-:Y:S01]  /*10f630*/  ISETP.LT.AND P0, PT, R16, UR4, !P6 ;  /* 0x0000000410007c0c */ /* 0x000fe2000f701270 */
[----:B------:R-:W-:Y:S01]  /*10f640*/  ULDC UR4, c[0x0][0x228] ;  /* 0x00008a0000047ab9 */ /* 0x000fe20000000800 */
[----:B0-----:R-:W-:Y:S02]  /*10f650*/  PRMT R3, R27, 0x7770, RZ ;  /* 0x000077701b037816 */ /* 0x001fe400000000ff */
[----:B------:R-:W-:-:S02]  /*10f660*/  LOP3.LUT P3, RZ, R2, 0x4, RZ, 0xc0, !PT ;  /* 0x0000000402ff7812 */ /* 0x000fc4000786c0ff */
[C---:B------:R-:W-:Y:S02]  /*10f670*/  LOP3.LUT P4, RZ, R2.reuse, 0x20, RZ, 0xc0, !PT ;  /* 0x0000002002ff7812 */ /* 0x040fe4000788c0ff */
[----:B------:R-:W-:-:S05]  /*10f680*/  LOP3.LUT P5, RZ, R2, 0x40, RZ, 0xc0, !PT ;  /* 0x0000004002ff7812 */ /* 0x000fca00078ac0ff */
[----:B------:R0:W-:Y:S01]  /*10f690*/  @P0 STG.E.U8 desc[UR46][R24.64], R3 ;  /* 0x0000000318000986 */ /* 0x0001e2000c10112e */
[----:B------:R-:W-:Y:S02]  /*10f6a0*/  ISETP.LT.AND P0, PT, R17, UR4, !P6 ;  /* 0x0000000411007c0c */ /* 0x000fe4000f701270 */
[----:B------:R-:W-:Y:S02]  /*10f6b0*/  LOP3.LUT P6, RZ, R2, 0x200, RZ, 0xc0, !PT ;  /* 0x0000020002ff7812 */ /* 0x000fe400078cc0ff */
[C---:B------:R-:W-:Y:S01]  /*10f6c0*/  PRMT R2, R27.reuse, 0x7771, RZ ;  /* 0x000077711b027816 */ /* 0x040fe200000000ff */
[----:B------:R-:W-:Y:S01]  /*10f6d0*/  ULDC UR4, c[0x0][0x228] ;  /* 0x00008a0000047ab9 */ /* 0x000fe20000000800 */
[----:B0-----:R-:W3:Y:S04]  /*10f6e0*/  LDL.LU.64 R24, [R1+0x1820] ;  /* 0x0018200001187983 */ /* 0x001ee80000300a00 */
[----:B------:R-:W3:Y:S04]  /*10f6f0*/  LDL.LU.64 R18, [R1+0x1828] ;  /* 0x0018280001127983 */ /* 0x000ee80000300a00 */
[----:B----4-:R0:W-:Y:S01]  /*10f700*/  @P0 STG.E.U8 desc[UR46][R20.64], R2 ;  /* 0x0000000214000986 */ /* 0x0101e2000c10112e */
[----:B------:R-:W-:Y:S01]  /*10f710*/  ISETP.LT.AND P0, PT, R16, UR4, !P2 ;  /* 0x0000000410007c0c */ /* 0x000fe2000d701270 */
[----:B------:R-:W-:Y:S01]  /*10f720*/  ULDC UR4, c[0x0][0x228] ;  /* 0x00008a0000047ab9 */ /* 0x000fe20000000800 */
[----:B0-----:R-:W-:Y:S01]  /*10f730*/  PRMT R2, R27, 0x7772, RZ ;  /* 0x000077721b027816 */ /* 0x001fe200000000ff */
[----:B------:R-:W4:Y:S10]  /*10f740*/  LDL.LU R20, [R1+0x368] ;  /* 0x0003680001147983 */ /* 0x000f340000300800 */
[----:B--2---:R0:W-:Y:S04]  /*10f750*/  @P0 STG.E.U8 desc[UR46][R28.64], R2 ;  /* 0x000000021c000986 */ /* 0x0041e8000c10112e */
[----:B0-----:R-:W2:Y:S01]  /*10f760*/  LDL.LU.64 R28, [R1+0x1830] ;  /* 0x00183000011c7983 */ /* 0x001ea20000300a00 */
[----:B------:R-:W-:-:S02]  /*10f770*/  ISETP.LT.AND P0, PT, R17, UR4, !P2 ;  /* 0x0000000411007c0c */ /* 0x000fc4000d701270 */
[----:B------:R-:W-:Y:S01]  /*10f780*/  PRMT R2, R27, 0x7773, RZ ;  /* 0x000077731b027816 */ /* 0x000fe200000000ff */
[----:B------:R-:W-:-:S10]  /*10f790*/  ULDC UR4, c[0x0][0x228] ;  /* 0x00008a0000047ab9 */ /* 0x000fd40000000800 */
[----:B---3--:R0:W-:Y:S01]  /*10f7a0*/  @P0 STG.E.U8 desc[UR46][R22.64], R2 ;  /* 0x0000000216000986 */ /* 0x0081e2000c10112e */
[----:B------:R-:W-:Y:S01]  /*10f7b0*/  ISETP.LT.AND P0, PT, R16, UR4, !P3 ;  /* 0x0000000410007c0c */ /* 0x000fe2000df01270 */
[----:B------:R-:W-:Y:S01]  /*10f7c0*/  ULDC UR4, c[0x0][0x228] ;  /* 0x00008a0000047ab9 */ /* 0x000fe20000000800 */
[C---:B0-----:R-:W-:Y:S01]  /*10f7d0*/  PRMT R2, R26.reuse, 0x7770, RZ ;  /* 0x000077701a027816 */ /* 0x041fe200000000ff */
[----:B------:R-:W3:Y:S10]  /*10f7e0*/  LDL.LU.64 R22, [R1+0x1838] ;  /* 0x0018380001167983 */ /* 0x000ef40000300a00 */
[----:B------:R0:W-:Y:S01]  /*10f7f0*/  @P0 STG.E.U8 desc[UR46][R14.64], R2 ;  /* 0x000000020e000986 */ /* 0x0001e2000c10112e */
[----:B------:R-:W-:Y:S01]  /*10f800*/  ISETP.LT.AND P0, PT, R17, UR4, !P3 ;  /* 0x0000000411007c0c */ /* 0x000fe2000df01270 */
[----:B------:R-:W-:Y:S01]  /*10f810*/  ULDC UR4, c[0x0][0x228] ;  /* 0x00008a0000047ab9 */ /* 0x000fe20000000800 */
[----:B0-----:R-:W-:Y:S01]  /*10f820*/  PRMT R2, R26, 0x7771, RZ ;  /* 0x000077711a027816 */ /* 0x001fe200000000ff */
[----:B------:R-:W3:Y:S10]  /*10f830*/  LDL.LU.64 R14, [R1+0x1840] ;  /* 0x00184000010e7983 */ /* 0x000ef40000300a00 */
[----:B------:R0:W-:Y:S01]  /*10f840*/  @P0 STG.E.U8 desc[UR46][R12.64], R2 ;  /* 0x000000020c000986 */ /* 0x0001e2000c10112e */
[----:B------:R-:W-:Y:S01]  /*10f850*/  ISETP.LT.AND P0, PT, R16, UR4, !P4 ;  /* 0x0000000410007c0c */ /* 0x000fe2000e701270 */
[----:B------:R-:W-:Y:S01]  /*10f860*/  ULDC UR4, c[0x0][0x228] ;  /* 0x00008a0000047ab9 */ /* 0x000fe20000000800 */
[----:B0-----:R-:W-:-:S11]  /*10f870*/  PRMT R2, R26, 0x7772, RZ ;  /* 0x000077721a027816 */ /* 0x001fd600000000ff */
        /* <DEDUP_REMOVED lines=10> */
[----:B----4-:R-:W-:-:S09]  /*10f920*/  PRMT R2, R20, 0x7770, RZ ;  /* 0x0000777014027816 */ /* 0x010fd200000000ff */
[----:B--2---:R0:W-:Y:S04]  /*10f930*/  @P0 STG.E.U8 desc[UR46][R28.64], R2 ;  /* 0x000000021c000986 */ /* 0x0041e8000c10112e */
[----:B0-----:R-:W2:Y:S01]  /*10f940*/  LDL.LU.64 R28, [R1+0x1858] ;  /* 0x00185800011c7983 */ /* 0x001ea20000300a00 */
[----:B------:R-:W-:Y:S02]  /*10f950*/  ISETP.LT.AND P0, PT, R17, UR4, !P5 ;  /* 0x0000000411007c0c */ /* 0x000fe4000ef01270 */
[----:B------:R-:W-:Y:S01]  /*10f960*/  PRMT R2, R20, 0x7771, RZ ;  /* 0x0000777114027816 */ /* 0x000fe200000000ff */
[----:B------:R-:W-:Y:S01]  /*10f970*/  ULDC UR4, c[0x0][0x228] ;  /* 0x00008a0000047ab9 */ /* 0x000fe20000000800 */
[----:B------:R-:W4:Y:S09]  /*10f980*/  LDL.LU R26, [R1+0xb8] ;  /* 0x0000b800011a7983 */ /* 0x000f320000300800 */
[----:B---3--:R0:W-:Y:S01]  /*10f990*/  @P0 STG.E.U8 desc[UR46][R22.64], R2 ;  /* 0x0000000216000986 */ /* 0x0081e2000c10112e */
[----:B------:R-:W-:Y:S01]  /*10f9a0*/  ISETP.LT.AND P0, PT, R16, UR4, !P6 ;  /* 0x0000000410007c0c */ /* 0x000fe2000f701270 */
[----:B------:R-:W-:Y:S01]  /*10f9b0*/  ULDC UR4, c[0x0][0x228] ;  /* 0x00008a0000047ab9 */ /* 0x000fe20000000800 */
[----:B0-----:R-:W-:Y:S01]  /*10f9c0*/  PRMT R2, R20, 0x7772, RZ ;  /* 0x0000777214027816 */ /* 0x001fe200000000ff */
[----:B------:R-:W3:Y:S01]  /*10f9d0*/  LDL.LU.64 R22, [R1+0x1860] ;  /* 0x0018600001167983 */ /* 0x000ee20000300a00 */
[----:B------:R-:W-:-:S03]  /*10f9e0*/  LOP3.LUT P5, RZ, R0, 0x80000000, RZ, 0xc0, !PT ;  /* 0x8000000000ff7812 */ /* 0x000fc600078ac0ff */
[----:B------:R-:W3:Y:S04]  /*10f9f0*/  LDL.LU.64 R8, [R1+0x1870] ;  /* 0x0018700001087983 */ /* 0x000ee80000300a00 */
[----:B------:R-:W3:Y:S04]  /*10fa00*/  LDL.LU.64 R12, [R1+0x1868] ;  /* 0x00186800010c7983 */ /* 0x000ee80000300a00 */
[----:B------:R-:W3:Y:S04]  /*10fa10*/  LDL.LU R21, [R1+0x3e0] ;  /* 0x0003e00001157983 */ /* 0x000ee80000300800 */
[----:B------:R-:W-:Y:S01]  /*10fa20*/  @P0 STG.E.U8 desc[UR46][R14.64], R2 ;  /* 0x000000020e000986 */ /* 0x000fe2000c10112e */
[----:B------:R-:W-:-:S02]  /*10fa30*/  ISETP.LT.AND P0, PT, R17, UR4, !P6 ;  /* 0x0000000411007c0c */ /* 0x000fc4000f701270 */
[----:B------:R-:W-:Y:S02]  /*10fa40*/  LOP3.LUT P6, RZ, R0, 0x40000000, RZ, 0xc0, !PT ;  /* 0x4000000000ff7812 */ /* 0x000fe400078cc0ff */
[----:B------:R-:W-:Y:S01]  /*10fa50*/  PRMT R0, R20, 0x7773, RZ ;  /* 0x0000777314007816 */ /* 0x000fe200000000ff */
[----:B------:R-:W-:-:S08]  /*10fa60*/  ULDC UR4, c[0x0][0x228] ;  /* 0x00008a0000047ab9 */ /* 0x000fd00000000800 */
[----:B------:R0:W-:Y:S01]  /*10fa70*/  @P0 STG.E.U8 desc[UR46][R24.64], R0 ;  /* 0x0000000018000986 */ /* 0x0001e2000c10112e */
[----:B------:R-:W-:Y:S01]  /*10fa80*/  ISETP.LT.AND P0, PT, R16, UR4, !P1 ;  /* 0x0000000410007c0c */ /* 0x000fe2000cf01270 */
[----:B------:R-:W-:Y:S02]  /*10fa90*/  ULDC UR4, c[0x0][0x228] ;  /* 0x00008a0000047ab9 */ /* 0x000fe40000000800 */
[----:B------:R-:W-:Y:S02]  /*10faa0*/  ISETP.LT.AND P1, PT, R17, UR4, !P1 ;  /* 0x0000000411007c0c */ /* 0x000fe4000cf21270 */
[----:B------:R-:W-:Y:S01]  /*10fab0*/  LOP3.LUT P2, RZ, R11, 0x4, RZ, 0xc0, !PT ;  /* 0x000000040bff7812 */ /* 0x000fe2000784c0ff */
[----:B------:R-:W-:Y:S01]  /*10fac0*/  ULDC UR4, c[0x0][0x228] ;  /* 0x00008a0000047ab9 */ /* 0x000fe20000000800 */
[----:B0-----:R-:W3:Y:S01]  /*10fad0*/  LDL.LU.64 R24, [R1+0x1878] ;  /* 0x0018780001187983 */ /* 0x001ee20000300a00 */
[----:B------:R-:W-:-:S05]  /*10fae0*/  PRMT R0, R27, 0x7770, RZ ;  /* 0x000077701b007816 */ /* 0x000fca00000000ff */
[----:B------:R0:W-:Y:S02]  /*10faf0*/  @P0 STG.E.U8 desc[UR46][R18.64], R0 ;  /* 0x0000000012000986 */ /* 0x0001e4000c10112e */
[----:B0-----:R-:W-:-:S05]  /*10fb00*/  PRMT R0, R27, 0x7771, RZ ;  /* 0x000077711b007816 */ /* 0x001fca00000000ff */
[----:B--2---:R0:W-:Y:S04]  /*10fb10*/  @P1 STG.E.U8 desc[UR46][R28.64], R0 ;  /* 0x000000001c001986 */ /* 0x0041e8000c10112e */
[----:B0-----:R-:W2:Y:S01]  /*10fb20*/  LDL.LU.64 R28, [R1+0x1880] ;  /* 0x00188000011c7983 */ /* 0x001ea20000300a00 */
[----:B------:R-:W-:Y:S02]  /*10fb30*/  ISETP.LT.AND P0, PT, R16, UR4, !P2 ;  /* 0x0000000410007c0c */ /* 0x000fe4000d701270 */
[----:B------:R-:W-:Y:S01]  /*10fb40*/  LOP3.LUT P3, RZ, R11, 0x2, RZ, 0xc0, !PT ;  /* 0x000000020bff7812 */ /* 0x000fe2000786c0ff */
[----:B------:R-:W-:Y:S01]  /*10fb50*/  ULDC UR4, c[0x0][0x228] ;  /* 0x00008a0000047ab9 */ /* 0x000fe20000000800 */
[----:B------:R-:W2:Y:S01]  /*10fb60*/  LDL.LU R20, [R1+0x3e4] ;  /* 0x0003e40001147983 */ /* 0x000ea20000300800 */
[----:B------:R-:W-:-:S02]  /*10fb70*/  ISETP.LT.AND P2, PT, R17, UR4, !P2 ;  /* 0x0000000411007c0c */ /* 0x000fc4000d741270 */
[----:B------:R-:W-:Y:S02]  /*10fb80*/  ISETP.LT.AND P1, PT, R16, UR6, !P3 ;  /* 0x0000000610007c0c */ /* 0x000fe4000df21270 */
[C---:B------:R-:W-:Y:S01]  /*10fb90*/  PRMT R2, R27.reuse, 0x7772, RZ ;  /* 0x000077721b027816 */ /* 0x040fe200000000ff */
[----:B------:R-:W2:Y:S04]  /*10fba0*/  LDL.LU.64 R14, [R1+0x1888] ;  /* 0x00188800010e7983 */ /* 0x000ea80000300a00 */
[----:B------:R-:W2:Y:S01]  /*10fbb0*/  LDL.LU.64 R18, [R1+0x1898] ;  /* 0x0018980001127983 */ /* 0x000ea20000300a00 */
[----:B------:R-:W-:Y:S01]  /*10fbc0*/  ULDC UR4, c[0x0][0x228] ;  /* 0x00008a0000047ab9 */ /* 0x000fe20000000800 */
[----:B------:R-:W-:Y:S02]  /*10fbd0*/  PRMT R3, R27, 0x7773, RZ ;  /* 0x000077731b037816 */ /* 0x000fe400000000ff */
[----:B------:R-:W-:-:S02]  /*10fbe0*/  ISETP.LT.AND P3, PT, R17, UR4, !P3 ;  /* 0x0000000411007c0c */ /* 0x000fc4000df61270 */
[----:B------:R-:W-:Y:S01]  /*10fbf0*/  LOP3.LUT P4, RZ, R11, 0x1, RZ, 0xc0, !PT ;  /* 0x000000010bff7812 */ /* 0x000fe2000788c0ff */
[----:B------:R-:W-:Y:S01]  /*10fc00*/  ULDC UR4, c[0x0][0x228] ;  /* 0x00008a0000047ab9 */ /* 0x000fe20000000800 */
[----:B----4-:R-:W-:Y:S01]  /*10fc10*/  VIADD R0, R26, 0x1ff ;  /* 0x000001ff1a007836 */ /* 0x010fe20000000000 */
[----:B------:R-:W-:Y:S01]  /*10fc20*/  ULDC UR6, c[0x0][0x228] ;  /* 0x00008a0000067ab9 */ /* 0x000fe20000000800 */
[----:B---3--:R0:W-:Y:S04]  /*10fc30*/  @P0 STG.E.U8 desc[UR46][R22.64], R2 ;  /* 0x0000000216000986 */ /* 0x0081e8000c10112e */
[----:B------:R-:W-:Y:S01]  /*10fc40*/  @P2 STG.E.U8 desc[UR46][R8.64], R3 ;  /* 0x0000000308002986 */ /* 0x000fe2000c10112e */
[----:B0-----:R-:W-:-:S03]  /*10fc50*/  PRMT R2, R21, 0x7770, RZ ;  /* 0x0000777015027816 */ /* 0x001fc600000000ff */
[----:B------:R-:W3:Y:S04]  /*10fc60*/  LDL.LU.64 R22, [R1+0x1890] ;  /* 0x0018900001167983 */ /* 0x000ee80000300a00 */
[----:B------:R0:W-:Y:S01]  /*10fc70*/  @P1 STG.E.U8 desc[UR46][R12.64], R2 ;  /* 0x000000020c001986 */ /* 0x0001e2000c10112e */
[----:B------:R-:W-:Y:S01]  /*10fc80*/  ISETP.LT.AND P2, PT, R16, UR4, !P4 ;  /* 0x0000000410007c0c */ /* 0x000fe2000e741270 */
[----:B------:R-:W-:Y:S01]  /*10fc90*/  ULDC UR4, c[0x0][0x228] ;  /* 0x00008a0000047ab9 */ /* 0x000fe20000000800 */
[----:B0-----:R-:W-:-:S05]  /*10fca0*/  PRMT R2, R21, 0x7771, RZ ;  /* 0x0000777115027816 */ /* 0x001fca00000000ff */
[----:B------:R0:W-:Y:S04]  /*10fcb0*/  @P3 STG.E.U8 desc[UR46][R24.64], R2 ;  /* 0x0000000218003986 */ /* 0x0001e8000c10112e */
[----:B0-----:R-:W4:Y:S01]  /*10fcc0*/  LDL.LU.64 R24, [R1+0x18a0] ;  /* 0x0018a00001187983 */ /* 0x001f220000300a00 */
[----:B------:R-:W-:-:S03]  /*10fcd0*/  PRMT R2, R21, 0x7772, RZ ;  /* 0x0000777215027816 */ /* 0x000fc600000000ff */
[----:B------:R-:W4:Y:S04]  /*10fce0*/  LDL.LU R27, [R1+0x3e8] ;  /* 0x0003e800011b7983 */ /* 0x000f280000300800 */
[----:B--2---:R0:W-:Y:S04]  /*10fcf0*/  @P2 STG.E.U8 desc[UR46][R28.64], R2 ;  /* 0x000000021c002986 */ /* 0x0041e8000c10112e */
[----:B0-----:R-:W2:Y:S01]  /*10fd00*/  LDL.LU.64 R28, [R1+0x18b0] ;  /* 0x0018b000011c7983 */ /* 0x001ea20000300a00 */
[----:B------:R-:W-:Y:S01]  /*10fd10*/  ISETP.LT.AND P4, PT, R17, UR4, !P4 ;  /* 0x0000000411007c0c */ /* 0x000fe2000e781270 */
[----:B------:R-:W-:Y:S01]  /*10fd20*/  ULDC UR4, c[0x0][0x228] ;  /* 0x00008a0000047ab9 */ /* 0x000fe20000000800 */
[----:B------:R-:W-:-:S02]  /*10fd30*/  ISETP.GE.AND P0, PT, R0, UR25, PT ;  /* 0x0000001900007c0c */ /* 0x000fc4000bf06270 */
[----:B------:R-:W-:Y:S01]  /*10fd40*/  ISETP.LT.AND P3, PT, R16, UR4, !P5 ;  /* 0x0000000410007c0c */ /* 0x000fe2000ef61270 */
[----:B------:R-:W-:Y:S01]  /*10fd50*/  VIADD R0, R26, 0x1f5 ;  /* 0x000001f51a007836 */ /* 0x000fe20000000000 */
[----:B------:R-:W-:Y:S02]  /*10fd60*/  PRMT R3, R21, 0x7773, RZ ;  /* 0x0000777315037816 */ /* 0x000fe400000000ff */
[----:B------:R-:W-:Y:S01]  /*10fd70*/  PRMT R2, R20, 0x7770, RZ ;  /* 0x0000777014027816 */ /* 0x000fe200000000ff */
[----:B------:R-:W2:Y:S01]  /*10fd80*/  LDL.LU.64 R12, [R1+0x18a8] ;  /* 0x0018a800010c7983 */ /* 0x000ea20000300a00 */
[----:B------:R-:W-:Y:S01]  /*10fd90*/  ULDC UR4, c[0x0][0x22c] ;  /* 0x00008b0000047ab9 */ /* 0x000fe20000000800 */
[----:B------:R-:W-:Y:S01]  /*10fda0*/  ISETP.GE.AND P1, PT, R0, UR23, PT ;  /* 0x0000001700007c0c */ /* 0x000fe2000bf26270 */
[----:B------:R-:W-:Y:S01]  /*10fdb0*/  VIADD R0, R26, 0x1ac ;  /* 0x000001ac1a007836 */ /* 0x000fe20000000000 */
[----:B------:R-:W-:Y:S01]  /*10fdc0*/  ISETP.LT.AND P5, PT, R17, UR6, !P5 ;  /* 0x0000000611007c0c */ /* 0x000fe2000efa1270 */
[----:B------:R-:W-:Y:S01]  /*10fdd0*/  ULDC UR6, c[0x0][0x228] ;  /* 0x00008a0000067ab9 */ /* 0x000fe20000000800 */
[----:B------:R-:W-:Y:S04]  /*10fde0*/  @P4 STG.E.U8 desc[UR46][R14.64], R3 ;  /* 0x000000030e004986 */ /* 0x000fe8000c10112e */
[----:B------:R0:W-:Y:S01]  /*10fdf0*/  @P3 STG.E.U8 desc[UR46][R18.64], R2 ;  /* 0x0000000212003986 */ /* 0x0001e2000c10112e */
[----:B------:R-:W-:Y:S01]  /*10fe00*/  ISETP.GE.AND P2, PT, R0, UR4, PT ;  /* 0x0000000400007c0c */ /* 0x000fe2000bf46270 */
[----:B------:R-:W-:Y:S01]  /*10fe10*/  ULDC UR4, c[0x0][0x228] ;  /* 0x00008a0000047ab9 */ /* 0x000fe20000000800 */
[----:B------:R-:W-:-:S02]  /*10fe20*/  PRMT R0, R20, 0x7771, RZ ;  /* 0x0000777114007816 */ /* 0x000fc400000000ff */
[----:B------:R-:W-:Y:S01]  /*10fe30*/  ISETP.LT.AND P3, PT, R16, UR4, !P6 ;  /* 0x0000000410007c0c */ /* 0x000fe2000f761270 */
[----:B0-----:R-:W2:Y:S04]  /*10fe40*/  LDL.LU.64 R18, [R1+0x18b8] ;  /* 0x0018b80001127983 */ /* 0x001ea80000300a00 */
[----:B---3--:R0:W-:Y:S01]  /*10fe50*/  @P5 STG.E.U8 desc[UR46][R22.64], R0 ;  /* 0x0000000016005986 */ /* 0x0081e2000c10112e */
[----:B------:R-:W-:Y:S02]  /*10fe60*/  PRMT R2, R20, 0x7772, RZ ;  /* 0x0000777214027816 */ /* 0x000fe400000000ff */
[----:B------:R-:W-:Y:S01]  /*10fe70*/  ISETP.LT.AND P6, PT, R17, UR6, !P6 ;  /* 0x0000000611007c0c */ /* 0x000fe2000f7c1270 */
[----:B------:R-:W-:Y:S01]  /*10fe80*/  ULDC UR4, c[0x0][0x22c] ;  /* 0x00008b0000047ab9 */ /* 0x000fe20000000800 */
[----:B0-----:R-:W3:Y:S04]  /*10fe90*/  LDL.LU.64 R22, [R1+0x18c0] ;  /* 0x0018c00001167983 */ /* 0x001ee80000300a00 */
[----:B------:R-:W3:Y:S04]  /*10fea0*/  LDL.LU R21, [R1+0x3ec] ;  /* 0x0003ec0001157983 */ /* 0x000ee80000300800 */
[----:B------:R-:W3:Y:S01]  /*10feb0*/  LDL.LU.64 R14, [R1+0x18c8] ;  /* 0x0018c800010e7983 */ /* 0x000ee20000300a00 */
[----:B------:R-:W-:Y:S01]  /*10fec0*/  VIADD R0, R26, 0x1ad ;  /* 0x000001ad1a007836 */ /* 0x000fe20000000000 */
[----:B------:R-:W-:Y:S01]  /*10fed0*/  ISETP.LT.AND P5, PT, R16, UR8, !P2 ;  /* 0x0000000810007c0c */ /* 0x000fe2000d7a1270 */
[----:B------:R-:W-:Y:S01]  /*10fee0*/  ULDC UR6, c[0x0][0x228] ;  /* 0x00008a0000067ab9 */ /* 0x000fe20000000800 */
[----:B------:R-:W-:Y:S01]  /*10fef0*/  ULDC UR8, c[0x0][0x228] ;  /* 0x00008a0000087ab9 */ /* 0x000fe20000000800 */
[----:B----4-:R0:W-:Y:S04]  /*10ff00*/  @P3 STG.E.U8 desc[UR46][R24.64], R2 ;  /* 0x0000000218003986 */ /* 0x0101e8000c10112e */
[----:B0-----:R-:W4:Y:S01]  /*10ff10*/  LDL.LU.64 R24, [R1+0x18d8] ;  /* 0x0018d80001187983 */ /* 0x001f220000300a00 */
[----:B------:R-:W-:-:S05]  /*10ff20*/  PRMT R2, R20, 0x7773, RZ ;  /* 0x0000777314027816 */ /* 0x000fca00000000ff */
[----:B--2---:R0:W-:Y:S04]  /*10ff30*/  @P6 STG.E.U8 desc[UR46][R28.64], R2 ;  /* 0x000000021c006986 */ /* 0x0041e8000c10112e */
[----:B0-----:R-:W2:Y:S01]  /*10ff40*/  LDL.LU.64 R28, [R1+0x18d0] ;  /* 0x0018d000011c7983 */ /* 0x001ea20000300a00 */
[----:B------:R-:W-:Y:S01]  /*10ff50*/  ISETP.GE.AND P4, PT, R0, UR4, PT ;  /* 0x0000000400007c0c */ /* 0x000fe2000bf86270 */
[----:B------:R-:W-:Y:S01]  /*10ff60*/  VIADD R0, R26, 0x1ae ;  /* 0x000001ae1a007836 */ /* 0x000fe20000000000 */
[----:B------:R-:W-:-:S04]  /*10ff70*/  ULDC UR4, c[0x0][0x22c] ;  /* 0x00008b0000047ab9 */ /* 0x000fc80000000800 */
[----:B------:R-:W-:Y:S01]  /*10ff80*/  ISETP.GE.AND P3, PT, R0, UR4, PT ;  /* 0x0000000400007c0c */ /* 0x000fe2000bf66270 */
[----:B------:R-:W-:Y:S02]  /*10ff90*/  ULDC UR4, c[0x0][0x228] ;  /* 0x00008a0000047ab9 */ /* 0x000fe40000000800 */
[----:B------:R-:W-:Y:S02]  /*10ffa0*/  ISETP.LT.AND P2, PT, R17, UR4, !P2 ;  /* 0x0000000411007c0c */ /* 0x000fe4000d741270 */
[C---:B------:R-:W-:Y:S02]  /*10ffb0*/  PRMT R0, R27.reuse, 0x7770, RZ ;  /* 0x000077701b007816 */ /* 0x040fe400000000ff */
[----:B------:R-:W-:Y:S02]  /*10ffc0*/  PRMT R2, R27, 0x7771, RZ ;  /* 0x000077711b027816 */ /* 0x000fe400000000ff */
[----:B------:R-:W-:Y:S01]  /*10ffd0*/  ISETP.LT.AND P6, PT, R16, UR6, !P4 ;  /* 0x0000000610007c0c */ /* 0x000fe2000e7c1270 */
[----:B------:R-:W-:Y:S01]  /*10ffe0*/  ULDC UR4, c[0x0][0x22c] ;  /* 0x00008b0000047ab9 */ /* 0x000fe20000000800 */
[----:B------:R-:W-:Y:S01]  /*10fff0*/  ULDC UR6, c[0x0][0x228] ;  /* 0x00008a0000067ab9 */ /* 0x000fe20000000800 */
[----:B------:R0:W-:Y:S01]  /*110000*/  @P5 STG.E.U8 desc[UR46][R12.64], R0 ;  /* 0x000000000c005986 */ /* 0x0001e2000c10112e */
[----:B------:R-:W-:-:S02]  /*110010*/  ISETP.LT.AND P4, PT, R17, UR6, !P4 ;  /* 0x0000000611007c0c */ /* 0x000fc4000e781270 */
[----:B------:R-:W-:Y:S01]  /*110020*/  PRMT R3, R27, 0x7773, RZ ;  /* 0x000077731b037816 */ /* 0x000fe200000000ff */
[----:B------:R-:W-:Y:S01]  /*110030*/  ULDC UR6, c[0x0][0x228] ;  /* 0x00008a0000067ab9 */ /* 0x000fe20000000800 */
[----:B------:R1:W-:Y:S01]  /*110040*/  @P2 STG.E.U8 desc[UR46][R18.64], R2 ;  /* 0x0000000212002986 */ /* 0x0003e2000c10112e */
[----:B0-----:R-:W-:-:S05]  /*110050*/  VIADD R0, R26, 0x1af ;  /* 0x000001af1a007836 */ /* 0x001fca0000000000 */
[----:B------:R-:W-:Y:S01]  /*110060*/  ISETP.GE.AND P5, PT, R0, UR4, PT ;  /* 0x0000000400007c0c */ /* 0x000fe2000bfa6270 */
[----:B------:R-:W-:Y:S01]  /*110070*/  ULDC UR4, c[0x0][0x228] ;  /* 0x00008a0000047ab9 */ /* 0x000fe20000000800 */
[----:B-1----:R-:W2:Y:S01]  /*110080*/  LDL.LU.64 R18, [R1+0x18e0] ;  /* 0x0018e00001127983 */ /* 0x002ea20000300a00 */
[----:B------:R-:W-:Y:S02]  /*110090*/  ISETP.LT.AND P2, PT, R16, UR4, !P3 ;  /* 0x0000000410007c0c */ /* 0x000fe4000df41270 */
[----:B------:R-:W-:Y:S01]  /*1100a0*/  PRMT R2, R27, 0x7772, RZ ;  /* 0x000077721b027816 */ /* 0x000fe200000000ff */
[----:B------:R-:W2:Y:S01]  /*1100b0*/  LDL.LU R20, [R1+0x3d0] ;  /* 0x0003d00001147983 */ /* 0x000ea20000300800 */
[----:B------:R-:W-:Y:S01]  /*1100c0*/  VIADD R0, R26, 0x1b0 ;  /* 0x000001b01a007836 */ /* 0x000fe20000000000 */
[----:B------:R-:W-:Y:S02]  /*1100d0*/  ULDC UR4, c[0x0][0x22c] ;  /* 0x00008b0000047ab9 */ /* 0x000fe40000000800 */
[----:B---3--:R0:W-:Y:S04]  /*1100e0*/  @P6 STG.E.U8 desc[UR46][R22.64], R2 ;  /* 0x0000000216006986 */ /* 0x0081e8000c10112e */
[----:B------:R-:W-:Y:S01]  /*1100f0*/  @P4 STG.E.U8 desc[UR46][R14.64], R3 ;  /* 0x000000030e004986 */ /* 0x000fe2000c10112e */
[----:B------:R-:W-:-:S03]  /*110100*/  ISETP.LT.AND P3, PT, R17, UR6, !P3 ;  /* 0x0000000611007c0c */ /* 0x000fc6000df61270 */
[----:B0-----:R-:W3:Y:S01]  /*110110*/  LDL.LU.64 R22, [R1+0x18f0] ;  /* 0x0018f00001167983 */ /* 0x001ee20000300a00 */
[----:B------:R-:W-:-:S03]  /*110120*/  PRMT R2, R21, 0x7770, RZ ;  /* 0x0000777015027816 */ /* 0x000fc600000000ff */
[----:B------:R-:W3:Y:S01]  /*110130*/  LDL.LU.64 R12, [R1+0x18e8] ;  /* 0x0018e800010c7983 */ /* 0x000ee20000300a00 */
[----:B------:R-:W-:Y:S02]  /*110140*/  ISETP.GE.AND P6, PT, R0, UR4, PT ;  /* 0x0000000400007c0c */ /* 0x000fe4000bfc6270 */
[C---:B------:R-:W-:Y:S01]  /*110150*/  PRMT R0, R21.reuse, 0x7771, RZ ;  /* 0x0000777115007816 */ /* 0x040fe200000000ff */
[----:B------:R-:W-:Y:S01]  /*110160*/  ULDC UR4, c[0x0][0x228] ;  /* 0x00008a0000047ab9 */ /* 0x000fe20000000800 */
[----:B------:R-:W-:Y:S01]  /*110170*/  ULDC UR6, c[0x0][0x228] ;  /* 0x00008a0000067ab9 */ /* 0x000fe20000000800 */
[----:B----4-:R0:W-:Y:S04]  /*110180*/  @P2 STG.E.U8 desc[UR46][R24.64], R2 ;  /* 0x0000000218002986 */ /* 0x0101e8000c10112e */
[----:B0-----:R-:W4:Y:S04]  /*110190*/  LDL.LU.64 R24, [R1+0x18f8] ;  /* 0x0018f80001187983 */ /* 0x001f280000300a00 */
[----:B--2---:R0:W-:Y:S04]  /*1101a0*/  @P3 STG.E.U8 desc[UR46][R28.64], R0 ;  /* 0x000000001c003986 */ /* 0x0041e8000c10112e */
[----:B0-----:R-:W2:Y:S01]  /*1101b0*/  LDL.LU.64 R28, [R1+0x1900] ;  /* 0x00190000011c7983 */ /* 0x001ea20000300a00 */
[----:B------:R-:W-:Y:S01]  /*1101c0*/  ISETP.LT.AND P2, PT, R16, UR4, !P5 ;  /* 0x0000000410007c0c */ /* 0x000fe2000ef41270 */
[----:B------:R-:W-:Y:S01]  /*1101d0*/  VIADD R0, R26, 0x1b1 ;  /* 0x000001b11a007836 */ /* 0x000fe20000000000 */
[----:B------:R-:W-:Y:S01]  /*1101e0*/  ULDC UR4, c[0x0][0x22c] ;  /* 0x00008b0000047ab9 */ /* 0x000fe20000000800 */
[----:B------:R-:W-:Y:S01]  /*1101f0*/  PRMT R2, R21, 0x7772, RZ ;  /* 0x0000777215027816 */ /* 0x000fe200000000ff */
[----:B------:R-:W2:Y:S01]  /*110200*/  LDL.LU R27, [R1+0x3d4] ;  /* 0x0003d400011b7983 */ /* 0x000ea20000300800 */
[----:B------:R-:W-:-:S02]  /*110210*/  ISETP.LT.AND P5, PT, R17, UR6, !P5 ;  /* 0x0000000611007c0c */ /* 0x000fc4000efa1270 */
[----:B------:R-:W-:Y:S01]  /*110220*/  ISETP.GE.AND P3, PT, R0, UR4, PT ;  /* 0x0000000400007c0c */ /* 0x000fe2000bf66270 */
[----:B------:R-:W-:Y:S01]  /*110230*/  VIADD R0, R26, 0x1b2 ;  /* 0x000001b21a007836 */ /* 0x000fe20000000000 */
[----:B------:R-:W-:Y:S01]  /*110240*/  ULDC UR4, c[0x0][0x22c] ;  /* 0x00008b0000047ab9 */ /* 0x000fe20000000800 */
[----:B------:R-:W2:Y:S01]  /*110250*/  LDL.LU.64 R14, [R1+0x1908] ;  /* 0x00190800010e7983 */ /* 0x000ea20000300a00 */
[----:B------:R-:W-:Y:S01]  /*110260*/  ISETP.LT.AND P4, PT, R16, UR8, !P6 ;  /* 0x0000000810007c0c */ /* 0x000fe2000f781270 */
[----:B------:R-:W-:Y:S01]  /*110270*/  ULDC UR6, c[0x0][0x228] ;  /* 0x00008a0000067ab9 */ /* 0x000fe20000000800 */
[----:B------:R-:W-:Y:S01]  /*110280*/  ULDC UR8, c[0x0][0x228] ;  /* 0x00008a0000087ab9 */ /* 0x000fe20000000800 */
[----:B------:R0:W-:Y:S01]  /*110290*/  @P2 STG.E.U8 desc[UR46][R18.64], R2 ;  /* 0x0000000212002986 */ /* 0x0001e2000c10112e */
[----:B------:R-:W-:Y:S01]  /*1102a0*/  ISETP.GE.AND P2, PT, R0, UR4, PT ;  /* 0x0000000400007c0c */ /* 0x000fe2000bf46270 */
[----:B------:R-:W-:Y:S02]  /*1102b0*/  ULDC UR4, c[0x0][0x228] ;  /* 0x00008a0000047ab9 */ /* 0x000fe40000000800 */
[----:B------:R-:W-:Y:S01]  /*1102c0*/  ISETP.LT.AND P6, PT, R17, UR4, !P6 ;  /* 0x0000000411007c0c */ /* 0x000fe2000f7c1270 */
[----:B0-----:R-:W2:Y:S01]  /*1102d0*/  LDL.LU.64 R18, [R1+0x1918] ;  /* 0x0019180001127983 */ /* 0x001ea20000300a00 */
[----:B------:R-:W-:-:S02]  /*1102e0*/  PRMT R2, R21, 0x7773, RZ ;  /* 0x0000777315027816 */ /* 0x000fc400000000ff */
[----:B------:R-:W-:Y:S01]  /*1102f0*/  PRMT R0, R20, 0x7770, RZ ;  /* 0x0000777014007816 */ /* 0x000fe200000000ff */
[----:B------:R-:W-:Y:S02]  /*110300*/  ULDC UR4, c[0x0][0x22c] ;  /* 0x00008b0000047ab9 */ /* 0x000fe40000000800 */
[----:B---3--:R0:W-:Y:S04]  /*110310*/  @P5 STG.E.U8 desc[UR46][R22.64], R2 ;  /* 0x0000000216005986 */ /* 0x0081e8000c10112e */
[----:B------:R-:W-:Y:S01]  /*110320*/  @P4 STG.E.U8 desc[UR46][R12.64], R0 ;  /* 0x000000000c004986 */ /* 0x000fe2000c10112e */
[----:B------:R-:W-:Y:S01]  /*110330*/  ISETP.LT.AND P5, PT, R16, UR6, !P3 ;  /* 0x0000000610007c0c */ /* 0x000fe2000dfa1270 */
[----:B------:R-:W-:Y:S02]  /*110340*/  ULDC UR6, c[0x0][0x228] ;  /* 0x00008a0000067ab9 */ /* 0x000fe40000000800 */
[----:B0-----:R-:W3:Y:S01]  /*110350*/  LDL.LU.64 R22, [R1+0x1910] ;  /* 0x0019100001167983 */ /* 0x001ee20000300a00 */
[----:B------:R-:W-:-:S05]  /*110360*/  PRMT R2, R20, 0x7771, RZ ;  /* 0x0000777114027816 */ /* 0x000fca00000000ff */
[----:B----4-:R0:W-:Y:S04]  /*110370*/  @P6 STG.E.U8 desc[UR46][R24.64], R2 ;  /* 0x0000000218006986 */ /* 0x0101e8000c10112e */
[----:B0-----:R-:W4:Y:S01]  /*110380*/  LDL.LU.64 R24, [R1+0x1920] ;  /* 0x0019200001187983 */ /* 0x001f220000300a00 */
[----:B------:R-:W-:-:S03]  /*110390*/  PRMT R2, R20, 0x7772, RZ ;  /* 0x0000777214027816 */ /* 0x000fc600000000ff */
[----:B------:R-:W4:Y:S04]  /*1103a0*/  LDL.LU R21, [R1+0x3d8] ;  /* 0x0003d80001157983 */ /* 0x000f280000300800 */
[----:B--2---:R0:W-:Y:S04]  /*1103b0*/  @P5 STG.E.U8 desc[UR46][R28.64], R2 ;  /* 0x000000021c005986 */ /* 0x0041e8000c10112e */
[----:B0-----:R-:W2:Y:S01]  /*1103c0*/  LDL.LU.64 R28, [R1+0x1930] ;  /* 0x00193000011c7983 */ /* 0x001ea20000300a00 */
[----:B------:R-:W-:Y:S01]  /*1103d0*/  VIADD R0, R26, 0x1b3 ;  /* 0x000001b31a007836 */ /* 0x000fe20000000000 */
[----:B------:R-:W-:-:S02]  /*1103e0*/  ISETP.LT.AND P3, PT, R17, UR6, !P3 ;  /* 0x0000000611007c0c */ /* 0x000fc4000df61270 */
[----:B------:R-:W-:Y:S01]  /*1103f0*/  PRMT R3, R20, 0x7773, RZ ;  /* 0x0000777314037816 */ /* 0x000fe200000000ff */
[----:B------:R-:W-:Y:S01]  /*110400*/  ULDC UR6, c[0x0][0x228] ;  /* 0x00008a0000067ab9 */ /* 0x000fe20000000800 */
[----:B------:R-:W-:Y:S02]  /*110410*/  PRMT R2, R27, 0x7770, RZ ;  /* 0x000077701b027816 */ /* 0x000fe400000000ff */
[----:B------:R-:W-:Y:S01]  /*110420*/  ISETP.GE.AND P4, PT, R0, UR4, PT ;  /* 0x0000000400007c0c */ /* 0x000fe2000bf86270 */
[----:B------:R-:W-:Y:S01]  /*110430*/  ULDC UR4, c[0x0][0x228] ;  /* 0x00008a0000047ab9 */ /* 0x000fe20000000800 */
[----:B------:R-:W2:Y:S01]  /*110440*/  LDL.LU.64 R12, [R1+0x1928] ;  /* 0x00192800010c7983 */ /* 0x000ea20000300a00 */
[----:B------:R-:W-:Y:S01]  /*110450*/  ISETP.LT.AND P6, PT, R16, UR4, !P2 ;  /* 0x0000000410007c0c */ /* 0x000fe2000d7c1270 */
[----:B------:R-:W-:Y:S01]  /*110460*/  VIADD R0, R26, 0x1b4 ;  /* 0x000001b41a007836 */ /* 0x000fe20000000000 */
[----:B------:R-:W-:Y:S01]  /*110470*/  ISETP.LT.AND P2, PT, R17, UR6, !P2 ;  /* 0x0000000611007c0c */ /* 0x000fe2000d741270 */
[----:B------:R-:W-:Y:S01]  /*110480*/  ULDC UR4, c[0x0][0x22c] ;  /* 0x00008b0000047ab9 */ /* 0x000fe20000000800 */
[----:B------:R-:W-:Y:S01]  /*110490*/  ULDC UR6, c[0x0][0x228] ;  /* 0x00008a0000067ab9 */ /* 0x000fe20000000800 */
[----:B------:R-:W-:Y:S01]  /*1104a0*/  @P3 STG.E.U8 desc[UR46][R14.64], R3 ;  /* 0x000000030e003986 */ /* 0x000fe2000c10112e */
[----:B------:R-:W-:Y:S01]  /*1104b0*/  ISETP.GE.AND P5, PT, R0, UR4, PT ;  /* 0x0000000400007c0c */ /* 0x000fe2000bfa6270 */
[----:B------:R-:W-:Y:S01]  /*1104c0*/  ULDC UR4, c[0x0][0x228] ;  /* 0x00008a0000047ab9 */ /* 0x000fe20000000800 */
[----:B------:R-:W-:-:S02]  /*1104d0*/  PRMT R0, R27, 0x7771, RZ ;  /* 0x000077711b007816 */ /* 0x000fc400000000ff */
[----:B------:R-:W-:-:S03]  /*1104e0*/  ISETP.LT.AND P3, PT, R16, UR4, !P4 ;  /* 0x0000000410007c0c */ /* 0x000fc6000e761270 */
[----:B------:R0:W-:Y:S01]  /*1104f0*/  @P6 STG.E.U8 desc[UR46][R18.64], R2 ;  /* 0x0000000212006986 */ /* 0x0001e2000c10112e */
[----:B------:R-:W-:-:S03]  /*110500*/  ULDC UR4, c[0x0][0x22c] ;  /* 0x00008b0000047ab9 */ /* 0x000fc60000000800 */
[----:B0-----:R-:W2:Y:S01]  /*110510*/  LDL.LU.64 R18, [R1+0x1938] ;  /* 0x0019380001127983 */ /* 0x001ea20000300a00 */
[----:B------:R-:W-:-:S03]  /*110520*/  PRMT R2, R27, 0x7772, RZ ;  /* 0x000077721b027816 */ /* 0x000fc600000000ff */
[----:B---3--:R0:W-:Y:S01]  /*110530*/  @P2 STG.E.U8 desc[UR46][R22.64], R0 ;  /* 0x0000000016002986 */ /* 0x0081e2000c10112e */
[----:B------:R-:W-:Y:S02]  /*110540*/  ISETP.LT.AND P4, PT, R17, UR6, !P4 ;  /* 0x0000000611007c0c */ /* 0x000fe4000e781270 */
[----:B------:R-:W-:Y:S01]  /*110550*/  ISETP.LT.AND P6, PT, R16, UR8, !P5 ;  /* 0x0000000810007c0c */ /* 0x000fe2000efc1270 */
[----:B------:R-:W-:Y:S01]  /*110560*/  ULDC UR6, c[0x0][0x228] ;  /* 0x00008a0000067ab9 */ /* 0x000fe20000000800 */
[----:B------:R-:W-:Y:S01]  /*110570*/  ULDC UR8, c[0x0][0x228] ;  /* 0x00008a0000087ab9 */ /* 0x000fe20000000800 */
[----:B0-----:R-:W3:Y:S04]  /*110580*/  LDL.LU.64 R22, [R1+0x1940] ;  /* 0x0019400001167983 */ /* 0x001ee80000300a00 */
[----:B------:R-:W3:Y:S04]  /*110590*/  LDL.LU R20, [R1+0x3dc] ;  /* 0x0003dc0001147983 */ /* 0x000ee80000300800 */
[----:B------:R-:W3:Y:S04]  /*1105a0*/  LDL.LU.64 R14, [R1+0x1948] ;  /* 0x00194800010e7983 */ /* 0x000ee80000300a00 */
[----:B----4-:R0:W-:Y:S04]  /*1105b0*/  @P3 STG.E.U8 desc[UR46][R24.64], R2 ;  /* 0x0000000218003986 */ /* 0x0101e8000c10112e */
[----:B0-----:R-:W4:Y:S01]  /*1105c0*/  LDL.LU.64 R24, [R1+0x1958] ;  /* 0x0019580001187983 */ /* 0x001f220000300a00 */
[----:B------:R-:W-:-:S05]  /*1105d0*/  PRMT R2, R27, 0x7773, RZ ;  /* 0x000077731b027816 */ /* 0x000fca00000000ff */
[----:B--2---:R0:W-:Y:S04]  /*1105e0*/  @P4 STG.E.U8 desc[UR46][R28.64], R2 ;  /* 0x000000021c004986 */ /* 0x0041e8000c10112e */
[----:B0-----:R-:W2:Y:S01]  /*1105f0*/  LDL.LU.64 R28, [R1+0x1950] ;  /* 0x00195000011c7983 */ /* 0x001ea20000300a00 */
[----:B------:R-:W-:-:S05]  /*110600*/  VIADD R0, R26, 0x1b5 ;  /* 0x000001b51a007836 */ /* 0x000fca0000000000 */
[----:B------:R-:W-:Y:S01]  /*110610*/  ISETP.GE.AND P2, PT, R0, UR4, PT ;  /* 0x0000000400007c0c */ /* 0x000fe2000bf46270 */
[----:B------:R-:W-:Y:S01]  /*110620*/  VIADD R0, R26, 0x1b6 ;  /* 0x000001b61a007836 */ /* 0x000fe20000000000 */
[----:B------:R-:W-:-:S04]  /*110630*/  ULDC UR4, c[0x0][0x22c] ;  /* 0x00008b0000047ab9 */ /* 0x000fc80000000800 */
[----:B------:R-:W-:Y:S01]  /*110640*/  ISETP.GE.AND P3, PT, R0, UR4, PT ;  /* 0x0000000400007c0c */ /* 0x000fe2000bf66270 */
[----:B------:R-:W-:Y:S02]  /*110650*/  ULDC UR4, c[0x0][0x228] ;  /* 0x00008a0000047ab9 */ /* 0x000fe40000000800 */
[----:B------:R-:W-:Y:S02]  /*110660*/  ISETP.LT.AND P5, PT, R17, UR4, !P5 ;  /* 0x0000000411007c0c */ /* 0x000fe4000efa1270 */
[C---:B------:R-:W-:Y:S02]  /*110670*/  PRMT R0, R21.reuse, 0x7770, RZ ;  /* 0x0000777015007816 */ /* 0x040fe400000000ff */
[----:B------:R-:W-:Y:S01]  /*110680*/  PRMT R2, R21, 0x7771, RZ ;  /* 0x0000777115027816 */ /* 0x000fe200000000ff */
[----:B------:R-:W-:Y:S02]  /*110690*/  ULDC UR4, c[0x0][0x22c] ;  /* 0x00008b0000047ab9 */ /* 0x000fe40000000800 */
[----:B------:R0:W-:Y:S01]  /*1106a0*/  @P6 STG.E.U8 desc[UR46][R12.64], R0 ;  /* 0x000000000c006986 */ /* 0x0001e2000c10112e */
[----:B------:R-:W-:Y:S01]  /*1106b0*/  ISETP.LT.AND P6, PT, R16, UR6, !P2 ;  /* 0x0000000610007c0c */ /* 0x000fe2000d7c1270 */
[----:B------:R-:W-:-:S02]  /*1106c0*/  ULDC UR6, c[0x0][0x228] ;  /* 0x00008a0000067ab9 */ /* 0x000fc40000000800 */
[----:B------:R-:W-:Y:S02]  /*1106d0*/  ISETP.LT.AND P2, PT, R17, UR6, !P2 ;  /* 0x0000000611007c0c */ /* 0x000fe4000d741270 */
        /* <DEDUP_REMOVED lines=19> */
[----:B------:R-:W-:Y:S01]  /*110810*/  PRMT R0, R20, 0x7771, RZ ;  /* 0x0000777114007816 */ /* 0x000fe200000000ff */
        /* <DEDUP_REMOVED lines=25> */
[C---:B------:R-:W-:Y:S01]  /*1109b0*/  PRMT R0, R27.reuse, 0x7770, RZ ;  /* 0x000077701b007816 */ /* 0x040fe200000000ff */
        /* <DEDUP_REMOVED lines=77> */
[----:B0-----:R-:W3:Y:S04]  /*110e90*/  LDL.LU.64 R22, [R1+0x1a08] ;  /* 0x001a080001167983 */ /* 0x001ee80000300a00 */
[----:B------:R-:W3:Y:S01]  /*110ea0*/  LDL.LU.64 R12, [R1+0x1a00] ;  /* 0x001a0000010c7983 */ /* 0x000ee20000300a00 */
[C---:B------:R-:W-:Y:S02]  /*110eb0*/  PRMT R2, R27.reuse, 0x7770, RZ ;  /* 0x000077701b027816 */ /* 0x040fe400000000ff */
        /* <DEDUP_REMOVED lines=16> */
[----:B------:R-:W-:Y:S01]  /*110fc0*/  ISETP.LT.AND P5, PT, R16, UR8, !P6 ;  /* 0x0000000810007c0c */ /* 0x000fe2000f7a1270 */
[----:B------:R-:W-:Y:S01]  /*110fd0*/  ULDC UR4, c[0x0][0x22c] ;  /* 0x00008b0000047ab9 */ /* 0x000fe20000000800 */
[----:B------:R-:W2:Y:S01]  /*110fe0*/  LDL.LU.64 R14, [R1+0x1a20] ;  /* 0x001a2000010e7983 */ /* 0x000ea20000300a00 */
[----:B------:R-:W-:Y:S01]  /*110ff0*/  ULDC UR6, c[0x0][0x228] ;  /* 0x00008a0000067ab9 */ /* 0x000fe20000000800 */
[----:B------:R-:W-:Y:S02]  /*111000*/  ULDC UR8, c[0x0][0x228] ;  /* 0x00008a0000087ab9 */ /* 0x000fe40000000800 */
[----:B------:R0:W-:Y:S01]  /*111010*/  @P2 STG.E.U8 desc[UR46][R18.64], R2 ;  /* 0x0000000212002986 */ /* 0x0001e2000c10112e */
[----:B------:R-:W-:Y:S01]  /*111020*/  ISETP.GE.AND P2, PT, R0, UR4, PT ;  /* 0x0000000400007c0c */ /* 0x000fe2000bf46270 */
[----:B------:R-:W-:Y:S01]  /*111030*/  ULDC UR4, c[0x0][0x228] ;  /* 0x00008a0000047ab9 */ /* 0x000fe20000000800 */
[----:B------:R-:W-:-:S02]  /*111040*/  PRMT R0, R27, 0x7773, RZ ;  /* 0x000077731b007816 */ /* 0x000fc400000000ff */
[----:B------:R-:W-:Y:S01]  /*111050*/  ISETP.LT.AND P6, PT, R17, UR4, !P6 ;  /* 0x0000000411007c0c */ /* 0x000fe2000f7c1270 */
[----:B------:R-:W-:Y:S01]  /*111060*/  ULDC UR4, c[0x0][0x22c] ;  /* 0x00008b0000047ab9 */ /* 0x000fe20000000800 */
[----:B0-----:R-:W2:Y:S01]  /*111070*/  LDL.LU.64 R18, [R1+0x1a30] ;  /* 0x001a300001127983 */ /* 0x001ea20000300a00 */
[----:B------:R-:W-:-:S03]  /*111080*/  PRMT R2, R21, 0x7770, RZ ;  /* 0x0000777015027816 */ /* 0x000fc600000000ff */
[----:B---3--:R0:W-:Y:S04]  /*111090*/  @P4 STG.E.U8 desc[UR46][R22.64], R0 ;  /* 0x0000000016004986 */ /* 0x0081e8000c10112e */
[----:B------:R1:W-:Y:S01]  /*1110a0*/  @P5 STG.E.U8 desc[UR46][R12.64], R2 ;  /* 0x000000020c005986 */ /* 0x0003e2000c10112e */
[----:B------:R-:W-:Y:S01]  /*1110b0*/  ISETP.LT.AND P5, PT, R16, UR6, !P3 ;  /* 0x0000000610007c0c */ /* 0x000fe2000dfa1270 */
[----:B------:R-:W-:Y:S02]  /*1110c0*/  ULDC UR6, c[0x0][0x228] ;  /* 0x00008a0000067ab9 */ /* 0x000fe40000000800 */
[----:B0-----:R-:W3:Y:S01]  /*1110d0*/  LDL.LU.64 R22, [R1+0x1a28] ;  /* 0x001a280001167983 */ /* 0x001ee20000300a00 */
[----:B-1----:R-:W-:-:S05]  /*1110e0*/  PRMT R2, R21, 0x7771, RZ ;  /* 0x0000777115027816 */ /* 0x002fca00000000ff */
        /* <DEDUP_REMOVED lines=10> */
[----:B------:R-:W2:Y:S01]  /*111190*/  LDL.LU.64 R12, [R1+0x1a40] ;  /* 0x001a4000010c7983 */ /* 0x000ea20000300a00 */
[----:B------:R-:W-:Y:S01]  /*1111a0*/  ISETP.GE.AND P4, PT, R0, UR4, PT ;  /* 0x0000000400007c0c */ /* 0x000fe2000bf86270 */
[----:B------:R-:W-:Y:S02]  /*1111b0*/  ULDC UR4, c[0x0][0x228] ;  /* 0x00008a0000047ab9 */ /* 0x000fe40000000800 */
[----:B------:R-:W-:Y:S01]  /*1111c0*/  ISETP.LT.AND P6, PT, R16, UR4, !P2 ;  /* 0x0000000410007c0c */ /* 0x000fe2000d7c1270 */
[----:B------:R-:W-:Y:S01]  /*1111d0*/  VIADD R0, R26, 0x1c4 ;  /* 0x000001c41a007836 */ /* 0x000fe20000000000 */
[----:B------:R-:W-:Y:S01]  /*1111e0*/  ULDC UR4, c[0x0][0x22c] ;  /* 0x00008b0000047ab9 */ /* 0x000fe20000000800 */
[----:B------:R-:W-:Y:S02]  /*1111f0*/  ISETP.LT.AND P2, PT, R17, UR6, !P2 ;  /* 0x0000000611007c0c */ /* 0x000fe4000d741270 */
[----:B------:R-:W-:Y:S01]  /*111200*/  PRMT R2, R20, 0x7771, RZ ;  /* 0x0000777114027816 */ /* 0x000fe200000000ff */
[----:B------:R-:W-:Y:S01]  /*111210*/  ULDC UR6, c[0x0][0x228] ;  /* 0x00008a0000067ab9 */ /* 0x000fe20000000800 */
[----:B------:R-:W-:-:S02]  /*111220*/  ISETP.GE.AND P5, PT, R0, UR4, PT ;  /* 0x0000000400007c0c */ /* 0x000fc4000bfa6270 */
[----:B------:R-:W-:Y:S01]  /*111230*/  PRMT R0, R20, 0x7770, RZ ;  /* 0x0000777014007816 */ /* 0x000fe200000000ff */
[----:B------:R-:W-:Y:S01]  /*111240*/  @P3 STG.E.U8 desc[UR46][R14.64], R3 ;  /* 0x000000030e003986 */ /* 0x000fe2000c10112e */
[----:B------:R-:W-:Y:S02]  /*111250*/  ULDC UR4, c[0x0][0x228] ;  /* 0x00008a0000047ab9 */ /* 0x000fe40000000800 */
[----:B------:R-:W-:Y:S01]  /*111260*/  ISETP.LT.AND P3, PT, R16, UR4, !P4 ;  /* 0x0000000410007c0c */ /* 0x000fe2000e761270 */
        /* <DEDUP_REMOVED lines=24> */
[----:B------:R-:W-:Y:S01]  /*1113f0*/  PRMT R2, R27, 0x7770, RZ ;  /* 0x000077701b027816 */ /* 0x000fe200000000ff */
[----:B------:R-:W-:Y:S01]  /*111400*/  VIADD R0, R26, 0x1c7 ;  /* 0x000001c71a007836 */ /* 0x000fe20000000000 */
[----:B------:R-:W-:-:S03]  /*111410*/  ULDC UR4, c[0x0][0x22c] ;  /* 0x00008b0000047ab9 */ /* 0x000fc60000000800 */
[----:B------:R0:W-:Y:S01]  /*111420*/  @P6 STG.E.U8 desc[UR46][R12.64], R2 ;  /* 0x000000020c006986 */ /* 0x0001e2000c10112e */
[----:B------:R-:W-:Y:S01]  /*111430*/  ISETP.LT.AND P6, PT, R16, UR6, !P2 ;  /* 0x0000000610007c0c */ /* 0x000fe2000d7c1270 */
[----:B------:R-:W-:Y:S01]  /*111440*/  ULDC UR6, c[0x0][0x228] ;  /* 0x00008a0000067ab9 */ /* 0x000fe20000000800 */
[----:B------:R-:W-:Y:S01]  /*111450*/  ISETP.GE.AND P4, PT, R0, UR4, PT ;  /* 0x0000000400007c0c */ /* 0x000fe2000bf86270 */
[----:B------:R-:W-:Y:S01]  /*111460*/  ULDC UR4, c[0x0][0x228] ;  /* 0x00008a0000047ab9 */ /* 0x000fe20000000800 */
[----:B0-----:R-:W-:Y:S02]  /*111470*/  PRMT R2, R27, 0x7771, RZ ;  /* 0x000077711b027816 */ /* 0x001fe400000000ff */
[----:B------:R-:W-:Y:S01]  /*111480*/  ISETP.LT.AND P2, PT, R17, UR6, !P2 ;  /* 0x0000000611007c0c */ /* 0x000fe2000d741270 */
[----:B------:R-:W-:Y:S01]  /*111490*/  VIADD R0, R26, 0x1c8 ;  /* 0x000001c81a007836 */ /* 0x000fe20000000000 */
[----:B------:R-:W-:Y:S01]  /*1114a0*/  PRMT R3, R27, 0x7773, RZ ;  /* 0x000077731b037816 */ /* 0x000fe200000000ff */
[----:B------:R-:W-:Y:S01]  /*1114b0*/  ULDC UR6, c[0x0][0x228] ;  /* 0x00008a0000067ab9 */ /* 0x000fe20000000800 */
[----:B------:R0:W-:Y:S01]  /*1114c0*/  @P5 STG.E.U8 desc[UR46][R18.64], R2 ;  /* 0x0000000212005986 */ /* 0x0001e2000c10112e */
[----:B------:R-:W-:Y:S01]  /*1114d0*/  ISETP.LT.AND P5, PT, R16, UR4, !P3 ;  /* 0x0000000410007c0c */ /* 0x000fe2000dfa1270 */
[----:B------:R-:W-:-:S02]  /*1114e0*/  ULDC UR4, c[0x0][0x22c] ;  /* 0x00008b0000047ab9 */ /* 0x000fc40000000800 */
[----:B0-----:R-:W2:Y:S01]  /*1114f0*/  LDL.LU.64 R18, [R1+0x1a80] ;  /* 0x001a800001127983 */ /* 0x001ea20000300a00 */
[----:B------:R-:W-:-:S03]  /*111500*/  PRMT R2, R27, 0x7772, RZ ;  /* 0x000077721b027816 */ /* 0x000fc600000000ff */
[----:B------:R-:W2:Y:S04]  /*111510*/  LDL.LU R20, [R1+0x3a0] ;  /* 0x0003a00001147983 */ /* 0x000ea80000300800 */
[----:B---3--:R0:W-:Y:S01]  /*111520*/  @P6 STG.E.U8 desc[UR46][R22.64], R2 ;  /* 0x0000000216006986 */ /* 0x0081e2000c10112e */
[----:B------:R-:W-:Y:S02]  /*111530*/  ISETP.GE.AND P6, PT, R0, UR4, PT ;  /* 0x0000000400007c0c */ /* 0x000fe4000bfc6270 */
[----:B------:R-:W-:Y:S01]  /*111540*/  PRMT R0, R21, 0x7770, RZ ;  /* 0x0000777015007816 */ /* 0x000fe200000000ff */
[----:B------:R-:W-:Y:S01]  /*111550*/  @P2 STG.E.U8 desc[UR46][R14.64], R3 ;  /* 0x000000030e002986 */ /* 0x000fe2000c10112e */
[----:B------:R-:W-:Y:S01]  /*111560*/  ISETP.LT.AND P3, PT, R17, UR6, !P3 ;  /* 0x0000000611007c0c */ /* 0x000fe2000df61270 */
[----:B------:R-:W-:Y:S01]  /*111570*/  ULDC UR4, c[0x0][0x228] ;  /* 0x00008a0000047ab9 */ /* 0x000fe20000000800 */
[----:B------:R-:W-:Y:S01]  /*111580*/  ULDC UR6, c[0x0][0x228] ;  /* 0x00008a0000067ab9 */ /* 0x000fe20000000800 */
[----:B0-----:R-:W3:Y:S04]  /*111590*/  LDL.LU.64 R22, [R1+0x1a90] ;  /* 0x001a900001167983 */ /* 0x001ee80000300a00 */
[----:B------:R-:W3:Y:S01]  /*1115a0*/  LDL.LU.64 R12, [R1+0x1a88] ;  /* 0x001a8800010c7983 */ /* 0x000ee20000300a00 */
[----:B------:R-:W-:-:S03]  /*1115b0*/  PRMT R2, R21, 0x7771, RZ ;  /* 0x0000777115027816 */ /* 0x000fc600000000ff */
        /* <DEDUP_REMOVED lines=19> */
[----:B------:R-:W-:-:S02]  /*1116f0*/  ULDC UR4, c[0x0][0x228] ;  /* 0x00008a0000047ab9 */ /* 0x000fc40000000800 */
[----:B------:R-:W-:Y:S02]  /*111700*/  ISETP.LT.AND P6, PT, R17, UR4, !P6 ;  /* 0x0000000411007c0c */ /* 0x000fe4000f7c1270 */
[----:B------:R-:W-:Y:S01]  /*111710*/  PRMT R2, R20, 0x7770, RZ ;  /* 0x0000777014027816 */ /* 0x000fe200000000ff */
[----:B------:R-:W-:Y:S01]  /*111720*/  ULDC UR4, c[0x0][0x22c] ;  /* 0x00008b0000047ab9 */ /* 0x000fe20000000800 */
[----:B0-----:R-:W2:Y:S01]  /*111730*/  LDL.LU.64 R18, [R1+0x1ac0] ;  /* 0x001ac00001127983 */ /* 0x001ea20000300a00 */
[----:B------:R-:W-:-:S05]  /*111740*/  PRMT R0, R21, 0x7773, RZ ;  /* 0x0000777315007816 */ /* 0x000fca00000000ff */
        /* <DEDUP_REMOVED lines=75> */
[C---:B------:R-:W-:Y:S01]  /*111c00*/  PRMT R0, R20.reuse, 0x7770, RZ ;  /* 0x0000777014007816 */ /* 0x040fe200000000ff */
        /* <DEDUP_REMOVED lines=230> */
[----:B------:R-:W-:-:S02]  /*112a70*/  PRMT R0, R21, 0x7772, RZ ;  /* 0x0000777215007816 */ /* 0x000fc400000000ff */
[----:B------:R-:W-:Y:S02]  /*112a80*/  ISETP.LT.AND P4, PT, R17, UR6, !P4 ;  /* 0x0000000611007c0c */ /* 0x000fe4000e781270 */
[----:B------:R-:W-:Y:S02]  /*112a90*/  ISETP.LT.AND P5, PT, R16, UR8, !P6 ;  /* 0x0000000810007c0c */ /* 0x000fe4000f7a1270 */
[----:B------:R-:W-:Y:S01]  /*112aa0*/  ISETP.GE.AND P3, PT, R2, UR4, PT ;  /* 0x0000000402007c0c */ /* 0x000fe2000bf66270 */
[----:B------:R-:W-:Y:S01]  /*112ab0*/  VIADD R2, R26, 0x1e2 ;  /* 0x000001e21a027836 */ /* 0x000fe20000000000 */
[----:B------:R-:W-:Y:S01]  /*112ac0*/  ULDC UR4, c[0x0][0x22c] ;  /* 0x00008b0000047ab9 */ /* 0x000fe20000000800 */
[----:B------:R-:W2:Y:S04]  /*112ad0*/  LDL.LU R27, [R1+0x374] ;  /* 0x00037400011b7983 */ /* 0x000ea80000300800 */
[----:B------:R-:W2:Y:S01]  /*112ae0*/  LDL.LU.64 R14, [R1+0x1cc0] ;  /* 0x001cc000010e7983 */ /* 0x000ea20000300a00 */
[----:B------:R-:W-:Y:S01]  /*112af0*/  ULDC UR6, c[0x0][0x228] ;  /* 0x00008a0000067ab9 */ /* 0x000fe20000000800 */
[----:B------:R-:W-:-:S02]  /*112b00*/  ULDC UR8, c[0x0][0x228] ;  /* 0x00008a0000087ab9 */ /* 0x000fc40000000800 */
[----:B------:R0:W-:Y:S01]  /*112b10*/  @P2 STG.E.U8 desc[UR46][R18.64], R0 ;  /* 0x0000000012002986 */ /* 0x0001e2000c10112e */
[----:B------:R-:W-:Y:S01]  /*112b20*/  ISETP.GE.AND P2, PT, R2, UR4, PT ;  /* 0x0000000402007c0c */ /* 0x000fe2000bf46270 */
[----:B------:R-:W-:Y:S02]  /*112b30*/  ULDC UR4, c[0x0][0x228] ;  /* 0x00008a0000047ab9 */ /* 0x000fe40000000800 */
[----:B------:R-:W-:Y:S02]  /*112b40*/  ISETP.LT.AND P6, PT, R17, UR4, !P6 ;  /* 0x0000000411007c0c */ /* 0x000fe4000f7c1270 */
[----:B------:R-:W-:Y:S01]  /*112b50*/  PRMT R2, R20, 0x7770, RZ ;  /* 0x0000777014027816 */ /* 0x000fe200000000ff */
[----:B------:R-:W-:Y:S01]  /*112b60*/  ULDC UR4, c[0x0][0x22c] ;  /* 0x00008b0000047ab9 */ /* 0x000fe20000000800 */
[----:B0-----:R-:W-:Y:S01]  /*112b70*/  PRMT R0, R21, 0x7773, RZ ;  /* 0x0000777315007816 */ /* 0x001fe200000000ff */
[----:B------:R-:W2:Y:S04]  /*112b80*/  LDL.LU.64 R18, [R1+0x1cd0] ;  /* 0x001cd00001127983 */ /* 0x000ea80000300a00 */
[----:B---3--:R0:W-:Y:S04]  /*112b90*/  @P4 STG.E.U8 desc[UR46][R22.64], R0 ;  /* 0x0000000016004986 */ /* 0x0081e8000c10112e */
[----:B------:R1:W-:Y:S01]  /*112ba0*/  @P5 STG.E.U8 desc[UR46][R12.64], R2 ;  /* 0x000000020c005986 */ /* 0x0003e2000c10112e */
[----:B------:R-:W-:Y:S01]  /*112bb0*/  ISETP.LT.AND P5, PT, R16, UR6, !P3 ;  /* 0x0000000610007c0c */ /* 0x000fe2000dfa1270 */
[----:B------:R-:W-:-:S02]  /*112bc0*/  ULDC UR6, c[0x0][0x228] ;  /* 0x00008a0000067ab9 */ /* 0x000fc40000000800 */
        /* <DEDUP_REMOVED lines=8> */
[----:B------:R-:W-:Y:S01]  /*112c50*/  ISETP.LT.AND P3, PT, R17, UR6, !P3 ;  /* 0x0000000611007c0c */ /* 0x000fe2000df61270 */
[----:B------:R-:W-:Y:S01]  /*112c60*/  VIADD R0, R26, 0x1e3 ;  /* 0x000001e31a007836 */ /* 0x000fe20000000000 */
[----:B------:R-:W-:Y:S01]  /*112c70*/  ULDC UR6, c[0x0][0x228] ;  /* 0x00008a0000067ab9 */ /* 0x000fe20000000800 */
[----:B------:R-:W-:Y:S01]  /*112c80*/  PRMT R3, R20, 0x7773, RZ ;  /* 0x0000777314037816 */ /* 0x000fe200000000ff */
[----:B------:R-:W2:Y:S02]  /*112c90*/  LDL.LU.64 R8, [R1+0x1cf0] ;  /* 0x001cf00001087983 */ /* 0x000ea40000300a00 */
[----:B------:R-:W-:Y:S01]  /*112ca0*/  ISETP.GE.AND P4, PT, R0, UR4, PT ;  /* 0x0000000400007c0c */ /* 0x000fe2000bf86270 */
[----:B------:R-:W-:Y:S01]  /*112cb0*/  ULDC UR4, c[0x0][0x228] ;  /* 0x00008a0000047ab9 */ /* 0x000fe20000000800 */
[----:B------:R-:W-:Y:S01]  /*112cc0*/  VIADD R0, R26, 0x1e4 ;  /* 0x000001e41a007836 */ /* 0x000fe20000000000 */
[----:B------:R-:W-:-:S02]  /*112cd0*/  ISETP.LT.AND P6, PT, R16, UR4, !P2 ;  /* 0x0000000410007c0c */ /* 0x000fc4000d7c1270 */
[----:B------:R-:W-:Y:S01]  /*112ce0*/  ISETP.LT.AND P2, PT, R17, UR6, !P2 ;  /* 0x0000000611007c0c */ /* 0x000fe2000d741270 */
[----:B------:R-:W-:Y:S01]  /*112cf0*/  ULDC UR4, c[0x0][0x22c] ;  /* 0x00008b0000047ab9 */ /* 0x000fe20000000800 */
[C---:B------:R-:W-:Y:S01]  /*112d00*/  PRMT R2, R27.reuse, 0x7771, RZ ;  /* 0x000077711b027816 */ /* 0x040fe200000000ff */
[----:B------:R0:W-:Y:S01]  /*112d10*/  @P3 STG.E.U8 desc[UR46][R14.64], R3 ;  /* 0x000000030e003986 */ /* 0x0001e2000c10112e */
[----:B------:R-:W-:Y:S01]  /*112d20*/  ISETP.GE.AND P5, PT, R0, UR4, PT ;  /* 0x0000000400007c0c */ /* 0x000fe2000bfa6270 */
[----:B------:R-:W-:Y:S01]  /*112d30*/  ULDC UR4, c[0x0][0x228] ;  /* 0x00008a0000047ab9 */ /* 0x000fe20000000800 */
[----:B------:R-:W-:Y:S02]  /*112d40*/  PRMT R0, R27, 0x7770, RZ ;  /* 0x000077701b007816 */ /* 0x000fe400000000ff */
[----:B------:R-:W-:Y:S01]  /*112d50*/  ISETP.LT.AND P3, PT, R16, UR4, !P4 ;  /* 0x0000000410007c0c */ /* 0x000fe2000e761270 */
[----:B------:R-:W-:Y:S01]  /*112d60*/  ULDC UR6, c[0x0][0x228] ;  /* 0x00008a0000067ab9 */ /* 0x000fe20000000800 */
[----:B------:R-:W-:Y:S01]  /*112d70*/  ULDC UR4, c[0x0][0x22c] ;  /* 0x00008b0000047ab9 */ /* 0x000fe20000000800 */
[----:B0-----:R-:W2:Y:S01]  /*112d80*/  LDL.LU.64 R14, [R1+0x1d00] ;  /* 0x001d0000010e7983 */ /* 0x001ea20000300a00 */
[----:B------:R-:W-:Y:S01]  /*112d90*/  ISETP.LT.AND P4, PT, R17, UR6, !P4 ;  /* 0x0000000611007c0c */ /* 0x000fe2000e781270 */
[----:B------:R-:W-:-:S02]  /*112da0*/  ULDC UR6, c[0x0][0x228] ;  /* 0x00008a0000067ab9 */ /* 0x000fc40000000800 */
[----:B------:R0:W-:Y:S02]  /*112db0*/  @P6 STG.E.U8 desc[UR46][R18.64], R0 ;  /* 0x0000000012006986 */ /* 0x0001e4000c10112e */
[C---:B0-----:R-:W-:Y:S02]  /*112dc0*/  PRMT R0, R27.reuse, 0x7772, RZ ;  /* 0x000077721b007816 */ /* 0x041fe400000000ff */
[----:B---3--:R0:W-:Y:S04]  /*112dd0*/  @P2 STG.E.U8 desc[UR46][R22.64], R2 ;  /* 0x0000000216002986 */ /* 0x0081e8000c10112e */
        /* <DEDUP_REMOVED lines=8> */
[----:B------:R-:W-:Y:S01]  /*112e60*/  VIADD R2, R26, 0x1e5 ;  /* 0x000001e51a027836 */ /* 0x000fe20000000000 */
[----:B------:R-:W-:Y:S01]  /*112e70*/  ISETP.LT.AND P6, PT, R16, UR8, !P5 ;  /* 0x0000000810007c0c */ /* 0x000fe2000efc1270 */
[----:B------:R-:W-:Y:S01]  /*112e80*/  VIADD R0, R26, 0x1e7 ;  /* 0x000001e71a007836 */ /* 0x000fe20000000000 */
[----:B------:R-:W-:Y:S01]  /*112e90*/  PRMT R3, R21, 0x7773, RZ ;  /* 0x0000777315037816 */ /* 0x000fe200000000ff */
[----:B------:R-:W-:Y:S01]  /*112ea0*/  ULDC UR8, c[0x0][0x228] ;  /* 0x00008a0000087ab9 */ /* 0x000fe20000000800 */
[----:B------:R-:W-:Y:S01]  /*112eb0*/  ISETP.GE.AND P2, PT, R2, UR4, PT ;  /* 0x0000000402007c0c */ /* 0x000fe2000bf46270 */
[----:B------:R-:W-:Y:S01]  /*112ec0*/  VIADD R2, R26, 0x1e6 ;  /* 0x000001e61a027836 */ /* 0x000fe20000000000 */
[----:B------:R-:W-:-:S04]  /*112ed0*/  ULDC UR4, c[0x0][0x22c] ;  /* 0x00008b0000047ab9 */ /* 0x000fc80000000800 */
[----:B------:R-:W-:Y:S01]  /*112ee0*/  ISETP.GE.AND P3, PT, R2, UR4, PT ;  /* 0x0000000402007c0c */ /* 0x000fe2000bf66270 */
[----:B------:R-:W-:Y:S02]  /*112ef0*/  ULDC UR4, c[0x0][0x228] ;  /* 0x00008a0000047ab9 */ /* 0x000fe40000000800 */
[----:B------:R-:W-:Y:S02]  /*112f00*/  ISETP.LT.AND P5, PT, R17, UR4, !P5 ;  /* 0x0000000411007c0c */ /* 0x000fe4000efa1270 */
[----:B------:R-:W-:Y:S01]  /*112f10*/  PRMT R2, R21, 0x7770, RZ ;  /* 0x0000777015027816 */ /* 0x000fe200000000ff */
[----:B------:R-:W-:-:S04]  /*112f20*/  ULDC UR4, c[0x0][0x22c] ;  /* 0x00008b0000047ab9 */ /* 0x000fc80000000800 */
        /* <DEDUP_REMOVED lines=8> */
[----:B------:R-:W-:Y:S01]  /*112fb0*/  ULDC UR6, c[0x0][0x228] ;  /* 0x00008a0000067ab9 */ /* 0x000fe20000000800 */
[----:B------:R0:W-:Y:S01]  /*112fc0*/  @P5 STG.E.U8 desc[UR46][R14.64], R2 ;  /* 0x000000020e005986 */ /* 0x0001e2000c10112e */
[----:B------:R-:W-:Y:S01]  /*112fd0*/  ISETP.LT.AND P5, PT, R16, UR4, !P3 ;  /* 0x0000000410007c0c */ /* 0x000fe2000dfa1270 */
[----:B------:R-:W-:-:S02]  /*112fe0*/  ULDC UR4, c[0x0][0x22c] ;  /* 0x00008b0000047ab9 */ /* 0x000fc40000000800 */
[----:B0-----:R-:W2:Y:S01]  /*112ff0*/  LDL.LU.64 R14, [R1+0x1d48] ;  /* 0x001d4800010e7983 */ /* 0x001ea20000300a00 */
[----:B------:R-:W-:-:S03]  /*113000*/  PRMT R2, R21, 0x7772, RZ ;  /* 0x0000777215027816 */ /* 0x000fc600000000ff */
[----:B------:R-:W2:Y:S04]  /*113010*/  LDL.LU R27, [R1+0x3f0] ;  /* 0x0003f000011b7983 */ /* 0x000ea80000300800 */
[----:B------:R-:W2:Y:S04]  /*113020*/  LDL.LU.64 R20, [R1+0x1d60] ;  /* 0x001d600001147983 */ /* 0x000ea80000300a00 */
[----:B---3--:R0:W-:Y:S01]  /*113030*/  @P6 STG.E.U8 desc[UR46][R22.64], R2 ;  /* 0x0000000216006986 */ /* 0x0081e2000c10112e */
[----:B------:R-:W-:Y:S02]  /*113040*/  ISETP.GE.AND P6, PT, R0, UR4, PT ;  /* 0x0000000400007c0c */ /* 0x000fe4000bfc6270 */
[----:B------:R-:W-:Y:S01]  /*113050*/  PRMT R0, R19, 0x7770, RZ ;  /* 0x0000777013007816 */ /* 0x000fe200000000ff */
[----:B------:R-:W-:Y:S01]  /*113060*/  @P2 STG.E.U8 desc[UR46][R12.64], R3 ;  /* 0x000000030c002986 */ /* 0x000fe2000c10112e */
[----:B------:R-:W-:Y:S01]  /*113070*/  ISETP.LT.AND P3, PT, R17, UR6, !P3 ;  /* 0x0000000611007c0c */ /* 0x000fe2000df61270 */
[----:B------:R-:W-:Y:S01]  /*113080*/  ULDC UR4, c[0x0][0x228] ;  /* 0x00008a0000047ab9 */ /* 0x000fe20000000800 */
[----:B------:R-:W-:Y:S01]  /*113090*/  ULDC UR6, c[0x0][0x228] ;  /* 0x00008a0000067ab9 */ /* 0x000fe20000000800 */
[----:B0-----:R-:W3:Y:S01]  /*1130a0*/  LDL.LU.64 R22, [R1+0x1d58] ;  /* 0x001d580001167983 */ /* 0x001ee20000300a00 */
        /* <DEDUP_REMOVED lines=26> */
[----:B------:R-:W-:Y:S04]  /*113250*/  @P4 STG.E.U8 desc[UR46][R20.64], R0 ;  /* 0x0000000014004986 */ /* 0x000fe8000c10112e */
[----:B---3--:R0:W-:Y:S01]  /*113260*/  @P5 STG.E.U8 desc[UR46][R22.64], R2 ;  /* 0x0000000216005986 */ /* 0x0081e2000c10112e */
[----:B------:R-:W-:Y:S01]  /*113270*/  ISETP.LT.AND P5, PT, R16, UR6, !P3 ;  /* 0x0000000610007c0c */ /* 0x000fe2000dfa1270 */
[----:B------:R-:W-:Y:S01]  /*113280*/  ULDC UR6, c[0x0][0x228] ;  /* 0x00008a0000067ab9 */ /* 0x000fe20000000800 */
[C---:B0-----:R-:W-:Y:S01]  /*113290*/  PRMT R2, R27.reuse, 0x7771, RZ ;  /* 0x000077711b027816 */ /* 0x041fe200000000ff */
[----:B------:R-:W3:Y:S04]  /*1132a0*/  LDL.LU.64 R22, [R1+0x1d80] ;  /* 0x001d800001167983 */ /* 0x000ee80000300a00 */
[----:B----4-:R0:W-:Y:S04]  /*1132b0*/  @P6 STG.E.U8 desc[UR46][R24.64], R2 ;  /* 0x0000000218006986 */ /* 0x0101e8000c10112e */
[----:B0-----:R-:W4:Y:S01]  /*1132c0*/  LDL.LU.64 R24, [R1+0x1db0] ;  /* 0x001db00001187983 */ /* 0x001f220000300a00 */
[----:B------:R-:W-:-:S03]  /*1132d0*/  PRMT R2, R27, 0x7772, RZ ;  /* 0x000077721b027816 */ /* 0x000fc600000000ff */
[----:B------:R-:W4:Y:S04]  /*1132e0*/  LDL.LU R18, [R1+0x3f8] ;  /* 0x0003f80001127983 */ /* 0x000f280000300800 */
[----:B------:R-:W4:Y:S04]  /*1132f0*/  LDL.LU.64 R20, [R1+0x1dc0] ;  /* 0x001dc00001147983 */ /* 0x000f280000300a00 */
[----:B--2---:R0:W-:Y:S04]  /*113300*/  @P5 STG.E.U8 desc[UR46][R28.64], R2 ;  /* 0x000000021c005986 */ /* 0x0041e8000c10112e */
[----:B0-----:R-:W2:Y:S01]  /*113310*/  LDL.LU.64 R28, [R1+0x1db8] ;  /* 0x001db800011c7983 */ /* 0x001ea20000300a00 */
[----:B------:R-:W-:Y:S01]  /*113320*/  VIADD R0, R26, 0x1eb ;  /* 0x000001eb1a007836 */ /* 0x000fe20000000000 */
[----:B------:R-:W-:Y:S01]  /*113330*/  ISETP.LT.AND P3, PT, R17, UR6, !P3 ;  /* 0x0000000611007c0c */ /* 0x000fe2000df61270 */
[----:B------:R-:W-:-:S03]  /*113340*/  ULDC UR6, c[0x0][0x228] ;  /* 0x00008a0000067ab9 */ /* 0x000fc60000000800 */
[----:B------:R-:W-:Y:S01]  /*113350*/  ISETP.GE.AND P4, PT, R0, UR4, PT ;  /* 0x0000000400007c0c */ /* 0x000fe2000bf86270 */
[----:B------:R-:W-:Y:S02]  /*113360*/  ULDC UR4, c[0x0][0x228] ;  /* 0x00008a0000047ab9 */ /* 0x000fe40000000800 */
[----:B------:R-:W-:Y:S01]  /*113370*/  ISETP.LT.AND P6, PT, R16, UR4, !P2 ;  /* 0x0000000410007c0c */ /* 0x000fe2000d7c1270 */
[----:B------:R-:W-:Y:S01]  /*113380*/  VIADD R0, R26, 0x1ec ;  /* 0x000001ec1a007836 */ /* 0x000fe20000000000 */
[----:B------:R-:W-:Y:S01]  /*113390*/  PRMT R3, R27, 0x7773, RZ ;  /* 0x000077731b037816 */ /* 0x000fe200000000ff */
[----:B------:R-:W-:Y:S01]  /*1133a0*/  ULDC UR4, c[0x0][0x22c] ;  /* 0x00008b0000047ab9 */ /* 0x000fe20000000800 */
[----:B------:R-:W-:Y:S01]  /*1133b0*/  ISETP.LT.AND P2, PT, R17, UR6, !P2 ;  /* 0x0000000611007c0c */ /* 0x000fe2000d741270 */
[----:B------:R-:W2:Y:S01]  /*1133c0*/  LDL.LU R27, [R1+0xb0] ;  /* 0x0000b000011b7983 */ /* 0x000ea20000300800 */
[----:B------:R-:W-:Y:S02]  /*1133d0*/  ISETP.GE.AND P5, PT, R0, UR4, PT ;  /* 0x0000000400007c0c */ /* 0x000fe4000bfa6270 */
[----:B------:R-:W-:Y:S01]  /*1133e0*/  PRMT R0, R13, 0x7770, RZ ;  /* 0x000077700d007816 */ /* 0x000fe200000000ff */
[----:B------:R-:W-:Y:S01]  /*1133f0*/  ULDC UR4, c[0x0][0x228] ;  /* 0x00008a0000047ab9 */ /* 0x000fe20000000800 */
[----:B------:R-:W-:Y:S01]  /*113400*/  @P3 STG.E.U8 desc[UR46][R8.64], R3 ;  /* 0x0000000308003986 */ /* 0x000fe2000c10112e */
[----:B------:R-:W-:-:S02]  /*113410*/  ISETP.LT.AND P3, PT, R16, UR4, !P4 ;  /* 0x0000000410007c0c */ /* 0x000fc4000e761270 */
[----:B------:R-:W-:Y:S01]  /*113420*/  PRMT R2, R13, 0x7771, RZ ;  /* 0x000077710d027816 */ /* 0x000fe200000000ff */
[----:B------:R-:W-:Y:S01]  /*113430*/  ULDC UR6, c[0x0][0x228] ;  /* 0x00008a0000067ab9 */ /* 0x000fe20000000800 */
[----:B------:R-:W-:Y:S01]  /*113440*/  ULDC UR4, c[0x0][0x22c] ;  /* 0x00008b0000047ab9 */ /* 0x000fe20000000800 */
[----:B------:R-:W-:Y:S01]  /*113450*/  ISETP.LT.AND P4, PT, R17, UR6, !P4 ;  /* 0x0000000611007c0c */ /* 0x000fe2000e781270 */
[----:B------:R-:W-:Y:S01]  /*113460*/  ULDC UR6, c[0x0][0x228] ;  /* 0x00008a0000067ab9 */ /* 0x000fe20000000800 */
[----:B------:R0:W-:Y:S01]  /*113470*/  @P6 STG.E.U8 desc[UR46][R14.64], R0 ;  /* 0x000000000e006986 */ /* 0x0001e2000c10112e */
[----:B------:R-:W-:-:S03]  /*113480*/  ISETP.LT.AND P6, PT, R16, UR8, !P5 ;  /* 0x0000000810007c0c */ /* 0x000fc6000efc1270 */
[----:B0-----:R-:W2:Y:S01]  /*113490*/  LDL.LU.64 R14, [R1+0x1d50] ;  /* 0x001d5000010e7983 */ /* 0x001ea20000300a00 */
[----:B------:R-:W-:-:S03]  /*1134a0*/  PRMT R0, R13, 0x7772, RZ ;  /* 0x000077720d007816 */ /* 0x000fc600000000ff */
[----:B---3--:R0:W-:Y:S04]  /*1134b0*/  @P2 STG.E.U8 desc[UR46][R22.64], R2 ;  /* 0x0000000216002986 */ /* 0x0081e8000c10112e */
[----:B0-----:R-:W3:Y:S01]  /*1134c0*/  LDL.LU.64 R22, [R1+0x1df0] ;  /* 0x001df00001167983 */ /* 0x001ee20000300a00 */
[----:B------:R-:W-:-:S05]  /*1134d0*/  VIADD R2, R26, 0x1ed ;  /* 0x000001ed1a027836 */ /* 0x000fca0000000000 */
[----:B------:R-:W-:Y:S01]  /*1134e0*/  ISETP.GE.AND P2, PT, R2, UR4, PT ;  /* 0x0000000402007c0c */ /* 0x000fe2000bf46270 */
[----:B------:R-:W-:Y:S01]  /*1134f0*/  VIADD R2, R26, 0x1ee ;  /* 0x000001ee1a027836 */ /* 0x000fe20000000000 */
[----:B------:R-:W-:Y:S01]  /*113500*/  ULDC UR4, c[0x0][0x22c] ;  /* 0x00008b0000047ab9 */ /* 0x000fe20000000800 */
[----:B----4-:R0:W-:Y:S03]  /*113510*/  @P3 STG.E.U8 desc[UR46][R24.64], R0 ;  /* 0x0000000018003986 */ /* 0x0101e6000c10112e */
[----:B------:R-:W-:Y:S02]  /*113520*/  ISETP.GE.AND P3, PT, R2, UR4, PT ;  /* 0x0000000402007c0c */ /* 0x000fe4000bf66270 */
[----:B------:R-:W-:Y:S01]  /*113530*/  PRMT R2, R18, 0x7770, RZ ;  /* 0x0000777012027816 */ /* 0x000fe200000000ff */
[----:B------:R-:W-:Y:S01]  /*113540*/  ULDC UR4, c[0x0][0x228] ;  /* 0x00008a0000047ab9 */ /* 0x000fe20000000800 */
[----:B0-----:R-:W4:Y:S04]  /*113550*/  LDL.LU.64 R24, [R1+0x1de8] ;  /* 0x001de80001187983 */ /* 0x001f280000300a00 */
[----:B------:R-:W4:Y:S01]  /*113560*/  LDL.LU R19, [R1+0x3fc] ;  /* 0x0003fc0001137983 */ /* 0x000f220000300800 */
[----:B------:R-:W-:-:S03]  /*113570*/  PRMT R0, R13, 0x7773, RZ ;  /* 0x000077730d007816 */ /* 0x000fc600000000ff */
[----:B------:R-:W4:Y:S04]  /*113580*/  LDL.LU.64 R12, [R1+0x1e08] ;  /* 0x001e0800010c7983 */ /* 0x000f280000300a00 */
[----:B------:R0:W-:Y:S04]  /*113590*/  @P4 STG.E.U8 desc[UR46][R20.64], R0 ;  /* 0x0000000014004986 */ /* 0x0001e8000c10112e */
[----:B0-----:R-:W4:Y:S04]  /*1135a0*/  LDL.LU.64 R20, [R1+0x1e20] ;  /* 0x001e200001147983 */ /* 0x001f280000300a00 */
[----:B--2---:R0:W-:Y:S04]  /*1135b0*/  @P6 STG.E.U8 desc[UR46][R28.64], R2 ;  /* 0x000000021c006986 */ /* 0x0041e8000c10112e */
[----:B0-----:R-:W2:Y:S01]  /*1135c0*/  LDL.LU.64 R28, [R1+0x1e18] ;  /* 0x001e1800011c7983 */ /* 0x001ea20000300a00 */
[----:B------:R-:W-:-:S02]  /*1135d0*/  ISETP.LT.AND P5, PT, R17, UR4, !P5 ;  /* 0x0000000411007c0c */ /* 0x000fc4000efa1270 */
[----:B------:R-:W-:Y:S02]  /*1135e0*/  ISETP.LT.AND P6, PT, R16, UR6, !P2 ;  /* 0x0000000610007c0c */ /* 0x000fe4000d7c1270 */
[----:B------:R-:W-:Y:S01]  /*1135f0*/  PRMT R2, R18, 0x7771, RZ ;  /* 0x0000777112027816 */ /* 0x000fe200000000ff */
[----:B------:R-:W-:Y:S01]  /*113600*/  ULDC UR6, c[0x0][0x228] ;  /* 0x00008a0000067ab9 */ /* 0x000fe20000000800 */
[----:B------:R-:W-:Y:S01]  /*113610*/  VIADD R0, R26, 0x1ef ;  /* 0x000001ef1a007836 */ /* 0x000fe20000000000 */
[----:B------:R-:W-:Y:S01]  /*113620*/  ISETP.LT.AND P2, PT, R17, UR6, !P2 ;  /* 0x0000000611007c0c */ /* 0x000fe2000d741270 */
[----:B------:R-:W-:Y:S01]  /*113630*/  ULDC UR4, c[0x0][0x22c] ;  /* 0x00008b0000047ab9 */ /* 0x000fe20000000800 */
[----:B------:R-:W-:Y:S01]  /*113640*/  ULDC UR6, c[0x0][0x228] ;  /* 0x00008a0000067ab9 */ /* 0x000fe20000000800 */
[----:B------:R-:W-:Y:S02]  /*113650*/  PRMT R3, R18, 0x7773, RZ ;  /* 0x0000777312037816 */ /* 0x000fe400000000ff */
[----:B------:R-:W-:Y:S01]  /*113660*/  ISETP.GE.AND P4, PT, R0, UR4, PT ;  /* 0x0000000400007c0c */ /* 0x000fe2000bf86270 */
[----:B------:R-:W-:Y:S01]  /*113670*/  VIADD R0, R26, 0x1f0 ;  /* 0x000001f01a007836 */ /* 0x000fe20000000000 */
[----:B------:R-:W-:Y:S01]  /*113680*/  ULDC UR4, c[0x0][0x22c] ;  /* 0x00008b0000047ab9 */ /* 0x000fe20000000800 */
[----:B------:R-:W0:Y:S04]  /*113690*/  LDS.128 R4, [R27] ;  /* 0x000000001b047984 */ /* 0x000e280000000c00 */
[----:B------:R-:W1:Y:S04]  /*1136a0*/  LDS.128 R8, [R27+0x400] ;  /* 0x000400001b087984 */ /* 0x000e680000000c00 */
[----:B------:R0:W-:Y:S01]  /*1136b0*/  @P5 STG.E.U8 desc[UR46][R14.64], R2 ;  /* 0x000000020e005986 */ /* 0x0001e2000c10112e */
[----:B------:R-:W-:Y:S01]  /*1136c0*/  ISETP.LT.AND P5, PT, R16, UR6, !P3 ;  /* 0x0000000610007c0c */ /* 0x000fe2000dfa1270 */
[----:B------:R-:W-:Y:S01]  /*1136d0*/  ULDC UR6, c[0x0][0x228] ;  /* 0x00008a0000067ab9 */ /* 0x000fe20000000800 */
[----:B0-----:R-:W-:Y:S01]  /*1136e0*/  PRMT R2, R18, 0x7772, RZ ;  /* 0x0000777212027816 */ /* 0x001fe200000000ff */
[----:B------:R-:W2:Y:S04]  /*1136f0*/  LDL.LU.64 R14, [R1+0x1e10] ;  /* 0x001e1000010e7983 */ /* 0x000ea80000300a00 */
[----:B---3--:R0:W-:Y:S01]  /*113700*/  @P6 STG.E.U8 desc[UR46][R22.64], R2 ;  /* 0x0000000216006986 */ /* 0x0081e2000c10112e */
[----:B------:R-:W-:Y:S01]  /*113710*/  ISETP.GE.AND P6, PT, R0, UR4, PT ;  /* 0x0000000400007c0c */ /* 0x000fe2000bfc6270 */
[----:B------:R-:W-:-:S02]  /*113720*/  ULDC UR4, c[0x0][0x228] ;  /* 0x00008a0000047ab9 */ /* 0x000fc40000000800 */
[----:B------:R-:W-:Y:S01]  /*113730*/  ISETP.LT.AND P3, PT, R17, UR4, !P3 ;  /* 0x0000000411007c0c */ /* 0x000fe2000df61270 */
[----:B------:R-:W-:Y:S01]  /*113740*/  ULDC UR4, c[0x0][0x22c] ;  /* 0x00008b0000047ab9 */ /* 0x000fe20000000800 */
[----:B0-----:R-:W3:Y:S01]  /*113750*/  LDL.LU.64 R22, [R1+0x1e48] ;  /* 0x001e480001167983 */ /* 0x001ee20000300a00 */
[----:B------:R-:W-:-:S03]  /*113760*/  VIADD R2, R26, 0x1f1 ;  /* 0x000001f11a027836 */ /* 0x000fc60000000000 */
[----:B----4-:R0:W-:Y:S01]  /*113770*/  @P2 STG.E.U8 desc[UR46][R24.64], R3 ;  /* 0x0000000318002986 */ /* 0x0101e2000c10112e */
[----:B------:R-:W-:Y:S02]  /*113780*/  PRMT R0, R19, 0x7770, RZ ;  /* 0x0000777013007816 */ /* 0x000fe400000000ff */
[----:B------:R-:W-:Y:S01]  /*113790*/  ISETP.LT.AND P2, PT, R16, UR6, !P4 ;  /* 0x0000000610007c0c */ /* 0x000fe2000e741270 */
[----:B------:R-:W-:Y:S02]  /*1137a0*/  ULDC UR6, c[0x0][0x228] ;  /* 0x00008a0000067ab9 */ /* 0x000fe40000000800 */
[----:B------:R4:W-:Y:S04]  /*1137b0*/  @P5 STG.E.U8 desc[UR46][R12.64], R0 ;  /* 0x000000000c005986 */ /* 0x0009e8000c10112e */
[----:B0-----:R-:W3:Y:S01]  /*1137c0*/  LDL.LU.64 R24, [R1+0x1e28] ;  /* 0x001e280001187983 */ /* 0x001ee20000300a00 */
[----:B------:R-:W-:-:S02]  /*1137d0*/  ISETP.GE.AND P5, PT, R2, UR4, PT ;  /* 0x0000000402007c0c */ /* 0x000fc4000bfa6270 */
[C---:B------:R-:W-:Y:S02]  /*1137e0*/  PRMT R2, R19.reuse, 0x7771, RZ ;  /* 0x0000777113027816 */ /* 0x040fe400000000ff */
[C---:B------:R-:W-:Y:S01]  /*1137f0*/  PRMT R3, R19.reuse, 0x7773, RZ ;  /* 0x0000777313037816 */ /* 0x040fe200000000ff */
[----:B------:R-:W-:Y:S01]  /*113800*/  ULDC UR4, c[0x0][0x228] ;  /* 0x00008a0000047ab9 */ /* 0x000fe20000000800 */
[----:B----4-:R-:W-:Y:S02]  /*113810*/  PRMT R0, R19, 0x7772, RZ ;  /* 0x0000777213007816 */ /* 0x010fe400000000ff */
[----:B------:R-:W4:Y:S04]  /*113820*/  LDL.LU.64 R18, [R1+0x1e50] ;  /* 0x001e500001127983 */ /* 0x000f280000300a00 */
[----:B------:R0:W-:Y:S04]  /*113830*/  @P3 STG.E.U8 desc[UR46][R20.64], R2 ;  /* 0x0000000214003986 */ /* 0x0001e8000c10112e */
[----:B0-----:R-:W4:Y:S04]  /*113840*/  LDL.LU.64 R20, [R1+0x1e58] ;  /* 0x001e580001147983 */ /* 0x001f280000300a00 */
[----:B--2---:R0:W-:Y:S04]  /*113850*/  @P2 STG.E.U8 desc[UR46][R28.64], R0 ;  /* 0x000000001c002986 */ /* 0x0041e8000c10112e */
[----:B0-----:R-:W2:Y:S01]  /*113860*/  LDL.LU.64 R28, [R1+0x1e40] ;  /* 0x001e4000011c7983 */ /* 0x001ea20000300a00 */
[----:B------:R-:W-:Y:S01]  /*113870*/  ISETP.LT.AND P4, PT, R17, UR4, !P4 ;  /* 0x0000000411007c0c */ /* 0x000fe2000e781270 */
[----:B------:R-:W-:-:S02]  /*113880*/  ULDC UR4, c[0x0][0x228] ;  /* 0x00008a0000047ab9 */ /* 0x000fc40000000800 */
[----:B------:R-:W-:Y:S01]  /*113890*/  ISETP.LT.AND P2, PT, R16, UR4, !P6 ;  /* 0x0000000410007c0c */ /* 0x000fe2000f741270 */
[----:B------:R-:W-:Y:S01]  /*1138a0*/  VIADD R0, R26, 0x1f2 ;  /* 0x000001f21a007836 */ /* 0x000fe20000000000 */
[----:B------:R-:W-:Y:S01]  /*1138b0*/  ISETP.LT.AND P6, PT, R17, UR6, !P6 ;  /* 0x0000000611007c0c */ /* 0x000fe2000f7c1270 */
[----:B------:R-:W-:Y:S01]  /*1138c0*/  ULDC UR4, c[0x0][0x22c] ;  /* 0x00008b0000047ab9 */ /* 0x000fe20000000800 */
[----:B------:R-:W-:Y:S01]  /*1138d0*/  PRMT R2, R4, 0x7770, RZ ;  /* 0x0000777004027816 */ /* 0x000fe200000000ff */
[----:B------:R-:W-:Y:S01]  /*1138e0*/  ULDC UR6, c[0x0][0x228] ;  /* 0x00008a0000067ab9 */ /* 0x000fe20000000800 */
[----:B------:R-:W-:Y:S01]  /*1138f0*/  ISETP.GE.AND P3, PT, R0, UR4, PT ;  /* 0x0000000400007c0c */ /* 0x000fe2000bf66270 */
[----:B------:R-:W-:Y:S01]  /*113900*/  VIADD R0, R26, 0x1f3 ;  /* 0x000001f31a007836 */ /* 0x000fe20000000000 */
[----:B------:R-:W-:Y:S02]  /*113910*/  ULDC UR4, c[0x0][0x22c] ;  /* 0x00008b0000047ab9 */ /* 0x000fe40000000800 */
[----:B------:R0:W-:Y:S01]  /*113920*/  @P4 STG.E.U8 desc[UR46][R14.64], R3 ;  /* 0x000000030e004986 */ /* 0x0001e2000c10112e */
[----:B------:R-:W-:Y:S01]  /*113930*/  ISETP.LT.AND P4, PT, R16, UR6, !P5 ;  /* 0x0000000610007c0c */ /* 0x000fe2000ef81270 */
[----:B------:R-:W-:Y:S01]  /*113940*/  ULDC UR6, c[0x0][0x228] ;  /* 0x00008a0000067ab9 */ /* 0x000fe20000000800 */
[----:B0-----:R-:W-:Y:S01]  /*113950*/  PRMT R3, R4, 0x7771, RZ ;  /* 0x0000777104037816 */ /* 0x001fe200000000ff */
[----:B---3--:R0:W-:Y:S01]  /*113960*/  @P2 STG.E.U8 desc[UR46][R22.64], R2 ;  /* 0x0000000216002986 */ /* 0x0081e2000c10112e */
[----:B------:R-:W-:Y:S01]  /*113970*/  ISETP.GE.AND P2, PT, R0, UR4, PT ;  /* 0x0000000400007c0c */ /* 0x000fe2000bf46270 */
[----:B------:R-:W-:-:S02]  /*113980*/  ULDC UR4, c[0x0][0x228] ;  /* 0x00008a0000047ab9 */ /* 0x000fc40000000800 */
[----:B------:R-:W-:Y:S02]  /*113990*/  ISETP.LT.AND P5, PT, R17, UR4, !P5 ;  /* 0x0000000411007c0c */ /* 0x000fe4000efa1270 */
[C---:B------:R-:W-:Y:S02]  /*1139a0*/  PRMT R0, R4.reuse, 0x7772, RZ ;  /* 0x0000777204007816 */ /* 0x040fe400000000ff */
[----:B------:R-:W-:Y:S01]  /*1139b0*/  PRMT R4, R4, 0x7773, RZ ;  /* 0x0000777304047816 */ /* 0x000fe200000000ff */
[----:B------:R-:W-:Y:S01]  /*1139c0*/  ULDC UR4, c[0x0][0x22c] ;  /* 0x00008b0000047ab9 */ /* 0x000fe20000000800 */
[----:B0-----:R-:W3:Y:S04]  /*1139d0*/  LDL.LU.64 R22, [R1+0x1e68] ;  /* 0x001e680001167983 */ /* 0x001ee80000300a00 */
[----:B------:R0:W-:Y:S01]  /*1139e0*/  @P6 STG.E.U8 desc[UR46][R24.64], R3 ;  /* 0x0000000318006986 */ /* 0x0001e2000c10112e */
[----:B------:R-:W-:Y:S01]  /*1139f0*/  ISETP.LT.AND P6, PT, R16, UR6, !P3 ;  /* 0x0000000610007c0c */ /* 0x000fe2000dfc1270 */
[----:B------:R-:W-:Y:S01]  /*113a00*/  VIADD R2, R26, 0x1f4 ;  /* 0x000001f41a027836 */ /* 0x000fe20000000000 */
[----:B------:R-:W-:Y:S01]  /*113a10*/  ULDC UR6, c[0x0][0x228] ;  /* 0x00008a0000067ab9 */ /* 0x000fe20000000800 */
[----:B----4-:R4:W-:Y:S04]  /*113a20*/  @P4 STG.E.U8 desc[UR46][R18.64], R0 ;  /* 0x0000000012004986 */ /* 0x0109e8000c10112e */
[----:B0-----:R-:W3:Y:S04]  /*113a30*/  LDL.LU.64 R24, [R1+0x1e80] ;  /* 0x001e800001187983 */ /* 0x001ee80000300a00 */
[----:B------:R-:W3:Y:S04]  /*113a40*/  LDL.LU.64 R12, [R1+0x1e88] ;  /* 0x001e8800010c7983 */ /* 0x000ee80000300a00 */
[----:B------:R-:W3:Y:S01]  /*113a50*/  LDL.LU.64 R14, [R1+0x1e60] ;  /* 0x001e6000010e7983 */ /* 0x000ee20000300a00 */
[----:B----4-:R-:W-:-:S03]  /*113a60*/  PRMT R0, R5, 0x7770, RZ ;  /* 0x0000777005007816 */ /* 0x010fc600000000ff */
[----:B------:R-:W-:Y:S04]  /*113a70*/  @P5 STG.E.U8 desc[UR46][R20.64], R4 ;  /* 0x0000000414005986 */ /* 0x000fe8000c10112e */
[----:B--2---:R0:W-:Y:S04]  /*113a80*/  @P6 STG.E.U8 desc[UR46][R28.64], R0 ;  /* 0x000000001c006986 */ /* 0x0041e8000c10112e */
[----:B0-----:R-:W2:Y:S01]  /*113a90*/  LDL.LU.64 R28, [R1+0x1ea0] ;  /* 0x001ea000011c7983 */ /* 0x001ea20000300a00 */
[----:B------:R-:W-:Y:S01]  /*113aa0*/  ISETP.GE.AND P4, PT, R2, UR4, PT ;  /* 0x0000000402007c0c */ /* 0x000fe2000bf86270 */
[----:B------:R-:W-:Y:S01]  /*113ab0*/  ULDC UR4, c[0x0][0x228] ;  /* 0x00008a0000047ab9 */ /* 0x000fe20000000800 */
[----:B------:R-:W-:-:S02]  /*113ac0*/  ISETP.LT.AND P5, PT, R16, UR6, !P2 ;  /* 0x0000000610007c0c */ /* 0x000fc4000d7a1270 */
[----:B------:R-:W-:Y:S01]  /*113ad0*/  ISETP.LT.AND P3, PT, R17, UR4, !P3 ;  /* 0x0000000411007c0c */ /* 0x000fe2000df61270 */
[----:B------:R-:W-:Y:S01]  /*113ae0*/  ULDC UR4, c[0x0][0x228] ;  /* 0x00008a0000047ab9 */ /* 0x000fe20000000800 */
[----:B------:R-:W-:Y:S01]  /*113af0*/  PRMT R2, R5, 0x7771, RZ ;  /* 0x0000777105027816 */ /* 0x000fe200000000ff */
[----:B------:R-:W4:Y:S01]  /*113b00*/  LDL.LU.64 R18, [R1+0x1ec8] ;  /* 0x001ec80001127983 */ /* 0x000f220000300a00 */
[----:B------:R-:W-:Y:S01]  /*113b10*/  ULDC UR6, c[0x0][0x228] ;  /* 0x00008a0000067ab9 */ /* 0x000fe20000000800 */
[C---:B------:R-:W-:Y:S02]  /*113b20*/  ISETP.LT.AND P2, PT, R17.reuse, UR4, !P2 ;  /* 0x0000000411007c0c */ /* 0x040fe4000d741270 */
[----:B------:R-:W4:Y:S01]  /*113b30*/  LDL.LU.64 R20, [R1+0x1eb8] ;  /* 0x001eb80001147983 */ /* 0x000f220000300a00 */
[----:B------:R-:W-:Y:S01]  /*113b40*/  ULDC UR4, c[0x0][0x228] ;  /* 0x00008a0000047ab9 */ /* 0x000fe20000000800 */
[----:B------:R-:W-:Y:S02]  /*113b50*/  ISETP.LT.AND P6, PT, R16, UR6, !P4 ;  /* 0x0000000610007c0c */ /* 0x000fe4000e7c1270 */
[----:B------:R-:W-:Y:S01]  /*113b60*/  ISETP.LT.AND P4, PT, R17, UR4, !P4 ;  /* 0x0000000411007c0c */ /* 0x000fe2000e781270 */
[----:B------:R-:W-:Y:S01]  /*113b70*/  VIADD R0, R26, 0x1f6 ;  /* 0x000001f61a007836 */ /* 0x000fe20000000000 */
[----:B------:R-:W-:-:S02]  /*113b80*/  PRMT R3, R5, 0x7772, RZ ;  /* 0x0000777205037816 */ /* 0x000fc400000000ff */
[----:B------:R-:W-:Y:S01]  /*113b90*/  PRMT R5, R5, 0x7773, RZ ;  /* 0x0000777305057816 */ /* 0x000fe200000000ff */
[----:B------:R-:W-:Y:S01]  /*113ba0*/  ULDC UR4, c[0x0][0x228] ;  /* 0x00008a0000047ab9 */ /* 0x000fe20000000800 */
[----:B------:R-:W-:Y:S01]  /*113bb0*/  ULDC UR6, c[0x0][0x228] ;  /* 0x00008a0000067ab9 */ /* 0x000fe20000000800 */
[----:B---3--:R0:W-:Y:S01]  /*113bc0*/  @P3 STG.E.U8 desc[UR46][R22.64], R2 ;  /* 0x0000000216003986 */ /* 0x0081e2000c10112e */
[----:B------:R-:W-:Y:S02]  /*113bd0*/  ISETP.GE.AND P3, PT, R0, UR21, PT ;  /* 0x0000001500007c0c */ /* 0x000fe4000bf66270 */
[----:B------:R-:W-:Y:S01]  /*113be0*/  PRMT R0, R6, 0x7770, RZ ;  /* 0x0000777006007816 */ /* 0x000fe200000000ff */
[----:B0-----:R-:W-:Y:S01]  /*113bf0*/  VIADD R2, R26, 0x1f7 ;  /* 0x000001f71a027836 */ /* 0x001fe20000000000 */
[----:B------:R-:W3:Y:S04]  /*113c00*/  LDL.LU.64 R22, [R1+0x1ed0] ;  /* 0x001ed00001167983 */ /* 0x000ee80000300a00 */
[----:B------:R0:W-:Y:S01]  /*113c10*/  @P5 STG.E.U8 desc[UR46][R24.64], R3 ;  /* 0x0000000318005986 */ /* 0x0001e2000c10112e */
[----:B------:R-:W-:-:S02]  /*113c20*/  ISETP.GE.AND P5, PT, R2, UR19, PT ;  /* 0x0000001302007c0c */ /* 0x000fc4000bfa6270 */
[----:B------:R-:W-:Y:S01]  /*113c30*/  PRMT R2, R6, 0x7771, RZ ;  /* 0x0000777106027816 */ /* 0x000fe200000000ff */
[----:B------:R1:W-:Y:S04]  /*113c40*/  @P2 STG.E.U8 desc[UR46][R12.64], R5 ;  /* 0x000000050c002986 */ /* 0x0003e8000c10112e */
[----:B------:R-:W-:Y:S04]  /*113c50*/  @P6 STG.E.U8 desc[UR46][R14.64], R0 ;  /* 0x000000000e006986 */ /* 0x000fe8000c10112e */
[----:B0-----:R-:W3:Y:S04]  /*113c60*/  LDL.LU.64 R24, [R1+0x1ec0] ;  /* 0x001ec00001187983 */ /* 0x001ee80000300a00 */
[----:B-1----:R-:W3:Y:S04]  /*113c70*/  LDL.LU.64 R12, [R1+0x1ef0] ;  /* 0x001ef000010c7983 */ /* 0x002ee80000300a00 */
[----:B--2---:R0:W-:Y:S04]  /*113c80*/  @P4 STG.E.U8 desc[UR46][R28.64], R2 ;  /* 0x000000021c004986 */ /* 0x0041e8000c10112e */
[----:B0-----:R-:W2:Y:S01]  /*113c90*/  LDL.LU.64 R28, [R1+0x1f00] ;  /* 0x001f0000011c7983 */ /* 0x001ea20000300a00 */
[----:B------:R-:W-:-:S02]  /*113ca0*/  ISETP.LT.AND P6, PT, R16, UR4, !P1 ;  /* 0x0000000410007c0c */ /* 0x000fc4000cfc1270 */
[C---:B------:R-:W-:Y:S01]  /*113cb0*/  ISETP.LT.AND P1, PT, R17.reuse, UR6, !P1 ;  /* 0x0000000611007c0c */ /* 0x040fe2000cf21270 */
[----:B------:R-:W-:Y:S01]  /*113cc0*/  VIADD R0, R26, 0x1f8 ;  /* 0x000001f81a007836 */ /* 0x000fe20000000000 */
[----:B------:R-:W-:Y:S01]  /*113cd0*/  ULDC UR4, c[0x0][0x228] ;  /* 0x00008a0000047ab9 */ /* 0x000fe20000000800 */
[C---:B------:R-:W-:Y:S01]  /*113ce0*/  PRMT R2, R6.reuse, 0x7772, RZ ;  /* 0x0000777206027816 */ /* 0x040fe200000000ff */
[----:B------:R-:W-:Y:S01]  /*113cf0*/  ULDC UR6, c[0x0][0x228] ;  /* 0x00008a0000067ab9 */ /* 0x000fe20000000800 */
[----:B------:R-:W-:Y:S02]  /*113d00*/  PRMT R6, R6, 0x7773, RZ ;  /* 0x0000777306067816 */ /* 0x000fe400000000ff */
[----:B------:R-:W-:Y:S02]  /*113d10*/  ISETP.LT.AND P4, PT, R16, UR4, !P3 ;  /* 0x0000000410007c0c */ /* 0x000fe4000df81270 */
[----:B------:R-:W-:Y:S02]  /*113d20*/  ISETP.GE.AND P2, PT, R0, UR17, PT ;  /* 0x0000001100007c0c */ /* 0x000fe4000bf46270 */
[----:B------:R-:W-:Y:S01]  /*113d30*/  ISETP.LT.AND P3, PT, R17, UR6, !P3 ;  /* 0x0000000611007c0c */ /* 0x000fe2000df61270 */
[----:B------:R-:W-:Y:S01]  /*113d40*/  VIADD R0, R26, 0x1f9 ;  /* 0x000001f91a007836 */ /* 0x000fe20000000000 */
[----:B------:R-:W-:Y:S01]  /*113d50*/  ULDC UR4, c[0x0][0x228] ;  /* 0x00008a0000047ab9 */ /* 0x000fe20000000800 */
[----:B------:R-:W2:Y:S04]  /*113d60*/  LDL.LU.64 R14, [R1+0x1ef8] ;  /* 0x001ef800010e7983 */ /* 0x000ea80000300a00 */
[----:B----4-:R0:W-:Y:S04]  /*113d70*/  @P6 STG.E.U8 desc[UR46][R18.64], R2 ;  /* 0x0000000212006986 */ /* 0x0101e8000c10112e */
[----:B------:R1:W-:Y:S01]  /*113d80*/  @P1 STG.E.U8 desc[UR46][R20.64], R6 ;  /* 0x0000000614001986 */ /* 0x0003e2000c10112e */
[----:B------:R-:W-:Y:S01]  /*113d90*/  ISETP.LT.AND P1, PT, R16, UR4, !P5 ;  /* 0x0000000410007c0c */ /* 0x000fe2000ef21270 */
[----:B------:R-:W-:Y:S01]  /*113da0*/  ULDC UR4, c[0x0][0x228] ;  /* 0x00008a0000047ab9 */ /* 0x000fe20000000800 */
[----:B------:R-:W-:-:S02]  /*113db0*/  ISETP.GE.AND P6, PT, R0, UR15, PT ;  /* 0x0000000f00007c0c */ /* 0x000fc4000bfc6270 */
[----:B------:R-:W-:Y:S02]  /*113dc0*/  PRMT R0, R7, 0x7770, RZ ;  /* 0x0000777007007816 */ /* 0x000fe400000000ff */
[----:B------:R-:W-:Y:S01]  /*113dd0*/  ISETP.LT.AND P5, PT, R17, UR4, !P5 ;  /* 0x0000000411007c0c */ /* 0x000fe2000efa1270 */
[----:B------:R-:W-:Y:S01]  /*113de0*/  ULDC UR6, c[0x0][0x228] ;  /* 0x00008a0000067ab9 */ /* 0x000fe20000000800 */
[----:B------:R-:W-:Y:S01]  /*113df0*/  ULDC UR4, c[0x0][0x228] ;  /* 0x00008a0000047ab9 */ /* 0x000fe20000000800 */
[C---:B0-----:R-:W-:Y:S01]  /*113e00*/  PRMT R2, R7.reuse, 0x7771, RZ ;  /* 0x0000777107027816 */ /* 0x041fe200000000ff */
[----:B------:R-:W4:Y:S04]  /*113e10*/  LDL.LU.64 R18, [R1+0x1f10] ;  /* 0x001f100001127983 */ /* 0x000f280000300a00 */
[----:B-1----:R-:W4:Y:S04]  /*113e20*/  LDL.LU.64 R20, [R1+0x1f30] ;  /* 0x001f300001147983 */ /* 0x002f280000300a00 */
[----:B---3--:R0:W-:Y:S04]  /*113e30*/  @P4 STG.E.U8 desc[UR46][R22.64], R0 ;  /* 0x0000000016004986 */ /* 0x0081e8000c10112e */
[----:B0-----:R-:W3:Y:S04]  /*113e40*/  LDL.LU.64 R22, [R1+0x1f28] ;  /* 0x001f280001167983 */ /* 0x001ee80000300a00 */
[----:B------:R0:W-:Y:S02]  /*113e50*/  @P3 STG.E.U8 desc[UR46][R24.64], R2 ;  /* 0x0000000218003986 */ /* 0x0001e4000c10112e */
[----:B0-----:R-:W-:-:S02]  /*113e60*/  PRMT R2, R7, 0x7772, RZ ;  /* 0x0000777207027816 */ /* 0x001fc400000000ff */
[----:B------:R-:W-:Y:S01]  /*113e70*/  PRMT R7, R7, 0x7773, RZ ;  /* 0x0000777307077816 */ /* 0x000fe200000000ff */
[----:B------:R-:W3:Y:S04]  /*113e80*/  LDL.LU.64 R24, [R1+0x1f20] ;  /* 0x001f200001187983 */ /* 0x000ee80000300a00 */
[----:B------:R-:W-:Y:S04]  /*113e90*/  @P1 STG.E.U8 desc[UR46][R12.64], R2 ;  /* 0x000000020c001986 */ /* 0x000fe8000c10112e */
[----:B--2---:R0:W-:Y:S04]  /*113ea0*/  @P5 STG.E.U8 desc[UR46][R28.64], R7 ;  /* 0x000000071c005986 */ /* 0x0041e8000c10112e */
[----:B0-----:R-:W2:Y:S01]  /*113eb0*/  LDL.LU.64 R28, [R1+0x1f48] ;  /* 0x001f4800011c7983 */ /* 0x001ea20000300a00 */
[----:B------:R-:W-:Y:S01]  /*113ec0*/  ISETP.LT.AND P4, PT, R16, UR6, !P2 ;  /* 0x0000000610007c0c */ /* 0x000fe2000d781270 */
[----:B------:R-:W-:Y:S01]  /*113ed0*/  VIADD R0, R26, 0x1fa ;  /* 0x000001fa1a007836 */ /* 0x000fe20000000000 */
[----:B------:R-:W-:Y:S01]  /*113ee0*/  ISETP.LT.AND P2, PT, R17, UR4, !P2 ;  /* 0x0000000411007c0c */ /* 0x000fe2000d741270 */
[----:B------:R-:W-:Y:S01]  /*113ef0*/  ULDC UR6, c[0x0][0x228] ;  /* 0x00008a0000067ab9 */ /* 0x000fe20000000800 */
[----:B------:R-:W-:Y:S01]  /*113f00*/  ULDC UR4, c[0x0][0x228] ;  /* 0x00008a0000047ab9 */ /* 0x000fe20000000800 */
[----:B------:R-:W2:Y:S01]  /*113f10*/  LDL.LU.64 R4, [R1+0x1ee8] ;  /* 0x001ee80001047983 */ /* 0x000ea20000300a00 */
[----:B------:R-:W-:-:S02]  /*113f20*/  ISETP.GE.AND P3, PT, R0, UR13, PT ;  /* 0x0000000d00007c0c */ /* 0x000fc4000bf66270 */
[----:B------:R-:W-:Y:S02]  /*113f30*/  PRMT R0, R8, 0x7770, RZ ;  /* 0x0000777008007816 */ /* 0x000fe400000000ff */
[----:B------:R-:W-:Y:S01]  /*113f40*/  ISETP.LT.AND P5, PT, R16, UR6, !P6 ;  /* 0x0000000610007c0c */ /* 0x000fe2000f7a1270 */
[----:B------:R-:W-:Y:S01]  /*113f50*/  ULDC UR6, c[0x0][0x228] ;  /* 0x00008a0000067ab9 */ /* 0x000fe20000000800 */
[----:B------:R-:W2:Y:S04]  /*113f60*/  LDL.LU.64 R12, [R1+0x1c80] ;  /* 0x001c8000010c7983 */ /* 0x000ea80000300a00 */
[----:B------:R0:W-:Y:S01]  /*113f70*/  @P4 STG.E.U8 desc[UR46][R14.64], R0 ;  /* 0x000000000e004986 */ /* 0x0001e2000c10112e */
[C---:B------:R-:W-:Y:S01]  /*113f80*/  ISETP.LT.AND P6, PT, R17.reuse, UR4, !P6 ;  /* 0x0000000411007c0c */ /* 0x040fe2000f7c1270 */
[----:B------:R-:W-:Y:S01]  /*113f90*/  VIADD R3, R26, 0x1fb ;  /* 0x000001fb1a037836 */ /* 0x000fe20000000000 */
[----:B------:R-:W-:Y:S01]  /*113fa0*/  ISETP.LT.AND P4, PT, R16, UR6, !P3 ;  /* 0x0000000610007c0c */ /* 0x000fe2000df81270 */
[----:B------:R-:W-:Y:S01]  /*113fb0*/  ULDC UR4, c[0x0][0x228] ;  /* 0x00008a0000047ab9 */ /* 0x000fe20000000800 */
[----:B------:R-:W-:Y:S01]  /*113fc0*/  VIADD R2, R26, 0x1fc ;  /* 0x000001fc1a027836 */ /* 0x000fe20000000000 */
[----:B------:R-:W-:Y:S01]  /*113fd0*/  ISETP.LT.AND P3, PT, R17, UR4, !P3 ;  /* 0x0000000411007c0c */ /* 0x000fe2000df61270 */
[----:B0-----:R-:W2:Y:S01]  /*113fe0*/  LDL.LU.64 R14, [R1+0x1bb0] ;  /* 0x001bb000010e7983 */ /* 0x001ea20000300a00 */
[----:B------:R-:W-:-:S02]  /*113ff0*/  PRMT R0, R8, 0x7771, RZ ;  /* 0x0000777108007816 */ /* 0x000fc400000000ff */
[----:B------:R-:W-:Y:S02]  /*114000*/  ISETP.GE.AND P1, PT, R3, UR11, PT ;  /* 0x0000000b03007c0c */ /* 0x000fe4000bf26270 */
[C---:B------:R-:W-:Y:S02]  /*114010*/  PRMT R3, R8.reuse, 0x7772, RZ ;  /* 0x0000777208037816 */ /* 0x040fe400000000ff */
[----:B------:R-:W-:Y:S01]  /*114020*/  PRMT R8, R8, 0x7773, RZ ;  /* 0x0000777308087816 */ /* 0x000fe200000000ff */
[----:B------:R-:W-:Y:S01]  /*114030*/  ULDC UR4, c[0x0][0x228] ;  /* 0x00008a0000047ab9 */ /* 0x000fe20000000800 */
[----:B----4-:R0:W-:Y:S01]  /*114040*/  @P2 STG.E.U8 desc[UR46][R18.64], R0 ;  /* 0x0000000012002986 */ /* 0x0101e2000c10112e */
[----:B------:R-:W-:-:S03]  /*114050*/  ISETP.GE.AND P2, PT, R2, UR9, PT ;  /* 0x0000000902007c0c */ /* 0x000fc6000bf46270 */
[----:B------:R1:W-:Y:S01]  /*114060*/  @P5 STG.E.U8 desc[UR46][R20.64], R3 ;  /* 0x0000000314005986 */ /* 0x0003e2000c10112e */
[C---:B------:R-:W-:Y:S01]  /*114070*/  PRMT R2, R9.reuse, 0x7771, RZ ;  /* 0x0000777109027816 */ /* 0x040fe200000000ff */
[----:B------:R-:W-:Y:S01]  /*114080*/  ULDC UR6, c[0x0][0x228] ;  /* 0x00008a0000067ab9 */ /* 0x000fe20000000800 */
[----:B0-----:R-:W-:Y:S01]  /*114090*/  PRMT R0, R9, 0x7770, RZ ;  /* 0x0000777009007816 */ /* 0x001fe200000000ff */
[----:B------:R-:W4:Y:S04]  /*1140a0*/  LDL.LU.64 R18, [R1+0x1b28] ;  /* 0x001b280001127983 */ /* 0x000f280000300a00 */
[----:B-1----:R-:W4:Y:S01]  /*1140b0*/  LDL.LU.64 R20, [R1+0x1ae0] ;  /* 0x001ae00001147983 */ /* 0x002f220000300a00 */
[----:B------:R-:W-:-:S03]  /*1140c0*/  VIADD R3, R26, 0x1fe ;  /* 0x000001fe1a037836 */ /* 0x000fc60000000000 */
[----:B---3--:R0:W-:Y:S04]  /*1140d0*/  @P6 STG.E.U8 desc[UR46][R22.64], R8 ;  /* 0x0000000816006986 */ /* 0x0081e8000c10112e */
[----:B0-----:R-:W3:Y:S04]  /*1140e0*/  LDL.LU.64 R22, [R1+0x1a98] ;  /* 0x001a980001167983 */ /* 0x001ee80000300a00 */
[----:B------:R0:W-:Y:S02]  /*1140f0*/  @P4 STG.E.U8 desc[UR46][R24.64], R0 ;  /* 0x0000000018004986 */ /* 0x0001e4000c10112e */
[----:B0-----:R-:W-:-:S02]  /*114100*/  VIADD R0, R26, 0x1fd ;  /* 0x000001fd1a007836 */ /* 0x001fc40000000000 */
[----:B------:R-:W3:Y:S04]  /*114110*/  LDL.LU.64 R26, [R1+0x1a50] ;  /* 0x001a5000011a7983 */ /* 0x000ee80000300a00 */
[----:B------:R-:W3:Y:S04]  /*114120*/  LDL.LU.64 R24, [R1+0x1960] ;  /* 0x0019600001187983 */ /* 0x000ee80000300a00 */
[----:B--2---:R0:W-:Y:S04]  /*114130*/  @P3 STG.E.U8 desc[UR46][R28.64], R2 ;  /* 0x000000021c003986 */ /* 0x0041e8000c10112e */
[----:B0-----:R-:W2:Y:S01]  /*114140*/  LDL.LU.64 R28, [R1+0x19f8] ;  /* 0x0019f800011c7983 */ /* 0x001ea20000300a00 */
[C---:B------:R-:W-:Y:S01]  /*114150*/  ISETP.LT.AND P5, PT, R16.reuse, UR4, !P1 ;  /* 0x0000000410007c0c */ /* 0x040fe2000cfa1270 */
[----:B------:R-:W-:Y:S01]  /*114160*/  ULDC UR4, c[0x0][0x228] ;  /* 0x00008a0000047ab9 */ /* 0x000fe20000000800 */
[----:B------:R-:W-:-:S02]  /*114170*/  ISETP.LT.AND P6, PT, R16, UR6, !P2 ;  /* 0x0000000610007c0c */ /* 0x000fc4000d7c1270 */
[----:B------:R-:W-:Y:S02]  /*114180*/  ISETP.LT.AND P4, PT, R17, UR4, !P1 ;  /* 0x0000000411007c0c */ /* 0x000fe4000cf81270 */
[----:B------:R-:W-:Y:S02]  /*114190*/  ISETP.GE.AND P1, PT, R0, UR7, PT ;  /* 0x0000000700007c0c */ /* 0x000fe4000bf26270 */
[----:B------:R-:W-:Y:S02]  /*1141a0*/  PRMT R0, R9, 0x7772, RZ ;  /* 0x0000777209007816 */ /* 0x000fe400000000ff */
[----:B------:R-:W-:Y:S02]  /*1141b0*/  ISETP.GE.AND P3, PT, R3, UR5, PT ;  /* 0x0000000503007c0c */ /* 0x000fe4000bf66270 */
[----:B------:R-:W-:Y:S02]  /*1141c0*/  PRMT R9, R9, 0x7773, RZ ;  /* 0x0000777309097816 */ /* 0x000fe400000000ff */
[----:B------:R-:W-:Y:S01]  /*1141d0*/  PRMT R3, R10, 0x7770, RZ ;  /* 0x000077700a037816 */ /* 0x000fe200000000ff */
[----:B------:R-:W-:Y:S01]  /*1141e0*/  ULDC UR4, c[0x0][0x228] ;  /* 0x00008a0000047ab9 */ /* 0x000fe20000000800 */
[----:B------:R-:W-:Y:S01]  /*1141f0*/  ULDC UR5, c[0x0][0x228] ;  /* 0x00008a0000057ab9 */ /* 0x000fe20000000800 */
[C---:B------:R-:W-:Y:S01]  /*114200*/  ISETP.LT.AND P2, PT, R17.reuse, UR4, !P2 ;  /* 0x0000000411007c0c */ /* 0x040fe2000d741270 */
[----:B------:R-:W-:Y:S01]  /*114210*/  ULDC UR4, c[0x0][0x228] ;  /* 0x00008a0000047ab9 */ /* 0x000fe20000000800 */
[----:B------:R0:W-:Y:S04]  /*114220*/  @P5 STG.E.U8 desc[UR46][R4.64], R0 ;  /* 0x0000000004005986 */ /* 0x0001e8000c10112e */
[----:B------:R-:W-:Y:S04]  /*114230*/  @P4 STG.E.U8 desc[UR46][R12.64], R9 ;  /* 0x000000090c004986 */ /* 0x000fe8000c10112e */
[----:B------:R1:W-:Y:S01]  /*114240*/  @P6 STG.E.U8 desc[UR46][R14.64], R3 ;  /* 0x000000030e006986 */ /* 0x0003e2000c10112e */
[----:B------:R-:W-:Y:S01]  /*114250*/  ULDC UR6, c[0x0][0x228] ;  /* 0x00008a0000067ab9 */ /* 0x000fe20000000800 */
[C---:B------:R-:W-:Y:S01]  /*114260*/  ISETP.LT.AND P6, PT, R16.reuse, UR5, !P1 ;  /* 0x0000000510007c0c */ /* 0x040fe2000cfc1270 */
[----:B------:R-:W-:Y:S01]  /*114270*/  ULDC UR5, c[0x0][0x228] ;  /* 0x00008a0000057ab9 */ /* 0x000fe20000000800 */
[----:B------:R-:W-:Y:S01]  /*114280*/  ISETP.LT.AND P1, PT, R17, UR4, !P1 ;  /* 0x0000000411007c0c */ /* 0x000fe2000cf21270 */
[----:B------:R-:W-:Y:S01]  /*114290*/  ULDC UR7, c[0x0][0x228] ;  /* 0x00008a0000077ab9 */ /* 0x000fe20000000800 */
[----:B------:R-:W-:-:S02]  /*1142a0*/  ISETP.LT.AND P5, PT, R16, UR6, !P3 ;  /* 0x0000000610007c0c */ /* 0x000fc4000dfa1270 */
[----:B------:R-:W-:Y:S02]  /*1142b0*/  ISETP.LT.AND P3, PT, R17, UR5, !P3 ;  /* 0x0000000511007c0c */ /* 0x000fe4000df61270 */
[----:B------:R-:W-:Y:S02]  /*1142c0*/  ISETP.LT.AND P4, PT, R16, UR7, !P0 ;  /* 0x0000000710007c0c */ /* 0x000fe4000c781270 */
[C---:B------:R-:W-:Y:S02]  /*1142d0*/  PRMT R2, R10.reuse, 0x7772, RZ ;  /* 0x000077720a027816 */ /* 0x040fe400000000ff */
[C---:B0-----:R-:W-:Y:S02]  /*1142e0*/  PRMT R0, R10.reuse, 0x7771, RZ ;  /* 0x000077710a007816 */ /* 0x041fe400000000ff */
[----:B------:R-:W-:Y:S02]  /*1142f0*/  PRMT R10, R10, 0x7773, RZ ;  /* 0x000077730a0a7816 */ /* 0x000fe400000000ff */
[----:B-1----:R-:W-:-:S02]  /*114300*/  PRMT R3, R11, 0x7770, RZ ;  /* 0x000077700b037816 */ /* 0x002fc400000000ff */
[C---:B------:R-:W-:Y:S02]  /*114310*/  PRMT R4, R11.reuse, 0x7771, RZ ;  /* 0x000077710b047816 */ /* 0x040fe400000000ff */
[----:B------:R-:W-:Y:S01]  /*114320*/  PRMT R5, R11, 0x7772, RZ ;  /* 0x000077720b057816 */ /* 0x000fe200000000ff */
[----:B----4-:R0:W-:Y:S04]  /*114330*/  @P2 STG.E.U8 desc[UR46][R18.64], R0 ;  /* 0x0000000012002986 */ /* 0x0101e8000c10112e */
[----:B------:R0:W-:Y:S01]  /*114340*/  @P6 STG.E.U8 desc[UR46][R20.64], R2 ;  /* 0x0000000214006986 */ /* 0x0001e2000c10112e */
[----:B------:R-:W-:Y:S02]  /*114350*/  ISETP.LT.AND P0, PT, R17, UR7, !P0 ;  /* 0x0000000711007c0c */ /* 0x000fe4000c701270 */
[----:B------:R-:W-:Y:S01]  /*114360*/  PRMT R11, R11, 0x7773, RZ ;  /* 0x000077730b0b7816 */ /* 0x000fe200000000ff */
[----:B---3--:R0:W-:Y:S04]  /*114370*/  @P1 STG.E.U8 desc[UR46][R22.64], R10 ;  /* 0x0000000a16001986 */ /* 0x0081e8000c10112e */
[----:B------:R0:W-:Y:S04]  /*114380*/  @P5 STG.E.U8 desc[UR46][R26.64], R3 ;  /* 0x000000031a005986 */ /* 0x0001e8000c10112e */
[----:B------:R0:W-:Y:S04]  /*114390*/  @P3 STG.E.U8 desc[UR46][R24.64], R4 ;  /* 0x0000000418003986 */ /* 0x0001e8000c10112e */
[----:B--2---:R0:W-:Y:S01]  /*1143a0*/  @P4 STG.E.U8 desc[UR46][R28.64], R5 ;  /* 0x000000051c004986 */ /* 0x0041e2000c10112e */
[----:B------:R-:W-:Y:S05]  /*1143b0*/  @!P0 EXIT ;  /* 0x000000000000894d */ /* 0x000fea0003800000 */
[----:B0-----:R-:W2:Y:S04]  /*1143c0*/  LDL.LU.64 R28, [R1+0x19b0] ;  /* 0x0019b000011c7983 */ /* 0x001ea80000300a00 */
[----:B--2---:R-:W-:Y:S01]  /*1143d0*/  STG.E.U8 desc[UR46][R28.64], R11 ;  /* 0x0000000b1c007986 */ /* 0x004fe2000c10112e */
[----:B------:R-:W-:Y:S05]  /*1143e0*/  EXIT ;  /* 0x000000000000794d */ /* 0x000fea0003800000 */
.L_x_3:
[----:B------:R-:W-:-:S00]  /*1143f0*/  BRA `(.L_x_3) ;  /* 0xfffffffc00fc7947 */ /* 0x000fc0000383ffff */
[----:B------:R-:W-:-:S00]  /*114400*/  NOP ;  /* 0x0000000000007918 */ /* 0x000fc00000000000 */
[----:B------:R-:W-:-:S00]  /*114410*/  NOP ;  /* 0x0000000000007918 */ /* 0x000fc00000000000 */
[----:B------:R-:W-:-:S00]  /*114420*/  NOP ;  /* 0x0000000000007918 */ /* 0x000fc00000000000 */
[----:B------:R-:W-:-:S00]  /*114430*/  NOP ;  /* 0x0000000000007918 */ /* 0x000fc00000000000 */
[----:B------:R-:W-:-:S00]  /*114440*/  NOP ;  /* 0x0000000000007918 */ /* 0x000fc00000000000 */
[----:B------:R-:W-:-:S00]  /*114450*/  NOP ;  /* 0x0000000000007918 */ /* 0x000fc00000000000 */
[----:B------:R-:W-:-:S00]  /*114460*/  NOP ;  /* 0x0000000000007918 */ /* 0x000fc00000000000 */
[----:B------:R-:W-:-:S00]  /*114470*/  NOP ;  /* 0x0000000000007918 */ /* 0x000fc00000000000 */
.L_x_4:


//--------------------- .nv.shared.matmul_kernel  --------------------------
	.section	.nv.shared.matmul_kernel,"aw",@nobits
	.sectionflags	@""
	.align	16
	.zero		1024


//--------------------- .nv.shared.reserved.0     --------------------------
	.section	.nv.shared.reserved.0,"aw",@nobits
	.weak		__nv_reservedSMEM_offset_0_alias
	.size		__nv_reservedSMEM_offset_0_alias, 0, 0
	.other		__nv_reservedSMEM_offset_0_alias,@"STO_CUDA_RESERVED_SHARED STV_DEFAULT"
__nv_reservedSMEM_offset_0_alias:
	.zero		0


//--------------------- .nv.constant0.matmul_kernel --------------------------
	.section	.nv.constant0.matmul_kernel,"a",@progbits
	.sectionflags	@""
	.align	4
.nv.constant0.matmul_kernel:
	.zero		608


//--------------------- SYMBOLS --------------------------

	.type		.nv.reservedSmem.offset0,@object
	.size		.nv.reservedSmem.offset0,0x4
